def attn_fwd(
    Q,
    K,
    V,
    Out,
    Lse,
    sm_scale,
    stride_qz,
    stride_qh,
    stride_qm,
    stride_qk,
    stride_kz,
    stride_kh,
    stride_kn,
    stride_kk,
    stride_vz,
    stride_vh,
    stride_vn,
    stride_vk,
    stride_oz,
    stride_oh,
    stride_om,
    stride_ok,
    seqlen_q,
    seqlen_k,
    BLOCK_M: tl.constexpr,
    BLOCK_N: tl.constexpr,
    HEAD_DIM: tl.constexpr,
    CAUSAL: tl.constexpr,
):
    start_m = tl.program_id(0)
    off_hz = tl.program_id(1)
    q_off = off_hz * stride_qh
    k_off = off_hz * stride_kh
    v_off = off_hz * stride_vh
    offs_m = start_m * BLOCK_M + tl.arange(0, BLOCK_M)
    offs_d = tl.arange(0, HEAD_DIM)
    offs_n = tl.arange(0, BLOCK_N)
    q_ptrs = Q + q_off + offs_m[:, None] * stride_qm + offs_d[None, :] * stride_qk
    k_ptrs = K + k_off + offs_d[:, None] * stride_kk + offs_n[None, :] * stride_kn
    v_ptrs = V + v_off + offs_n[:, None] * stride_vn + offs_d[None, :] * stride_vk
    m_i = tl.full([BLOCK_M], float("-inf"), dtype=tl.float32)
    l_i = tl.zeros([BLOCK_M], dtype=tl.float32) + 1.0
    acc = tl.zeros([BLOCK_M, HEAD_DIM], dtype=tl.float32)
    q = tl.load(q_ptrs)
    acc, l_i, m_i = _attn_fwd_inner(
        acc,
        l_i,
        m_i,
        q,
        k_ptrs,
        v_ptrs,
        sm_scale,
        stride_kn,
        stride_vn,
        start_m,
        seqlen_k,
        BLOCK_M,
        BLOCK_N,
        HEAD_DIM,
        CAUSAL,
    )
    acc = acc / l_i[:, None]
    lse = m_i + tl.math.log2(l_i) / 1.4426950408889634
    o_ptrs = (
        Out
        + off_hz * stride_oh
        + offs_m[:, None] * stride_om
        + offs_d[None, :] * stride_ok
    )
    tl.store(o_ptrs, acc.to(Out.dtype.element_ty))
    tl.store(Lse + off_hz * seqlen_q + offs_m, lse)

# config = {"BLOCK_M": 64, "BLOCK_N": 128, "HEAD_DIM": 256, "arch": "sm_90", "causal": true, "dtype": "fp16", "num_stages": 3, "num_warps": 4}
# arch = sm_90


// ===== COMPILED SASS (sm_90a) =====

	.target	sm_90a

	.elftype	@"ET_EXEC"


//--------------------- .note.nv.tkinfo           --------------------------
	.section	.note.nv.tkinfo,"",@"SHT_NOTE"
	.sectionflags	@"SHF_NOTE_NV_TKINFO"
	.tkinfo
        /*0018*/ 	.word	0x00000002
        /*0030*/ 	.string	""
        /*0030*/ 	.string	"ptxas"
        /*0030*/ 	.string	"Cuda compilation tools, release 13.0, V13.0.88"
        /*0030*/ 	.string	"Build cuda_13.0.r13.0/compiler.36424714_0"
        /*0030*/ 	.string	"-v  -suppress-debug-info  -lineinfo  -arch sm_90a "



//--------------------- .note.nv.cuinfo           --------------------------
	.section	.note.nv.cuinfo,"",@"SHT_NOTE"
	.sectionflags	@"SHF_NOTE_NV_CUINFO"
        /*0018*/ 	.short	0x0002
        /*001a*/ 	.short	0x005a
        /*001c*/ 	.short	0x0082
	.zero		2


//--------------------- .nv.info                  --------------------------
	.section	.nv.info,"",@"SHT_CUDA_INFO"
	.align	4


	//----- nvinfo : EIATTR_REGCOUNT
	.align		4
        /*0000*/ 	.byte	0x04, 0x2f
        /*0002*/ 	.short	(.L_2 - .L_1)
	.align		4
.L_1:
        /*0004*/ 	.word	index@(attn_fwd)
        /*0008*/ 	.word	0x000000ff


	//----- nvinfo : EIATTR_FRAME_SIZE
	.align		4
.L_2:
        /*000c*/ 	.byte	0x04, 0x11
        /*000e*/ 	.short	(.L_4 - .L_3)
	.align		4
.L_3:
        /*0010*/ 	.word	index@(attn_fwd)
        /*0014*/ 	.word	0x00000c98


	//----- nvinfo : EIATTR_MIN_STACK_SIZE
	.align		4
.L_4:
        /*0018*/ 	.byte	0x04, 0x12
        /*001a*/ 	.short	(.L_6 - .L_5)
	.align		4
.L_5:
        /*001c*/ 	.word	index@(attn_fwd)
        /*0020*/ 	.word	0x00000c98
.L_6:


//--------------------- .nv.compat                --------------------------
	.section	.nv.compat,"",@"SHT_CUDA_COMPAT_INFO"
	.align	4
        /*0000*/ 	.byte	0x02, 0x09, 0x01, 0x00, 0x02, 0x02, 0x04, 0x00, 0x02, 0x05, 0x05, 0x00, 0x03, 0x07, 0x01, 0x01
        /*0010*/ 	.byte	0x02, 0x03, 0x00, 0x00, 0x02, 0x06, 0x01, 0x00, 0x04, 0x0b, 0x08, 0x00, 0x00, 0x00, 0x00, 0x00
        /*0020*/ 	.byte	0x00, 0x00, 0x00, 0x00


//--------------------- .nv.info.attn_fwd         --------------------------
	.section	.nv.info.attn_fwd,"",@"SHT_CUDA_INFO"
	.sectionflags	@""
	.align	4


	//----- nvinfo : EIATTR_CUDA_API_VERSION
	.align		4
        /*0000*/ 	.byte	0x04, 0x37
        /*0002*/ 	.short	(.L_8 - .L_7)
.L_7:
        /*0004*/ 	.word	0x00000082


	//----- nvinfo : EIATTR_KPARAM_INFO
	.align		4
.L_8:
        /*0008*/ 	.byte	0x04, 0x17
        /*000a*/ 	.short	(.L_10 - .L_9)
.L_9:
        /*000c*/ 	.word	0x00000000
        /*0010*/ 	.short	0x0019
        /*0012*/ 	.short	0x0080
        /*0014*/ 	.byte	0x00, 0xf4, 0x21, 0x00


	//----- nvinfo : EIATTR_KPARAM_INFO
	.align		4
.L_10:
        /*0018*/ 	.byte	0x04, 0x17
        /*001a*/ 	.short	(.L_12 - .L_11)
.L_11:
        /*001c*/ 	.word	0x00000000
        /*0020*/ 	.short	0x0018
        /*0022*/ 	.short	0x0078
        /*0024*/ 	.byte	0x00, 0xf4, 0x21, 0x00


	//----- nvinfo : EIATTR_KPARAM_INFO
	.align		4
.L_12:
        /*0028*/ 	.byte	0x04, 0x17
        /*002a*/ 	.short	(.L_14 - .L_13)
.L_13:
        /*002c*/ 	.word	0x00000000
        /*0030*/ 	.short	0x0017
        /*0032*/ 	.short	0x0070
        /*0034*/ 	.byte	0x00, 0xf0, 0x11, 0x00


	//----- nvinfo : EIATTR_KPARAM_INFO
	.align		4
.L_14:
        /*0038*/ 	.byte	0x04, 0x17
        /*003a*/ 	.short	(.L_16 - .L_15)
.L_15:
        /*003c*/ 	.word	0x00000000
        /*0040*/ 	.short	0x0016
        /*0042*/ 	.short	0x006c
        /*0044*/ 	.byte	0x00, 0xf0, 0x11, 0x00


	//----- nvinfo : EIATTR_KPARAM_INFO
	.align		4
.L_16:
        /*0048*/ 	.byte	0x04, 0x17
        /*004a*/ 	.short	(.L_18 - .L_17)
.L_17:
        /*004c*/ 	.word	0x00000000
        /*0050*/ 	.short	0x0015
        /*0052*/ 	.short	0x0068
        /*0054*/ 	.byte	0x00, 0xf0, 0x11, 0x00


	//----- nvinfo : EIATTR_KPARAM_INFO
	.align		4
.L_18:
        /*0058*/ 	.byte	0x04, 0x17
        /*005a*/ 	.short	(.L_20 - .L_19)
.L_19:
        /*005c*/ 	.word	0x00000000
        /*0060*/ 	.short	0x0014
        /*0062*/ 	.short	0x0064
        /*0064*/ 	.byte	0x00, 0xf0, 0x11, 0x00


	//----- nvinfo : EIATTR_KPARAM_INFO
	.align		4
.L_20:
        /*0068*/ 	.byte	0x04, 0x17
        /*006a*/ 	.short	(.L_22 - .L_21)
.L_21:
        /*006c*/ 	.word	0x00000000
        /*0070*/ 	.short	0x0013
        /*0072*/ 	.short	0x0060
        /*0074*/ 	.byte	0x00, 0xf0, 0x11, 0x00


	//----- nvinfo : EIATTR_KPARAM_INFO
	.align		4
.L_22:
        /*0078*/ 	.byte	0x04, 0x17
        /*007a*/ 	.short	(.L_24 - .L_23)
.L_23:
        /*007c*/ 	.word	0x00000000
        /*0080*/ 	.short	0x0012
        /*0082*/ 	.short	0x005c
        /*0084*/ 	.byte	0x00, 0xf0, 0x11, 0x00


	//----- nvinfo : EIATTR_KPARAM_INFO
	.align		4
.L_24:
        /*0088*/ 	.byte	0x04, 0x17
        /*008a*/ 	.short	(.L_26 - .L_25)
.L_25:
        /*008c*/ 	.word	0x00000000
        /*0090*/ 	.short	0x0011
        /*0092*/ 	.short	0x0058
        /*0094*/ 	.byte	0x00, 0xf0, 0x11, 0x00


	//----- nvinfo : EIATTR_KPARAM_INFO
	.align		4
.L_26:
        /*0098*/ 	.byte	0x04, 0x17
        /*009a*/ 	.short	(.L_28 - .L_27)
.L_27:
        /*009c*/ 	.word	0x00000000
        /*00a0*/ 	.short	0x0010
        /*00a2*/ 	.short	0x0054
        /*00a4*/ 	.byte	0x00, 0xf0, 0x11, 0x00


	//----- nvinfo : EIATTR_KPARAM_INFO
	.align		4
.L_28:
        /*00a8*/ 	.byte	0x04, 0x17
        /*00aa*/ 	.short	(.L_30 - .L_29)
.L_29:
        /*00ac*/ 	.word	0x00000000
        /*00b0*/ 	.short	0x000f
        /*00b2*/ 	.short	0x0050
        /*00b4*/ 	.byte	0x00, 0xf0, 0x11, 0x00


	//----- nvinfo : EIATTR_KPARAM_INFO
	.align		4
.L_30:
        /*00b8*/ 	.byte	0x04, 0x17
        /*00ba*/ 	.short	(.L_32 - .L_31)
.L_31:
        /*00bc*/ 	.word	0x00000000
        /*00c0*/ 	.short	0x000e
        /*00c2*/ 	.short	0x004c
        /*00c4*/ 	.byte	0x00, 0xf0, 0x11, 0x00


	//----- nvinfo : EIATTR_KPARAM_INFO
	.align		4
.L_32:
        /*00c8*/ 	.byte	0x04, 0x17
        /*00ca*/ 	.short	(.L_34 - .L_33)
.L_33:
        /*00cc*/ 	.word	0x00000000
        /*00d0*/ 	.short	0x000d
        /*00d2*/ 	.short	0x0048
        /*00d4*/ 	.byte	0x00, 0xf0, 0x11, 0x00


	//----- nvinfo : EIATTR_KPARAM_INFO
	.align		4
.L_34:
        /*00d8*/ 	.byte	0x04, 0x17
        /*00da*/ 	.short	(.L_36 - .L_35)
.L_35:
        /*00dc*/ 	.word	0x00000000
        /*00e0*/ 	.short	0x000c
        /*00e2*/ 	.short	0x0044
        /*00e4*/ 	.byte	0x00, 0xf0, 0x11, 0x00


	//----- nvinfo : EIATTR_KPARAM_INFO
	.align		4
.L_36:
        /*00e8*/ 	.byte	0x04, 0x17
        /*00ea*/ 	.short	(.L_38 - .L_37)
.L_37:
        /*00ec*/ 	.word	0x00000000
        /*00f0*/ 	.short	0x000b
        /*00f2*/ 	.short	0x0040
        /*00f4*/ 	.byte	0x00, 0xf0, 0x11, 0x00


	//----- nvinfo : EIATTR_KPARAM_INFO
	.align		4
.L_38:
        /*00f8*/ 	.byte	0x04, 0x17
        /*00fa*/ 	.short	(.L_40 - .L_39)
.L_39:
        /*00fc*/ 	.word	0x00000000
        /*0100*/ 	.short	0x000a
        /*0102*/ 	.short	0x003c
        /*0104*/ 	.byte	0x00, 0xf0, 0x11, 0x00


	//----- nvinfo : EIATTR_KPARAM_INFO
	.align		4
.L_40:
        /*0108*/ 	.byte	0x04, 0x17
        /*010a*/ 	.short	(.L_42 - .L_41)
.L_41:
        /*010c*/ 	.word	0x00000000
        /*0110*/ 	.short	0x0009
        /*0112*/ 	.short	0x0038
        /*0114*/ 	.byte	0x00, 0xf0, 0x11, 0x00


	//----- nvinfo : EIATTR_KPARAM_INFO
	.align		4
.L_42:
        /*0118*/ 	.byte	0x04, 0x17
        /*011a*/ 	.short	(.L_44 - .L_43)
.L_43:
        /*011c*/ 	.word	0x00000000
        /*0120*/ 	.short	0x0008
        /*0122*/ 	.short	0x0034
        /*0124*/ 	.byte	0x00, 0xf0, 0x11, 0x00


	//----- nvinfo : EIATTR_KPARAM_INFO
	.align		4
.L_44:
        /*0128*/ 	.byte	0x04, 0x17
        /*012a*/ 	.short	(.L_46 - .L_45)
.L_45:
        /*012c*/ 	.word	0x00000000
        /*0130*/ 	.short	0x0007
        /*0132*/ 	.short	0x0030
        /*0134*/ 	.byte	0x00, 0xf0, 0x11, 0x00


	//----- nvinfo : EIATTR_KPARAM_INFO
	.align		4
.L_46:
        /*0138*/ 	.byte	0x04, 0x17
        /*013a*/ 	.short	(.L_48 - .L_47)
.L_47:
        /*013c*/ 	.word	0x00000000
        /*0140*/ 	.short	0x0006
        /*0142*/ 	.short	0x002c
        /*0144*/ 	.byte	0x00, 0xf0, 0x11, 0x00


	//----- nvinfo : EIATTR_KPARAM_INFO
	.align		4
.L_48:
        /*0148*/ 	.byte	0x04, 0x17
        /*014a*/ 	.short	(.L_50 - .L_49)
.L_49:
        /*014c*/ 	.word	0x00000000
        /*0150*/ 	.short	0x0005
        /*0152*/ 	.short	0x0028
        /*0154*/ 	.byte	0x00, 0xf0, 0x11, 0x00


	//----- nvinfo : EIATTR_KPARAM_INFO
	.align		4
.L_50:
        /*0158*/ 	.byte	0x04, 0x17
        /*015a*/ 	.short	(.L_52 - .L_51)
.L_51:
        /*015c*/ 	.word	0x00000000
        /*0160*/ 	.short	0x0004
        /*0162*/ 	.short	0x0020
        /*0164*/ 	.byte	0x00, 0xf4, 0x21, 0x00


	//----- nvinfo : EIATTR_KPARAM_INFO
	.align		4
.L_52:
        /*0168*/ 	.byte	0x04, 0x17
        /*016a*/ 	.short	(.L_54 - .L_53)
.L_53:
        /*016c*/ 	.word	0x00000000
        /*0170*/ 	.short	0x0003
        /*0172*/ 	.short	0x0018
        /*0174*/ 	.byte	0x00, 0xf4, 0x21, 0x00


	//----- nvinfo : EIATTR_KPARAM_INFO
	.align		4
.L_54:
        /*0178*/ 	.byte	0x04, 0x17
        /*017a*/ 	.short	(.L_56 - .L_55)
.L_55:
        /*017c*/ 	.word	0x00000000
        /*0180*/ 	.short	0x0002
        /*0182*/ 	.short	0x0010
        /*0184*/ 	.byte	0x00, 0xf4, 0x21, 0x00


	//----- nvinfo : EIATTR_KPARAM_INFO
	.align		4
.L_56:
        /*0188*/ 	.byte	0x04, 0x17
        /*018a*/ 	.short	(.L_58 - .L_57)
.L_57:
        /*018c*/ 	.word	0x00000000
        /*0190*/ 	.short	0x0001
        /*0192*/ 	.short	0x0008
        /*0194*/ 	.byte	0x00, 0xf4, 0x21, 0x00


	//----- nvinfo : EIATTR_KPARAM_INFO
	.align		4
.L_58:
        /*0198*/ 	.byte	0x04, 0x17
        /*019a*/ 	.short	(.L_60 - .L_59)
.L_59:
        /*019c*/ 	.word	0x00000000
        /*01a0*/ 	.short	0x0000
        /*01a2*/ 	.short	0x0000
        /*01a4*/ 	.byte	0x00, 0xf4, 0x21, 0x00


	//----- nvinfo : EIATTR_SPARSE_MMA_MASK
	.align		4
.L_60:
        /*01a8*/ 	.byte	0x03, 0x50
        /*01aa*/ 	.short	0x0000


	//----- nvinfo : EIATTR_MAXREG_COUNT
	.align		4
        /*01ac*/ 	.byte	0x03, 0x1b
        /*01ae*/ 	.short	0x00ff


	//----- nvinfo : EIATTR_NUM_BARRIERS
	.align		4
        /*01b0*/ 	.byte	0x02, 0x4c
        /*01b2*/ 	.byte	0x01
	.zero		1


	//----- nvinfo : EIATTR_ANNOTATIONS
	.align		4
        /*01b4*/ 	.byte	0x04, 0x55
        /*01b6*/ 	.short	(.L_62 - .L_61)


	//   ....[0]....
.L_61:
        /*01b8*/ 	.word	0x00000001
        /*01bc*/ 	.byte	0x40, 0x28, 0x00, 0x00, 0x01, 0x00, 0x00, 0x00, 0x50, 0x28, 0x00, 0x00, 0x01, 0x00, 0x00, 0x00
        /* <DEDUP_REMOVED lines=702> */
        /*2dac*/ 	.byte	0x90, 0x92, 0x01, 0x00


	//----- nvinfo : EIATTR_MERCURY_ISA_VERSION
	.align		4
.L_62:
        /*2db0*/ 	.byte	0x03, 0x5f
        /*2db2*/ 	.short	0x0101


	//----- nvinfo : EIATTR_COOP_GROUP_MASK_REGIDS
	.align		4
        /*2db4*/ 	.byte	0x04, 0x29
        /*2db6*/ 	.short	(.L_64 - .L_63)


	//   ....[0]....
.L_63:
        /*2db8*/ 	.word	0xffffffff


	//   ....[1]....
        /*2dbc*/ 	.word	0xffffffff


	//   ....[2]....
        /*2dc0*/ 	.word	0xffffffff


	//   ....[3]....
        /*2dc4*/ 	.word	0xffffffff


	//   ....[4]....
        /*2dc8*/ 	.word	0xffffffff


	//   ....[5]....
        /*2dcc*/ 	.word	0xffffffff


	//   ....[6]....
        /*2dd0*/ 	.word	0xffffffff


	//   ....[7]....
        /*2dd4*/ 	.word	0xffffffff


	//----- nvinfo : EIATTR_COOP_GROUP_INSTR_OFFSETS
	.align		4
.L_64:
        /*2dd8*/ 	.byte	0x04, 0x28
        /*2dda*/ 	.short	(.L_66 - .L_65)


	//   ....[0]....
.L_65:
        /*2ddc*/ 	.word	0x000153c0


	//   ....[1]....
        /*2de0*/ 	.word	0x000156c0


	//   ....[2]....
        /*2de4*/ 	.word	0x00015d20


	//   ....[3]....
        /*2de8*/ 	.word	0x00015d50


	//   ....[4]....
        /*2dec*/ 	.word	0x000190e0


	//   ....[5]....
        /*2df0*/ 	.word	0x000190f0


	//   ....[6]....
        /*2df4*/ 	.word	0x00019130


	//   ....[7]....
        /*2df8*/ 	.word	0x00019140


	//----- nvinfo : EIATTR_EXIT_INSTR_OFFSETS
	.align		4
.L_66:
        /*2dfc*/ 	.byte	0x04, 0x1c
        /*2dfe*/ 	.short	(.L_68 - .L_67)


	//   ....[0]....
.L_67:
        /*2e00*/ 	.word	0x0001e5c0


	//   ....[1]....
        /*2e04*/ 	.word	0x0001e670


	//----- nvinfo : EIATTR_REQNTID
	.align		4
.L_68:
        /*2e08*/ 	.byte	0x04, 0x10
        /*2e0a*/ 	.short	(.L_70 - .L_69)
.L_69:
        /*2e0c*/ 	.word	0x00000080
        /*2e10*/ 	.word	0x00000001
        /*2e14*/ 	.word	0x00000001


	//----- nvinfo : EIATTR_CBANK_PARAM_SIZE
	.align		4
.L_70:
        /*2e18*/ 	.byte	0x03, 0x19
        /*2e1a*/ 	.short	0x0088


	//----- nvinfo : EIATTR_PARAM_CBANK
	.align		4
        /*2e1c*/ 	.byte	0x04, 0x0a
        /*2e1e*/ 	.short	(.L_72 - .L_71)
	.align		4
.L_71:
        /*2e20*/ 	.word	index@(.nv.constant0.attn_fwd)
        /*2e24*/ 	.short	0x0210
        /*2e26*/ 	.short	0x0088


	//----- nvinfo : EIATTR_SW_WAR
	.align		4
.L_72:
        /*2e28*/ 	.byte	0x04, 0x36
        /*2e2a*/ 	.short	(.L_74 - .L_73)
.L_73:
        /*2e2c*/ 	.word	0x00000008
.L_74:


//--------------------- .nv.callgraph             --------------------------
	.section	.nv.callgraph,"",@"SHT_CUDA_CALLGRAPH"
	.align	4
	.sectionentsize	8
	.align		4
        /*0000*/ 	.word	0x00000000
	.align		4
        /*0004*/ 	.word	0xffffffff
	.align		4
        /*0008*/ 	.word	0x00000000
	.align		4
        /*000c*/ 	.word	0xfffffffe
	.align		4
        /*0010*/ 	.word	0x00000000
	.align		4
        /*0014*/ 	.word	0xfffffffd
	.align		4
        /*0018*/ 	.word	0x00000000
	.align		4
        /*001c*/ 	.word	0xfffffffc


//--------------------- .nv.constant4             --------------------------
	.section	.nv.constant4,"a",@progbits
	.align	8
	.align		8
.nv.constant4:
        /*0000*/ 	.dword	_$_str


//--------------------- .text.attn_fwd            --------------------------
	.section	.text.attn_fwd,"ax",@progbits
	.align	128
        .global         attn_fwd
        .type           attn_fwd,@function
        .size           attn_fwd,(.L_x_3 - attn_fwd)
        .other          attn_fwd,@"STO_CUDA_ENTRY STV_DEFAULT"
attn_fwd:
.text.attn_fwd:
[----:B------:R-:W0:Y:S01]  /*0000*/  LDC R1, c[0x0][0x28] ;  /* 0x00000a00ff017b82 */ /* 0x000e220000000800 */
[----:B------:R-:W1:Y:S07]  /*0010*/  S2R R2, SR_CTAID.X ;  /* 0x0000000000027919 */ /* 0x000e6e0000002500 */
[----:B------:R-:W2:Y:S01]  /*0020*/  LDC.64 R4, c[0x0][0x240] ;  /* 0x00009000ff047b82 */ /* 0x000ea20000000a00 */
[----:B------:R-:W-:Y:S01]  /*0030*/  ULDC.64 UR4, c[0x0][0x208] ;  /* 0x0000820000047ab9 */ /* 0x000fe20000000a00 */
[----:B0-----:R-:W-:Y:S01]  /*0040*/  IADD3 R1, R1, -0xc98, RZ ;  /* 0xfffff36801017810 */ /* 0x001fe20007ffe0ff */
[----:B------:R-:W0:Y:S01]  /*0050*/  S2R R216, SR_TID.X ;  /* 0x0000000000d87919 */ /* 0x000e220000002100 */
[----:B------:R-:W2:Y:S04]  /*0060*/  S2R R220, SR_CTAID.Y ;  /* 0x0000000000dc7919 */ /* 0x000ea80000002600 */
[----:B------:R-:W3:Y:S08]  /*0070*/  LDC R14, c[0x0][0x248] ;  /* 0x00009200ff0e7b82 */ /* 0x000ef00000000800 */
[----:B------:R-:W4:Y:S01]  /*0080*/  LDC.64 R8, c[0x0][0x210] ;  /* 0x00008400ff087b82 */ /* 0x000f220000000a00 */
[----:B-1----:R-:W-:-:S04]  /*0090*/  SHF.L.U32 R2, R2, 0x6, RZ ;  /* 0x0000000602027819 */ /* 0x002fc800000006ff */
[--C-:B0-----:R-:W-:Y:S02]  /*00a0*/  LOP3.LUT R3, R2, 0x3f, R216.reuse, 0xf8, !PT ;  /* 0x0000003f02037812 */ /* 0x101fe400078ef8d8 */
[----:B------:R-:W-:Y:S01]  /*00b0*/  SHF.R.U32.HI R7, RZ, 0x6, R216 ;  /* 0x00000006ff077819 */ /* 0x000fe200000116d8 */
[----:B--2---:R-:W-:Y:S02]  /*00c0*/  IMAD R0, R220, R4, RZ ;  /* 0x00000004dc007224 */ /* 0x004fe400078e02ff */
[----:B------:R-:W-:Y:S01]  /*00d0*/  IMAD R4, R3, R5, RZ ;  /* 0x0000000503047224 */ /* 0x000fe200078e02ff */
[----:B------:R-:W-:Y:S02]  /*00e0*/  SGXT.U32 R7, R7, 0x1 ;  /* 0x000000010707781a */ /* 0x000fe40000000000 */
[----:B------:R-:W-:Y:S01]  /*00f0*/  SHF.L.U32 R3, R0, 0x1, RZ ;  /* 0x0000000100037819 */ /* 0x000fe200000006ff */
[C---:B------:R-:W-:Y:S01]  /*0100*/  IMAD.HI R6, R4.reuse, 0x2, RZ ;  /* 0x0000000204067827 */ /* 0x040fe200078e02ff */
[----:B------:R-:W-:-:S03]  /*0110*/  SHF.L.U32 R5, R4, 0x1, RZ ;  /* 0x0000000104057819 */ /* 0x000fc600000006ff */
[----:B---3--:R-:W-:Y:S01]  /*0120*/  IMAD R7, R7, R14, RZ ;  /* 0x0000000e07077224 */ /* 0x008fe200078e02ff */
[----:B----4-:R-:W-:Y:S01]  /*0130*/  IADD3 R4, P0, P1, R5, R8, R3 ;  /* 0x0000000805047210 */ /* 0x010fe2000791e003 */
[----:B------:R-:W-:-:S03]  /*0140*/  IMAD.HI R0, R0, 0x2, RZ ;  /* 0x0000000200007827 */ /* 0x000fc600078e02ff */
[----:B------:R-:W-:Y:S02]  /*0150*/  LEA R3, R14, R7, 0x1 ;  /* 0x000000070e037211 */ /* 0x000fe400078e08ff */
[----:B------:R-:W-:Y:S02]  /*0160*/  IADD3.X R0, R6, R9, R0, P0, P1 ;  /* 0x0000000906007210 */ /* 0x000fe400007e2400 */
[-C--:B------:R-:W-:Y:S01]  /*0170*/  LEA R8, P0, R7, R4.reuse, 0x1 ;  /* 0x0000000407087211 */ /* 0x080fe200078008ff */
[C---:B------:R-:W-:Y:S01]  /*0180*/  IMAD R5, R14.reuse, 0x2, R3 ;  /* 0x000000020e057824 */ /* 0x040fe200078e0203 */
[----:B------:R-:W-:Y:S02]  /*0190*/  LEA R10, P1, R3, R4, 0x1 ;  /* 0x00000004030a7211 */ /* 0x000fe400078208ff */
[----:B------:R-:W-:Y:S02]  /*01a0*/  LEA.HI.X.SX32 R9, R7, R0, 0x1, P0 ;  /* 0x0000000007097211 */ /* 0x000fe400000f0eff */
[----:B------:R-:W-:-:S02]  /*01b0*/  LEA R7, R14, R5, 0x1 ;  /* 0x000000050e077211 */ /* 0x000fc400078e08ff */
[----:B------:R-:W-:Y:S02]  /*01c0*/  LEA R12, P0, R5, R4, 0x1 ;  /* 0x00000004050c7211 */ /* 0x000fe400078008ff */
[C---:B------:R-:W-:Y:S02]  /*01d0*/  LEA R15, R14.reuse, R7, 0x1 ;  /* 0x000000070e0f7211 */ /* 0x040fe400078e08ff */
[-C--:B------:R-:W-:Y:S02]  /*01e0*/  LEA.HI.X.SX32 R11, R3, R0.reuse, 0x1, P1 ;  /* 0x00000000030b7211 */ /* 0x080fe400008f0eff */
[----:B------:R-:W-:Y:S01]  /*01f0*/  LEA R21, R14, R15, 0x1 ;  /* 0x0000000f0e157211 */ /* 0x000fe200078e08ff */
[----:B------:R0:W2:Y:S01]  /*0200*/  LDG.E.U16 R3, desc[UR4][R8.64] ;  /* 0x0000000408037981 */ /* 0x0000a2000c1e1500 */
[----:B------:R-:W-:Y:S02]  /*0210*/  LEA.HI.X.SX32 R13, R5, R0, 0x1, P0 ;  /* 0x00000000050d7211 */ /* 0x000fe400000f0eff */
[-C--:B------:R-:W-:Y:S01]  /*0220*/  LEA R18, P1, R15, R4.reuse, 0x1 ;  /* 0x000000040f127211 */ /* 0x080fe200078208ff */
[----:B------:R1:W3:Y:S01]  /*0230*/  LDG.E.U16 R5, desc[UR4][R10.64] ;  /* 0x000000040a057981 */ /* 0x0002e2000c1e1500 */
[----:B------:R-:W-:-:S02]  /*0240*/  LEA R16, P0, R7, R4, 0x1 ;  /* 0x0000000407107211 */ /* 0x000fc400078008ff */
[C---:B0-----:R-:W-:Y:S01]  /*0250*/  LEA R9, R14.reuse, R21, 0x1 ;  /* 0x000000150e097211 */ /* 0x041fe200078e08ff */
[----:B------:R0:W4:Y:S01]  /*0260*/  LDG.E.U16 R6, desc[UR4][R12.64] ;  /* 0x000000040c067981 */ /* 0x000122000c1e1500 */
[-C--:B------:R-:W-:Y:S02]  /*0270*/  LEA.HI.X.SX32 R19, R15, R0.reuse, 0x1, P1 ;  /* 0x000000000f137211 */ /* 0x080fe400008f0eff */
[C---:B-1----:R-:W-:Y:S02]  /*0280*/  LEA R11, R14.reuse, R9, 0x1 ;  /* 0x000000090e0b7211 */ /* 0x042fe400078e08ff */
[----:B------:R-:W-:Y:S01]  /*0290*/  LEA.HI.X.SX32 R17, R7, R0, 0x1, P0 ;  /* 0x0000000007117211 */ /* 0x000fe200000f0eff */
[----:B------:R-:W5:Y:S02]  /*02a0*/  LDG.E.U16 R8, desc[UR4][R18.64] ;  /* 0x0000000412087981 */ /* 0x000f64000c1e1500 */
[----:B------:R-:W-:Y:S01]  /*02b0*/  IMAD R15, R14, 0x2, R11 ;  /* 0x000000020e0f7824 */ /* 0x000fe200078e020b */
[-C--:B------:R-:W-:Y:S01]  /*02c0*/  LEA R20, P0, R21, R4.reuse, 0x1 ;  /* 0x0000000415147211 */ /* 0x080fe200078008ff */
[----:B------:R1:W4:Y:S03]  /*02d0*/  LDG.E.U16 R7, desc[UR4][R16.64] ;  /* 0x0000000410077981 */ /* 0x000326000c1e1500 */
[----:B------:R-:W-:-:S02]  /*02e0*/  LEA R26, P1, R15, R4, 0x1 ;  /* 0x000000040f1a7211 */ /* 0x000fc400078208ff */
[----:B------:R-:W-:Y:S02]  /*02f0*/  LEA.HI.X.SX32 R21, R21, R0, 0x1, P0 ;  /* 0x0000000015157211 */ /* 0x000fe400000f0eff */
[C---:B0-----:R-:W-:Y:S02]  /*0300*/  LEA R13, R14.reuse, R15, 0x1 ;  /* 0x0000000f0e0d7211 */ /* 0x041fe400078e08ff */
[----:B------:R-:W-:Y:S02]  /*0310*/  LEA R22, P0, R9, R4, 0x1 ;  /* 0x0000000409167211 */ /* 0x000fe400078008ff */
[-C--:B------:R-:W-:Y:S02]  /*0320*/  LEA.HI.X.SX32 R27, R15, R0.reuse, 0x1, P1 ;  /* 0x000000000f1b7211 */ /* 0x080fe400008f0eff */
[----:B------:R-:W-:Y:S02]  /*0330*/  LEA R15, R14, R13, 0x1 ;  /* 0x0000000d0e0f7211 */ /* 0x000fe400078e08ff */
[----:B------:R-:W-:Y:S01]  /*0340*/  LEA.HI.X.SX32 R23, R9, R0, 0x1, P0 ;  /* 0x0000000009177211 */ /* 0x000fe200000f0eff */
[----:B------:R-:W3:Y:S01]  /*0350*/  LDG.E.U16 R12, desc[UR4][R26.64] ;  /* 0x000000041a0c7981 */ /* 0x000ee2000c1e1500 */
[----:B------:R-:W-:-:S02]  /*0360*/  LEA R24, P0, R11, R4, 0x1 ;  /* 0x000000040b187211 */ /* 0x000fc400078008ff */
[C---:B-1----:R-:W-:Y:S01]  /*0370*/  LEA R17, R14.reuse, R15, 0x1 ;  /* 0x0000000f0e117211 */ /* 0x042fe200078e08ff */
[----:B------:R0:W4:Y:S01]  /*0380*/  LDG.E.U16 R9, desc[UR4][R20.64] ;  /* 0x0000000414097981 */ /* 0x000122000c1e1500 */
[----:B------:R-:W-:Y:S02]  /*0390*/  LEA.HI.X.SX32 R25, R11, R0, 0x1, P0 ;  /* 0x000000000b197211 */ /* 0x000fe400000f0eff */
[C---:B------:R-:W-:Y:S01]  /*03a0*/  LEA R28, P0, R13.reuse, R4, 0x1 ;  /* 0x000000040d1c7211 */ /* 0x040fe200078008ff */
[----:B------:R1:W4:Y:S01]  /*03b0*/  LDG.E.U16 R10, desc[UR4][R22.64] ;  /* 0x00000004160a7981 */ /* 0x000322000c1e1500 */
[----:B------:R-:W-:Y:S02]  /*03c0*/  LEA R31, R14, R17, 0x1 ;  /* 0x000000110e1f7211 */ /* 0x000fe400078e08ff */
[----:B------:R-:W-:Y:S01]  /*03d0*/  LEA.HI.X.SX32 R29, R13, R0, 0x1, P0 ;  /* 0x000000000d1d7211 */ /* 0x000fe200000f0eff */
[----:B------:R1:W4:Y:S01]  /*03e0*/  LDG.E.U16 R11, desc[UR4][R24.64] ;  /* 0x00000004180b7981 */ /* 0x000322000c1e1500 */
[----:B------:R-:W-:-:S02]  /*03f0*/  LEA R18, P0, R15, R4, 0x1 ;  /* 0x000000040f127211 */ /* 0x000fc400078008ff */
[C---:B------:R-:W-:Y:S01]  /*0400*/  LEA R33, R14.reuse, R31, 0x1 ;  /* 0x0000001f0e217211 */ /* 0x040fe200078e08ff */
[----:B------:R1:W4:Y:S01]  /*0410*/  LDG.E.U16 R13, desc[UR4][R28.64] ;  /* 0x000000041c0d7981 */ /* 0x000322000c1e1500 */
[----:B------:R-:W-:Y:S02]  /*0420*/  LEA.HI.X.SX32 R19, R15, R0, 0x1, P0 ;  /* 0x000000000f137211 */ /* 0x000fe400000f0eff */
[-C--:B0-----:R-:W-:Y:S01]  /*0430*/  LEA R20, P0, R17, R4.reuse, 0x1 ;  /* 0x0000000411147211 */ /* 0x081fe200078008ff */
[----:B------:R-:W-:Y:S01]  /*0440*/  IMAD R27, R14, 0x2, R33 ;  /* 0x000000020e1b7824 */ /* 0x000fe200078e0221 */
[----:B-1----:R-:W-:Y:S01]  /*0450*/  LEA R22, P1, R31, R4, 0x1 ;  /* 0x000000041f167211 */ /* 0x002fe200078208ff */
[----:B------:R-:W4:Y:S01]  /*0460*/  LDG.E.U16 R15, desc[UR4][R18.64] ;  /* 0x00000004120f7981 */ /* 0x000f22000c1e1500 */
[----:B------:R-:W-:Y:S02]  /*0470*/  LEA.HI.X.SX32 R21, R17, R0, 0x1, P0 ;  /* 0x0000000011157211 */ /* 0x000fe400000f0eff */
[----:B------:R-:W-:-:S02]  /*0480*/  LEA R24, P0, R33, R4, 0x1 ;  /* 0x0000000421187211 */ /* 0x000fc400078008ff */
[C---:B------:R-:W-:Y:S01]  /*0490*/  LEA R29, R14.reuse, R27, 0x1 ;  /* 0x0000001b0e1d7211 */ /* 0x040fe200078e08ff */
[----:B------:R-:W4:Y:S01]  /*04a0*/  LDG.E.U16 R16, desc[UR4][R20.64] ;  /* 0x0000000414107981 */ /* 0x000f22000c1e1500 */
[-C--:B------:R-:W-:Y:S02]  /*04b0*/  LEA.HI.X.SX32 R23, R31, R0.reuse, 0x1, P1 ;  /* 0x000000001f177211 */ /* 0x080fe400008f0eff */
[----:B------:R-:W-:Y:S02]  /*04c0*/  LEA.HI.X.SX32 R25, R33, R0, 0x1, P0 ;  /* 0x0000000021197211 */ /* 0x000fe400000f0eff */
[C---:B------:R-:W-:Y:S01]  /*04d0*/  LEA R31, R14.reuse, R29, 0x1 ;  /* 0x0000001d0e1f7211 */ /* 0x040fe200078e08ff */
[----:B------:R0:W4:Y:S01]  /*04e0*/  LDG.E.U16 R17, desc[UR4][R22.64] ;  /* 0x0000000416117981 */ /* 0x000122000c1e1500 */
[C---:B------:R-:W-:Y:S02]  /*04f0*/  LEA R26, P0, R27.reuse, R4, 0x1 ;  /* 0x000000041b1a7211 */ /* 0x040fe400078008ff */
[----:B------:R-:W-:Y:S01]  /*0500*/  LEA R33, R14, R31, 0x1 ;  /* 0x0000001f0e217211 */ /* 0x000fe200078e08ff */
[----:B------:R1:W4:Y:S01]  /*0510*/  LDG.E.U16 R18, desc[UR4][R24.64] ;  /* 0x0000000418127981 */ /* 0x000322000c1e1500 */
[----:B------:R-:W-:-:S02]  /*0520*/  LEA.HI.X.SX32 R27, R27, R0, 0x1, P0 ;  /* 0x000000001b1b7211 */ /* 0x000fc400000f0eff */
[C---:B------:R-:W-:Y:S02]  /*0530*/  LEA R28, P0, R29.reuse, R4, 0x1 ;  /* 0x000000041d1c7211 */ /* 0x040fe400078008ff */
[C---:B0-----:R-:W-:Y:S01]  /*0540*/  LEA R23, R14.reuse, R33, 0x1 ;  /* 0x000000210e177211 */ /* 0x041fe200078e08ff */
[----:B------:R0:W4:Y:S01]  /*0550*/  LDG.E.U16 R19, desc[UR4][R26.64] ;  /* 0x000000041a137981 */ /* 0x000122000c1e1500 */
[----:B------:R-:W-:Y:S02]  /*0560*/  LEA.HI.X.SX32 R29, R29, R0, 0x1, P0 ;  /* 0x000000001d1d7211 */ /* 0x000fe400000f0eff */
[C---:B------:R-:W-:Y:S02]  /*0570*/  LEA R32, P0, R33.reuse, R4, 0x1 ;  /* 0x0000000421207211 */ /* 0x040fe400078008ff */
[----:B-1----:R-:W-:Y:S01]  /*0580*/  LEA R25, R14, R23, 0x1 ;  /* 0x000000170e197211 */ /* 0x002fe200078e08ff */
[----:B------:R1:W4:Y:S01]  /*0590*/  LDG.E.U16 R20, desc[UR4][R28.64] ;  /* 0x000000041c147981 */ /* 0x000322000c1e1500 */
[----:B------:R-:W-:-:S02]  /*05a0*/  LEA.HI.X.SX32 R33, R33, R0, 0x1, P0 ;  /* 0x0000000021217211 */ /* 0x000fc400000f0eff */
[-C--:B------:R-:W-:Y:S01]  /*05b0*/  LEA R34, P0, R23, R4.reuse, 0x1 ;  /* 0x0000000417227211 */ /* 0x080fe200078008ff */
[C---:B------:R-:W-:Y:S01]  /*05c0*/  IMAD R39, R14.reuse, 0x2, R25 ;  /* 0x000000020e277824 */ /* 0x040fe200078e0219 */
[----:B------:R-:W-:Y:S01]  /*05d0*/  LEA R30, P1, R31, R4, 0x1 ;  /* 0x000000041f1e7211 */ /* 0x000fe200078208ff */
[----:B------:R-:W4:Y:S01]  /*05e0*/  LDG.E.U16 R22, desc[UR4][R32.64] ;  /* 0x0000000420167981 */ /* 0x000f22000c1e1500 */
[----:B------:R-:W-:Y:S02]  /*05f0*/  LEA.HI.X.SX32 R35, R23, R0, 0x1, P0 ;  /* 0x0000000017237211 */ /* 0x000fe400000f0eff */
[----:B------:R-:W-:Y:S02]  /*0600*/  LEA R36, P0, R25, R4, 0x1 ;  /* 0x0000000419247211 */ /* 0x000fe400078008ff */
[----:B0-----:R-:W-:Y:S01]  /*0610*/  LEA R27, R14, R39, 0x1 ;  /* 0x000000270e1b7211 */ /* 0x001fe200078e08ff */
[----:B------:R-:W4:Y:S01]  /*0620*/  LDG.E.U16 R23, desc[UR4][R34.64] ;  /* 0x0000000422177981 */ /* 0x000f22000c1e1500 */
[----:B------:R-:W-:-:S02]  /*0630*/  LEA.HI.X.SX32 R31, R31, R0, 0x1, P1 ;  /* 0x000000001f1f7211 */ /* 0x000fc400008f0eff */
[----:B------:R-:W-:Y:S02]  /*0640*/  LEA.HI.X.SX32 R37, R25, R0, 0x1, P0 ;  /* 0x0000000019257211 */ /* 0x000fe400000f0eff */
[C---:B------:R-:W-:Y:S01]  /*0650*/  LEA R40, P0, R27.reuse, R4, 0x1 ;  /* 0x000000041b287211 */ /* 0x040fe200078008ff */
[----:B------:R0:W4:Y:S01]  /*0660*/  LDG.E.U16 R21, desc[UR4][R30.64] ;  /* 0x000000041e157981 */ /* 0x000122000c1e1500 */
[C---:B-1----:R-:W-:Y:S02]  /*0670*/  LEA R29, R14.reuse, R27, 0x1 ;  /* 0x0000001b0e1d7211 */ /* 0x042fe400078e08ff */
[----:B------:R-:W-:Y:S01]  /*0680*/  LEA.HI.X.SX32 R41, R27, R0, 0x1, P0 ;  /* 0x000000001b297211 */ /* 0x000fe200000f0eff */
[----:B------:R1:W4:Y:S01]  /*0690*/  LDG.E.U16 R24, desc[UR4][R36.64] ;  /* 0x0000000424187981 */ /* 0x000322000c1e1500 */
[----:B------:R-:W-:Y:S02]  /*06a0*/  LEA R27, R14, R29, 0x1 ;  /* 0x0000001d0e1b7211 */ /* 0x000fe400078e08ff */
[-C--:B------:R-:W-:Y:S01]  /*06b0*/  LEA R38, P1, R39, R4.reuse, 0x1 ;  /* 0x0000000427267211 */ /* 0x080fe200078208ff */
[----:B------:R-:W4:Y:S01]  /*06c0*/  LDG.E.U16 R26, desc[UR4][R40.64] ;  /* 0x00000004281a7981 */ /* 0x000f22000c1e1500 */
[----:B0-----:R-:W-:-:S04]  /*06d0*/  LEA R30, P0, R29, R4, 0x1 ;  /* 0x000000041d1e7211 */ /* 0x001fc800078008ff */
[-C--:B------:R-:W-:Y:S02]  /*06e0*/  LEA.HI.X.SX32 R31, R29, R0.reuse, 0x1, P0 ;  /* 0x000000001d1f7211 */ /* 0x080fe400000f0eff */
[C---:B------:R-:W-:Y:S02]  /*06f0*/  LEA R29, R14.reuse, R27, 0x1 ;  /* 0x0000001b0e1d7211 */ /* 0x040fe400078e08ff */
[----:B------:R-:W-:Y:S02]  /*0700*/  LEA.HI.X.SX32 R39, R39, R0, 0x1, P1 ;  /* 0x0000000027277211 */ /* 0x000fe400008f0eff */
[----:B------:R-:W-:Y:S02]  /*0710*/  LEA R43, R14, R29, 0x1 ;  /* 0x0000001d0e2b7211 */ /* 0x000fe400078e08ff */
[C---:B------:R-:W-:Y:S01]  /*0720*/  LEA R32, P0, R27.reuse, R4, 0x1 ;  /* 0x000000041b207211 */ /* 0x040fe200078008ff */
[----:B------:R0:W4:Y:S03]  /*0730*/  LDG.E.U16 R25, desc[UR4][R38.64] ;  /* 0x0000000426197981 */ /* 0x000126000c1e1500 */
[----:B------:R-:W-:-:S02]  /*0740*/  LEA.HI.X.SX32 R33, R27, R0, 0x1, P0 ;  /* 0x000000001b217211 */ /* 0x000fc400000f0eff */
[-C--:B-1----:R-:W-:Y:S01]  /*0750*/  LEA R36, P0, R43, R4.reuse, 0x1 ;  /* 0x000000042b247211 */ /* 0x082fe200078008ff */
[----:B------:R-:W4:Y:S01]  /*0760*/  LDG.E.U16 R27, desc[UR4][R30.64] ;  /* 0x000000041e1b7981 */ /* 0x000f22000c1e1500 */
[C---:B0-----:R-:W-:Y:S01]  /*0770*/  IMAD R39, R14.reuse, 0x2, R43 ;  /* 0x000000020e277824 */ /* 0x041fe200078e022b */
[----:B------:R-:W-:Y:S02]  /*0780*/  LEA R34, P1, R29, R4, 0x1 ;  /* 0x000000041d227211 */ /* 0x000fe400078208ff */
[----:B------:R-:W4:Y:S02]  /*0790*/  LDG.E.U16 R28, desc[UR4][R32.64] ;  /* 0x00000004201c7981 */ /* 0x000f24000c1e1500 */
[C---:B------:R-:W-:Y:S02]  /*07a0*/  LEA R41, R14.reuse, R39, 0x1 ;  /* 0x000000270e297211 */ /* 0x040fe400078e08ff */
[----:B------:R-:W-:Y:S02]  /*07b0*/  LEA.HI.X.SX32 R37, R43, R0, 0x1, P0 ;  /* 0x000000002b257211 */ /* 0x000fe400000f0eff */
[----:B------:R-:W-:-:S02]  /*07c0*/  LEA R43, R14, R41, 0x1 ;  /* 0x000000290e2b7211 */ /* 0x000fc400078e08ff */
[----:B------:R-:W-:Y:S01]  /*07d0*/  LEA.HI.X.SX32 R35, R29, R0, 0x1, P1 ;  /* 0x000000001d237211 */ /* 0x000fe200008f0eff */
[----:B------:R-:W4:Y:S01]  /*07e0*/  LDG.E.U16 R30, desc[UR4][R36.64] ;  /* 0x00000004241e7981 */ /* 0x000f22000c1e1500 */
[C---:B------:R-:W-:Y:S02]  /*07f0*/  LEA R38, P0, R39.reuse, R4, 0x1 ;  /* 0x0000000427267211 */ /* 0x040fe400078008ff */
[C---:B------:R-:W-:Y:S01]  /*0800*/  LEA R45, R14.reuse, R43, 0x1 ;  /* 0x0000002b0e2d7211 */ /* 0x040fe200078e08ff */
[----:B------:R0:W4:Y:S01]  /*0810*/  LDG.E.U16 R29, desc[UR4][R34.64] ;  /* 0x00000004221d7981 */ /* 0x000122000c1e1500 */
[----:B------:R-:W-:Y:S02]  /*0820*/  LEA.HI.X.SX32 R39, R39, R0, 0x1, P0 ;  /* 0x0000000027277211 */ /* 0x000fe400000f0eff */
[-C--:B------:R-:W-:Y:S02]  /*0830*/  LEA R40, P0, R41, R4.reuse, 0x1 ;  /* 0x0000000429287211 */ /* 0x080fe400078008ff */
[----:B------:R-:W-:Y:S01]  /*0840*/  LEA R42, P1, R43, R4, 0x1 ;  /* 0x000000042b2a7211 */ /* 0x000fe200078208ff */
[----:B------:R1:W4:Y:S01]  /*0850*/  LDG.E.U16 R31, desc[UR4][R38.64] ;  /* 0x00000004261f7981 */ /* 0x000322000c1e1500 */
[----:B0-----:R-:W-:-:S02]  /*0860*/  LEA R35, R14, R45, 0x1 ;  /* 0x0000002d0e237211 */ /* 0x001fc400078e08ff */
[----:B------:R-:W-:Y:S02]  /*0870*/  LEA.HI.X.SX32 R41, R41, R0, 0x1, P0 ;  /* 0x0000000029297211 */ /* 0x000fe400000f0eff */
[C---:B------:R-:W-:Y:S02]  /*0880*/  LEA R37, R14.reuse, R35, 0x1 ;  /* 0x000000230e257211 */ /* 0x040fe400078e08ff */
[C---:B------:R-:W-:Y:S01]  /*0890*/  LEA R44, P0, R45.reuse, R4, 0x1 ;  /* 0x000000042d2c7211 */ /* 0x040fe200078008ff */
[----:B------:R0:W4:Y:S02]  /*08a0*/  LDG.E.U16 R32, desc[UR4][R40.64] ;  /* 0x0000000428207981 */ /* 0x000124000c1e1500 */
[----:B------:R-:W-:Y:S01]  /*08b0*/  IMAD R51, R14, 0x2, R37 ;  /* 0x000000020e337824 */ /* 0x000fe200078e0225 */
[----:B------:R-:W-:Y:S02]  /*08c0*/  LEA.HI.X.SX32 R45, R45, R0, 0x1, P0 ;  /* 0x000000002d2d7211 */ /* 0x000fe400000f0eff */
[----:B------:R-:W-:-:S02]  /*08d0*/  LEA R46, P0, R35, R4, 0x1 ;  /* 0x00000004232e7211 */ /* 0x000fc400078008ff */
[-C--:B------:R-:W-:Y:S01]  /*08e0*/  LEA.HI.X.SX32 R43, R43, R0.reuse, 0x1, P1 ;  /* 0x000000002b2b7211 */ /* 0x080fe200008f0eff */
[----:B------:R-:W4:Y:S01]  /*08f0*/  LDG.E.U16 R34, desc[UR4][R44.64] ;  /* 0x000000042c227981 */ /* 0x000f22000c1e1500 */
[----:B------:R-:W-:Y:S02]  /*0900*/  LEA.HI.X.SX32 R47, R35, R0, 0x1, P0 ;  /* 0x00000000232f7211 */ /* 0x000fe400000f0eff */
[C---:B-1----:R-:W-:Y:S01]  /*0910*/  LEA R39, R14.reuse, R51, 0x1 ;  /* 0x000000330e277211 */ /* 0x042fe200078e08ff */
[----:B------:R1:W4:Y:S01]  /*0920*/  LDG.E.U16 R33, desc[UR4][R42.64] ;  /* 0x000000042a217981 */ /* 0x000322000c1e1500 */
[C---:B------:R-:W-:Y:S02]  /*0930*/  LEA R48, P0, R37.reuse, R4, 0x1 ;  /* 0x0000000425307211 */ /* 0x040fe400078008ff */
[----:B0-----:R-:W-:Y:S01]  /*0940*/  LEA R41, R14, R39, 0x1 ;  /* 0x000000270e297211 */ /* 0x001fe200078e08ff */
[----:B------:R0:W4:Y:S01]  /*0950*/  LDG.E.U16 R35, desc[UR4][R46.64] ;  /* 0x000000042e237981 */ /* 0x000122000c1e1500 */
[----:B------:R-:W-:-:S02]  /*0960*/  LEA.HI.X.SX32 R49, R37, R0, 0x1, P0 ;  /* 0x0000000025317211 */ /* 0x000fc400000f0eff */
[C---:B------:R-:W-:Y:S02]  /*0970*/  LEA R53, R14.reuse, R41, 0x1 ;  /* 0x000000290e357211 */ /* 0x040fe400078e08ff */
[C---:B-1----:R-:W-:Y:S01]  /*0980*/  LEA R42, P0, R39.reuse, R4, 0x1 ;  /* 0x00000004272a7211 */ /* 0x042fe200078008ff */
[----:B------:R1:W4:Y:S01]  /*0990*/  LDG.E.U16 R36, desc[UR4][R48.64] ;  /* 0x0000000430247981 */ /* 0x000322000c1e1500 */
[----:B------:R-:W-:Y:S02]  /*09a0*/  LEA R55, R14, R53, 0x1 ;  /* 0x000000350e377211 */ /* 0x000fe400078e08ff */
[----:B------:R-:W-:Y:S02]  /*09b0*/  LEA.HI.X.SX32 R43, R39, R0, 0x1, P0 ;  /* 0x00000000272b7211 */ /* 0x000fe400000f0eff */
[-C--:B------:R-:W-:Y:S02]  /*09c0*/  LEA R44, P0, R41, R4.reuse, 0x1 ;  /* 0x00000004292c7211 */ /* 0x080fe400078008ff */
[----:B------:R-:W-:Y:S01]  /*09d0*/  LEA R50, P1, R51, R4, 0x1 ;  /* 0x0000000433327211 */ /* 0x000fe200078208ff */
[----:B------:R-:W4:Y:S01]  /*09e0*/  LDG.E.U16 R38, desc[UR4][R42.64] ;  /* 0x000000042a267981 */ /* 0x000f22000c1e1500 */
[----:B------:R-:W-:-:S02]  /*09f0*/  LEA.HI.X.SX32 R45, R41, R0, 0x1, P0 ;  /* 0x00000000292d7211 */ /* 0x000fc400000f0eff */
[C---:B------:R-:W-:Y:S02]  /*0a00*/  LEA R41, R14.reuse, R55, 0x1 ;  /* 0x000000370e297211 */ /* 0x040fe400078e08ff */
[----:B0-----:R-:W-:Y:S01]  /*0a10*/  LEA R46, P0, R53, R4, 0x1 ;  /* 0x00000004352e7211 */ /* 0x001fe200078008ff */
[----:B------:R-:W4:Y:S02]  /*0a20*/  LDG.E.U16 R39, desc[UR4][R44.64] ;  /* 0x000000042c277981 */ /* 0x000f24000c1e1500 */
[----:B------:R-:W-:-:S05]  /*0a30*/  IMAD R57, R14, 0x2, R41 ;  /* 0x000000020e397824 */ /* 0x000fca00078e0229 */
[----:B------:R-:W-:-:S04]  /*0a40*/  LEA R59, R14, R57, 0x1 ;  /* 0x000000390e3b7211 */ /* 0x000fc800078e08ff */
[----:B------:R-:W-:-:S04]  /*0a50*/  LEA R61, R14, R59, 0x1 ;  /* 0x0000003b0e3d7211 */ /* 0x000fc800078e08ff */
[C---:B------:R-:W-:Y:S02]  /*0a60*/  LEA R63, R14.reuse, R61, 0x1 ;  /* 0x0000003d0e3f7211 */ /* 0x040fe400078e08ff */
[-C--:B------:R-:W-:Y:S02]  /*0a70*/  LEA.HI.X.SX32 R51, R51, R0.reuse, 0x1, P1 ;  /* 0x0000000033337211 */ /* 0x080fe400008f0eff */
[----:B------:R-:W-:Y:S02]  /*0a80*/  LEA.HI.X.SX32 R47, R53, R0, 0x1, P0 ;  /* 0x00000000352f7211 */ /* 0x000fe400000f0eff */
[C---:B------:R-:W-:Y:S01]  /*0a90*/  LEA R65, R14.reuse, R63, 0x1 ;  /* 0x0000003f0e417211 */ /* 0x040fe200078e08ff */
[----:B------:R0:W4:Y:S01]  /*0aa0*/  LDG.E.U16 R37, desc[UR4][R50.64] ;  /* 0x0000000432257981 */ /* 0x000122000c1e1500 */
[C---:B-1----:R-:W-:Y:S02]  /*0ab0*/  LEA R48, P0, R41.reuse, R4, 0x1 ;  /* 0x0000000429307211 */ /* 0x042fe400078008ff */
[----:B------:R-:W-:Y:S01]  /*0ac0*/  LEA R67, R14, R65, 0x1 ;  /* 0x000000410e437211 */ /* 0x000fe200078e08ff */
[----:B------:R-:W4:Y:S01]  /*0ad0*/  LDG.E.U16 R40, desc[UR4][R46.64] ;  /* 0x000000042e287981 */ /* 0x000f22000c1e1500 */
[----:B------:R-:W-:-:S02]  /*0ae0*/  LEA.HI.X.SX32 R49, R41, R0, 0x1, P0 ;  /* 0x0000000029317211 */ /* 0x000fc400000f0eff */
[-C--:B------:R-:W-:Y:S02]  /*0af0*/  LEA R52, P1, R55, R4.reuse, 0x1 ;  /* 0x0000000437347211 */ /* 0x080fe400078208ff */
[----:B0-----:R-:W-:Y:S01]  /*0b00*/  LEA R50, P0, R57, R4, 0x1 ;  /* 0x0000000439327211 */ /* 0x001fe200078008ff */
[C---:B------:R-:W-:Y:S01]  /*0b10*/  IMAD R69, R14.reuse, 0x2, R67 ;  /* 0x000000020e457824 */ /* 0x040fe200078e0243 */
[-C--:B------:R-:W-:Y:S01]  /*0b20*/  LEA.HI.X.SX32 R53, R55, R0.reuse, 0x1, P1 ;  /* 0x0000000037357211 */ /* 0x080fe200008f0eff */
[----:B------:R-:W4:Y:S01]  /*0b30*/  LDG.E.U16 R42, desc[UR4][R48.64] ;  /* 0x00000004302a7981 */ /* 0x000f22000c1e1500 */
[----:B------:R-:W-:Y:S02]  /*0b40*/  LEA.HI.X.SX32 R51, R57, R0, 0x1, P0 ;  /* 0x0000000039337211 */ /* 0x000fe400000f0eff */
[----:B------:R-:W-:Y:S01]  /*0b50*/  LEA R54, P0, R59, R4, 0x1 ;  /* 0x000000043b367211 */ /* 0x000fe200078008ff */
[----:B------:R0:W4:Y:S01]  /*0b60*/  LDG.E.U16 R41, desc[UR4][R52.64] ;  /* 0x0000000434297981 */ /* 0x000122000c1e1500 */
[----:B------:R-:W-:-:S02]  /*0b70*/  LEA R71, R14, R69, 0x1 ;  /* 0x000000450e477211 */ /* 0x000fc400078e08ff */
[----:B------:R-:W-:Y:S01]  /*0b80*/  LEA.HI.X.SX32 R55, R59, R0, 0x1, P0 ;  /* 0x000000003b377211 */ /* 0x000fe200000f0eff */
[----:B------:R-:W4:Y:S01]  /*0b90*/  LDG.E.U16 R43, desc[UR4][R50.64] ;  /* 0x00000004322b7981 */ /* 0x000f22000c1e1500 */
[C---:B------:R-:W-:Y:S02]  /*0ba0*/  LEA R73, R14.reuse, R71, 0x1 ;  /* 0x000000470e497211 */ /* 0x040fe400078e08ff */
[-C--:B------:R-:W-:Y:S01]  /*0bb0*/  LEA R56, P1, R61, R4.reuse, 0x1 ;  /* 0x000000043d387211 */ /* 0x080fe200078208ff */
[----:B------:R1:W4:Y:S01]  /*0bc0*/  LDG.E.U16 R44, desc[UR4][R54.64] ;  /* 0x00000004362c7981 */ /* 0x000322000c1e1500 */
[C---:B0-----:R-:W-:Y:S02]  /*0bd0*/  LEA R52, P0, R63.reuse, R4, 0x1 ;  /* 0x000000043f347211 */ /* 0x041fe400078008ff */
[----:B------:R-:W-:Y:S02]  /*0be0*/  LEA R75, R14, R73, 0x1 ;  /* 0x000000490e4b7211 */ /* 0x000fe400078e08ff */
[----:B------:R-:W-:-:S02]  /*0bf0*/  LEA.HI.X.SX32 R53, R63, R0, 0x1, P0 ;  /* 0x000000003f357211 */ /* 0x000fc400000f0eff */
[----:B------:R-:W-:Y:S02]  /*0c00*/  LEA R58, P0, R65, R4, 0x1 ;  /* 0x00000004413a7211 */ /* 0x000fe400078008ff */
[-C--:B------:R-:W-:Y:S01]  /*0c10*/  LEA.HI.X.SX32 R57, R61, R0.reuse, 0x1, P1 ;  /* 0x000000003d397211 */ /* 0x080fe200008f0eff */
[----:B------:R-:W4:Y:S01]  /*0c20*/  LDG.E.U16 R46, desc[UR4][R52.64] ;  /* 0x00000004342e7981 */ /* 0x000f22000c1e1500 */
[----:B------:R-:W-:Y:S02]  /*0c30*/  LEA.HI.X.SX32 R59, R65, R0, 0x1, P0 ;  /* 0x00000000413b7211 */ /* 0x000fe400000f0eff */
[C---:B------:R-:W-:Y:S01]  /*0c40*/  LEA R65, R14.reuse, R75, 0x1 ;  /* 0x0000004b0e417211 */ /* 0x040fe200078e08ff */
[----:B------:R0:W4:Y:S01]  /*0c50*/  LDG.E.U16 R45, desc[UR4][R56.64] ;  /* 0x00000004382d7981 */ /* 0x000122000c1e1500 */
[C---:B------:R-:W-:Y:S02]  /*0c60*/  LEA R60, P0, R67.reuse, R4, 0x1 ;  /* 0x00000004433c7211 */ /* 0x040fe400078008ff */
[----:B------:R-:W-:Y:S01]  /*0c70*/  LEA R77, R14, R65, 0x1 ;  /* 0x000000410e4d7211 */ /* 0x000fe200078e08ff */
[----:B------:R2:W4:Y:S01]  /*0c80*/  LDG.E.U16 R47, desc[UR4][R58.64] ;  /* 0x000000043a2f7981 */ /* 0x000522000c1e1500 */
[----:B------:R-:W-:-:S02]  /*0c90*/  LEA.HI.X.SX32 R61, R67, R0, 0x1, P0 ;  /* 0x00000000433d7211 */ /* 0x000fc400000f0eff */
[-C--:B-1----:R-:W-:Y:S01]  /*0ca0*/  LEA R54, P1, R69, R4.reuse, 0x1 ;  /* 0x0000000445367211 */ /* 0x082fe200078208ff */
[C---:B------:R-:W-:Y:S01]  /*0cb0*/  IMAD R67, R14.reuse, 0x2, R77 ;  /* 0x000000020e437824 */ /* 0x040fe200078e024d */
[----:B0-----:R-:W-:Y:S01]  /*0cc0*/  LEA R56, P0, R71, R4, 0x1 ;  /* 0x0000000447387211 */ /* 0x001fe200078008ff */
[----:B------:R0:W4:Y:S01]  /*0cd0*/  LDG.E.U16 R48, desc[UR4][R60.64] ;  /* 0x000000043c307981 */ /* 0x000122000c1e1500 */
[-C--:B------:R-:W-:Y:S02]  /*0ce0*/  LEA.HI.X.SX32 R55, R69, R0.reuse, 0x1, P1 ;  /* 0x0000000045377211 */ /* 0x080fe400008f0eff */
[----:B------:R-:W-:Y:S02]  /*0cf0*/  LEA R69, R14, R67, 0x1 ;  /* 0x000000430e457211 */ /* 0x000fe400078e08ff */
[----:B------:R-:W-:Y:S01]  /*0d00*/  LEA.HI.X.SX32 R57, R71, R0, 0x1, P0 ;  /* 0x0000000047397211 */ /* 0x000fe200000f0eff */
[----:B------:R-:W4:Y:S01]  /*0d10*/  LDG.E.U16 R49, desc[UR4][R54.64] ;  /* 0x0000000436317981 */ /* 0x000f22000c1e1500 */
[----:B------:R-:W-:-:S02]  /*0d20*/  LEA R62, P0, R73, R4, 0x1 ;  /* 0x00000004493e7211 */ /* 0x000fc400078008ff */
[C---:B------:R-:W-:Y:S01]  /*0d30*/  LEA R71, R14.reuse, R69, 0x1 ;  /* 0x000000450e477211 */ /* 0x040fe200078e08ff */
[----:B------:R-:W4:Y:S01]  /*0d40*/  LDG.E.U16 R50, desc[UR4][R56.64] ;  /* 0x0000000438327981 */ /* 0x000f22000c1e1500 */
[----:B------:R-:W-:Y:S02]  /*0d50*/  LEA.HI.X.SX32 R63, R73, R0, 0x1, P0 ;  /* 0x00000000493f7211 */ /* 0x000fe400000f0eff */
[C---:B------:R-:W-:Y:S02]  /*0d60*/  LEA R73, R14.reuse, R71, 0x1 ;  /* 0x000000470e497211 */ /* 0x040fe400078e08ff */
[C---:B--2---:R-:W-:Y:S01]  /*0d70*/  LEA R58, P0, R75.reuse, R4, 0x1 ;  /* 0x000000044b3a7211 */ /* 0x044fe200078008ff */
[----:B------:R1:W2:Y:S01]  /*0d80*/  LDG.E.U16 R51, desc[UR4][R62.64] ;  /* 0x000000043e337981 */ /* 0x0002a2000c1e1500 */
[----:B------:R-:W-:Y:S02]  /*0d90*/  LEA R79, R14, R73, 0x1 ;  /* 0x000000490e4f7211 */ /* 0x000fe400078e08ff */
[----:B------:R-:W-:-:S02]  /*0da0*/  LEA.HI.X.SX32 R59, R75, R0, 0x1, P0 ;  /* 0x000000004b3b7211 */ /* 0x000fc400000f0eff */
[C---:B------:R-:W-:Y:S02]  /*0db0*/  LEA R75, R14.reuse, R79, 0x1 ;  /* 0x0000004f0e4b7211 */ /* 0x040fe400078e08ff */
[C---:B0-----:R-:W-:Y:S01]  /*0dc0*/  LEA R60, P0, R77.reuse, R4, 0x1 ;  /* 0x000000044d3c7211 */ /* 0x041fe200078008ff */
[----:B------:R-:W2:Y:S02]  /*0dd0*/  LDG.E.U16 R52, desc[UR4][R58.64] ;  /* 0x000000043a347981 */ /* 0x000ea4000c1e1500 */
[----:B------:R-:W-:Y:S01]  /*0de0*/  IMAD R81, R14, 0x2, R75 ;  /* 0x000000020e517824 */ /* 0x000fe200078e024b */
[----:B------:R-:W-:-:S04]  /*0df0*/  LEA.HI.X.SX32 R61, R77, R0, 0x1, P0 ;  /* 0x000000004d3d7211 */ /* 0x000fc800000f0eff */
[C---:B------:R-:W-:Y:S01]  /*0e00*/  LEA R77, R14.reuse, R81, 0x1 ;  /* 0x000000510e4d7211 */ /* 0x040fe200078e08ff */
[----:B------:R-:W2:Y:S03]  /*0e10*/  LDG.E.U16 R54, desc[UR4][R60.64] ;  /* 0x000000043c367981 */ /* 0x000ea6000c1e1500 */
[----:B------:R-:W-:-:S04]  /*0e20*/  LEA R83, R14, R77, 0x1 ;  /* 0x0000004d0e537211 */ /* 0x000fc800078e08ff */
[----:B------:R-:W-:-:S04]  /*0e30*/  LEA R85, R14, R83, 0x1 ;  /* 0x000000530e557211 */ /* 0x000fc800078e08ff */
[----:B------:R-:W-:-:S04]  /*0e40*/  LEA R87, R14, R85, 0x1 ;  /* 0x000000550e577211 */ /* 0x000fc800078e08ff */
[----:B------:R-:W-:Y:S02]  /*0e50*/  LEA R89, R14, R87, 0x1 ;  /* 0x000000570e597211 */ /* 0x000fe400078e08ff */
[----:B------:R-:W-:-:S03]  /*0e60*/  LEA R64, P1, R65, R4, 0x1 ;  /* 0x0000000441407211 */ /* 0x000fc600078208ff */
[C---:B------:R-:W-:Y:S01]  /*0e70*/  IMAD R91, R14.reuse, 0x2, R89 ;  /* 0x000000020e5b7824 */ /* 0x040fe200078e0259 */
[----:B------:R-:W-:Y:S02]  /*0e80*/  LEA R66, P0, R67, R4, 0x1 ;  /* 0x0000000443427211 */ /* 0x000fe400078008ff */
[-C--:B------:R-:W-:Y:S02]  /*0e90*/  LEA.HI.X.SX32 R65, R65, R0.reuse, 0x1, P1 ;  /* 0x0000000041417211 */ /* 0x080fe400008f0eff */
[C---:B------:R-:W-:Y:S02]  /*0ea0*/  LEA R93, R14.reuse, R91, 0x1 ;  /* 0x0000005b0e5d7211 */ /* 0x040fe400078e08ff */
[----:B------:R-:W-:Y:S01]  /*0eb0*/  LEA.HI.X.SX32 R67, R67, R0, 0x1, P0 ;  /* 0x0000000043437211 */ /* 0x000fe200000f0eff */
[----:B------:R0:W2:Y:S01]  /*0ec0*/  LDG.E.U16 R53, desc[UR4][R64.64] ;  /* 0x0000000440357981 */ /* 0x0000a2000c1e1500 */
[C---:B-1----:R-:W-:Y:S02]  /*0ed0*/  LEA R62, P0, R69.reuse, R4, 0x1 ;  /* 0x00000004453e7211 */ /* 0x042fe400078008ff */
[----:B------:R-:W-:Y:S01]  /*0ee0*/  LEA R95, R14, R93, 0x1 ;  /* 0x0000005d0e5f7211 */ /* 0x000fe200078e08ff */
[----:B------:R1:W2:Y:S01]  /*0ef0*/  LDG.E.U16 R55, desc[UR4][R66.64] ;  /* 0x0000000442377981 */ /* 0x0002a2000c1e1500 */
[----:B------:R-:W-:-:S02]  /*0f00*/  LEA.HI.X.SX32 R63, R69, R0, 0x1, P0 ;  /* 0x00000000453f7211 */ /* 0x000fc400000f0eff */
[C---:B------:R-:W-:Y:S02]  /*0f10*/  LEA R97, R14.reuse, R95, 0x1 ;  /* 0x0000005f0e617211 */ /* 0x040fe400078e08ff */
[-C--:B0-----:R-:W-:Y:S01]  /*0f20*/  LEA R64, P0, R73, R4.reuse, 0x1 ;  /* 0x0000000449407211 */ /* 0x081fe200078008ff */
[----:B------:R-:W2:Y:S01]  /*0f30*/  LDG.E.U16 R56, desc[UR4][R62.64] ;  /* 0x000000043e387981 */ /* 0x000ea2000c1e1500 */
[----:B------:R-:W-:Y:S02]  /*0f40*/  LEA R68, P1, R71, R4, 0x1 ;  /* 0x0000000447447211 */ /* 0x000fe400078208ff */
[----:B------:R-:W-:Y:S02]  /*0f50*/  LEA.HI.X.SX32 R65, R73, R0, 0x1, P0 ;  /* 0x0000000049417211 */ /* 0x000fe400000f0eff */
[----:B------:R-:W-:Y:S02]  /*0f60*/  LEA R70, P0, R79, R4, 0x1 ;  /* 0x000000044f467211 */ /* 0x000fe400078008ff */
[----:B------:R-:W-:Y:S01]  /*0f70*/  LEA R99, R14, R97, 0x1 ;  /* 0x000000610e637211 */ /* 0x000fe200078e08ff */
[----:B------:R-:W2:Y:S01]  /*0f80*/  LDG.E.U16 R58, desc[UR4][R64.64] ;  /* 0x00000004403a7981 */ /* 0x000ea2000c1e1500 */
[----:B------:R-:W-:-:S02]  /*0f90*/  LEA.HI.X.SX32 R69, R71, R0, 0x1, P1 ;  /* 0x0000000047457211 */ /* 0x000fc400008f0eff */
[----:B------:R-:W-:Y:S02]  /*0fa0*/  LEA.HI.X.SX32 R71, R79, R0, 0x1, P0 ;  /* 0x000000004f477211 */ /* 0x000fe400000f0eff */
[----:B------:R-:W-:Y:S01]  /*0fb0*/  LEA R101, R14, R99, 0x1 ;  /* 0x000000630e657211 */ /* 0x000fe200078e08ff */
[----:B------:R0:W2:Y:S01]  /*0fc0*/  LDG.E.U16 R57, desc[UR4][R68.64] ;  /* 0x0000000444397981 */ /* 0x0000a2000c1e1500 */
[----:B-1----:R-:W-:-:S03]  /*0fd0*/  LEA R66, P0, R75, R4, 0x1 ;  /* 0x000000044b427211 */ /* 0x002fc600078008ff */
[----:B------:R-:W-:Y:S01]  /*0fe0*/  IMAD R103, R14, 0x2, R101 ;  /* 0x000000020e677824 */ /* 0x000fe200078e0265 */
[----:B------:R-:W-:Y:S01]  /*0ff0*/  LEA.HI.X.SX32 R67, R75, R0, 0x1, P0 ;  /* 0x000000004b437211 */ /* 0x000fe200000f0eff */
[----:B------:R1:W2:Y:S01]  /*1000*/  LDG.E.U16 R59, desc[UR4][R70.64] ;  /* 0x00000004463b7981 */ /* 0x0002a2000c1e1500 */
[----:B0-----:R-:W-:-:S03]  /*1010*/  LEA R68, P0, R77, R4, 0x1 ;  /* 0x000000044d447211 */ /* 0x001fc600078008ff */
[----:B------:R-:W2:Y:S01]  /*1020*/  LDG.E.U16 R60, desc[UR4][R66.64] ;  /* 0x00000004423c7981 */ /* 0x000ea2000c1e1500 */
[C---:B------:R-:W-:Y:S02]  /*1030*/  LEA R105, R14.reuse, R103, 0x1 ;  /* 0x000000670e697211 */ /* 0x040fe400078e08ff */
[----:B------:R-:W-:Y:S02]  /*1040*/  LEA.HI.X.SX32 R69, R77, R0, 0x1, P0 ;  /* 0x000000004d457211 */ /* 0x000fe400000f0eff */
[-C--:B------:R-:W-:Y:S02]  /*1050*/  LEA R72, P1, R81, R4.reuse, 0x1 ;  /* 0x0000000451487211 */ /* 0x080fe400078208ff */
[----:B------:R-:W-:Y:S01]  /*1060*/  LEA R74, P0, R83, R4, 0x1 ;  /* 0x00000004534a7211 */ /* 0x000fe200078008ff */
[----:B------:R-:W2:Y:S01]  /*1070*/  LDG.E.U16 R62, desc[UR4][R68.64] ;  /* 0x00000004443e7981 */ /* 0x000ea2000c1e1500 */
[----:B------:R-:W-:Y:S02]  /*1080*/  LEA R107, R14, R105, 0x1 ;  /* 0x000000690e6b7211 */ /* 0x000fe400078e08ff */
[----:B------:R-:W-:-:S02]  /*1090*/  LEA.HI.X.SX32 R73, R81, R0, 0x1, P1 ;  /* 0x0000000051497211 */ /* 0x000fc400008f0eff */
[----:B------:R-:W-:Y:S02]  /*10a0*/  LEA.HI.X.SX32 R75, R83, R0, 0x1, P0 ;  /* 0x00000000534b7211 */ /* 0x000fe400000f0eff */
[C---:B-1----:R-:W-:Y:S01]  /*10b0*/  LEA R70, P0, R85.reuse, R4, 0x1 ;  /* 0x0000000455467211 */ /* 0x042fe200078008ff */
[----:B------:R0:W2:Y:S01]  /*10c0*/  LDG.E.U16 R61, desc[UR4][R72.64] ;  /* 0x00000004483d7981 */ /* 0x0000a2000c1e1500 */
[C---:B------:R-:W-:Y:S02]  /*10d0*/  LEA R109, R14.reuse, R107, 0x1 ;  /* 0x0000006b0e6d7211 */ /* 0x040fe400078e08ff */
[----:B------:R-:W-:Y:S01]  /*10e0*/  LEA.HI.X.SX32 R71, R85, R0, 0x1, P0 ;  /* 0x0000000055477211 */ /* 0x000fe200000f0eff */
[----:B------:R1:W2:Y:S01]  /*10f0*/  LDG.E.U16 R63, desc[UR4][R74.64] ;  /* 0x000000044a3f7981 */ /* 0x0002a2000c1e1500 */
[----:B------:R-:W-:Y:S02]  /*1100*/  LEA R111, R14, R109, 0x1 ;  /* 0x0000006d0e6f7211 */ /* 0x000fe400078e08ff */
[-C--:B------:R-:W-:Y:S01]  /*1110*/  LEA R76, P1, R87, R4.reuse, 0x1 ;  /* 0x00000004574c7211 */ /* 0x080fe200078208ff */
[----:B------:R-:W2:Y:S01]  /*1120*/  LDG.E.U16 R64, desc[UR4][R70.64] ;  /* 0x0000000446407981 */ /* 0x000ea2000c1e1500 */
[----:B0-----:R-:W-:-:S04]  /*1130*/  LEA R72, P0, R89, R4, 0x1 ;  /* 0x0000000459487211 */ /* 0x001fc800078008ff */
[----:B------:R-:W-:Y:S02]  /*1140*/  LEA.HI.X.SX32 R73, R89, R0, 0x1, P0 ;  /* 0x0000000059497211 */ /* 0x000fe400000f0eff */
[C---:B------:R-:W-:Y:S02]  /*1150*/  LEA R89, R14.reuse, R111, 0x1 ;  /* 0x0000006f0e597211 */ /* 0x040fe400078e08ff */
[C---:B------:R-:W-:Y:S01]  /*1160*/  LEA R78, P0, R91.reuse, R4, 0x1 ;  /* 0x000000045b4e7211 */ /* 0x040fe200078008ff */
[----:B------:R-:W2:Y:S02]  /*1170*/  LDG.E.U16 R66, desc[UR4][R72.64] ;  /* 0x0000000448427981 */ /* 0x000ea4000c1e1500 */
[----:B------:R-:W-:Y:S01]  /*1180*/  IMAD R113, R14, 0x2, R89 ;  /* 0x000000020e717824 */ /* 0x000fe200078e0259 */
[----:B------:R-:W-:-:S04]  /*1190*/  LEA.HI.X.SX32 R79, R91, R0, 0x1, P0 ;  /* 0x000000005b4f7211 */ /* 0x000fc800000f0eff */
[C---:B------:R-:W-:Y:S01]  /*11a0*/  LEA R115, R14.reuse, R113, 0x1 ;  /* 0x000000710e737211 */ /* 0x040fe200078e08ff */
[----:B------:R-:W2:Y:S01]  /*11b0*/  LDG.E.U16 R67, desc[UR4][R78.64] ;  /* 0x000000044e437981 */ /* 0x000ea2000c1e1500 */
[----:B-1----:R-:W-:Y:S02]  /*11c0*/  LEA R74, P0, R93, R4, 0x1 ;  /* 0x000000045d4a7211 */ /* 0x002fe400078008ff */
[C---:B------:R-:W-:Y:S02]  /*11d0*/  LEA R117, R14.reuse, R115, 0x1 ;  /* 0x000000730e757211 */ /* 0x040fe400078e08ff */
[----:B------:R-:W-:Y:S02]  /*11e0*/  LEA.HI.X.SX32 R77, R87, R0, 0x1, P1 ;  /* 0x00000000574d7211 */ /* 0x000fe400008f0eff */
[----:B------:R-:W-:Y:S02]  /*11f0*/  LEA R80, P1, R95, R4, 0x1 ;  /* 0x000000045f507211 */ /* 0x000fe400078208ff */
[----:B------:R-:W-:Y:S01]  /*1200*/  LEA.HI.X.SX32 R75, R93, R0, 0x1, P0 ;  /* 0x000000005d4b7211 */ /* 0x000fe200000f0eff */
[----:B------:R0:W2:Y:S01]  /*1210*/  LDG.E.U16 R65, desc[UR4][R76.64] ;  /* 0x000000044c417981 */ /* 0x0000a2000c1e1500 */
[----:B------:R-:W-:-:S02]  /*1220*/  LEA R93, R14, R117, 0x1 ;  /* 0x000000750e5d7211 */ /* 0x000fc400078e08ff */
[----:B------:R-:W-:Y:S01]  /*1230*/  LEA.HI.X.SX32 R81, R95, R0, 0x1, P1 ;  /* 0x000000005f517211 */ /* 0x000fe200008f0eff */
[----:B------:R-:W2:Y:S01]  /*1240*/  LDG.E.U16 R68, desc[UR4][R74.64] ;  /* 0x000000044a447981 */ /* 0x000ea2000c1e1500 */
[----:B------:R-:W-:Y:S02]  /*1250*/  LEA R95, R14, R93, 0x1 ;  /* 0x0000005d0e5f7211 */ /* 0x000fe400078e08ff */
[C---:B0-----:R-:W-:Y:S01]  /*1260*/  LEA R76, P0, R97.reuse, R4, 0x1 ;  /* 0x00000004614c7211 */ /* 0x041fe200078008ff */
[----:B------:R0:W2:Y:S03]  /*1270*/  LDG.E.U16 R69, desc[UR4][R80.64] ;  /* 0x0000000450457981 */ /* 0x0000a6000c1e1500 */
[----:B------:R-:W-:Y:S02]  /*1280*/  LEA.HI.X.SX32 R77, R97, R0, 0x1, P0 ;  /* 0x00000000614d7211 */ /* 0x000fe400000f0eff */
[----:B------:R-:W-:-:S02]  /*1290*/  LEA R82, P0, R99, R4, 0x1 ;  /* 0x0000000463527211 */ /* 0x000fc400078008ff */
[----:B------:R-:W-:Y:S01]  /*12a0*/  LEA R97, R14, R95, 0x1 ;  /* 0x0000005f0e617211 */ /* 0x000fe200078e08ff */
[----:B------:R-:W2:Y:S01]  /*12b0*/  LDG.E.U16 R70, desc[UR4][R76.64] ;  /* 0x000000044c467981 */ /* 0x000ea2000c1e1500 */
[----:B------:R-:W-:-:S03]  /*12c0*/  LEA.HI.X.SX32 R83, R99, R0, 0x1, P0 ;  /* 0x0000000063537211 */ /* 0x000fc600000f0eff */
[C---:B------:R-:W-:Y:S01]  /*12d0*/  IMAD R99, R14.reuse, 0x2, R97 ;  /* 0x000000020e637824 */ /* 0x040fe200078e0261 */
[-C--:B------:R-:W-:Y:S01]  /*12e0*/  LEA R78, P0, R101, R4.reuse, 0x1 ;  /* 0x00000004654e7211 */ /* 0x080fe200078008ff */
[----:B------:R1:W2:Y:S03]  /*12f0*/  LDG.E.U16 R71, desc[UR4][R82.64] ;  /* 0x0000000452477981 */ /* 0x0002a6000c1e1500 */
[C---:B------:R-:W-:Y:S02]  /*1300*/  LEA R119, R14.reuse, R99, 0x1 ;  /* 0x000000630e777211 */ /* 0x040fe400078e08ff */
[----:B------:R-:W-:Y:S02]  /*1310*/  LEA R84, P1, R103, R4, 0x1 ;  /* 0x0000000467547211 */ /* 0x000fe400078208ff */
[----:B------:R-:W-:Y:S02]  /*1320*/  LEA.HI.X.SX32 R79, R101, R0, 0x1, P0 ;  /* 0x00000000654f7211 */ /* 0x000fe400000f0eff */
[----:B------:R-:W-:-:S02]  /*1330*/  LEA R101, R14, R119, 0x1 ;  /* 0x000000770e657211 */ /* 0x000fc400078e08ff */
[----:B------:R-:W-:Y:S01]  /*1340*/  LEA.HI.X.SX32 R85, R103, R0, 0x1, P1 ;  /* 0x0000000067557211 */ /* 0x000fe200008f0eff */
[----:B------:R5:W2:Y:S01]  /*1350*/  LDG.E.U16 R72, desc[UR4][R78.64] ;  /* 0x000000044e487981 */ /* 0x000aa2000c1e1500 */
[C---:B------:R-:W-:Y:S02]  /*1360*/  LEA R103, R14.reuse, R101, 0x1 ;  /* 0x000000650e677211 */ /* 0x040fe400078e08ff */
[C---:B0-----:R-:W-:Y:S01]  /*1370*/  LEA R80, P0, R105.reuse, R4, 0x1 ;  /* 0x0000000469507211 */ /* 0x041fe200078008ff */
[----:B------:R-:W2:Y:S01]  /*1380*/  LDG.E.U16 R73, desc[UR4][R84.64] ;  /* 0x0000000454497981 */ /* 0x000ea2000c1e1500 */
[----:B------:R-:W-:Y:S02]  /*1390*/  LEA R121, R14, R103, 0x1 ;  /* 0x000000670e797211 */ /* 0x000fe400078e08ff */
[----:B------:R-:W-:Y:S02]  /*13a0*/  LEA.HI.X.SX32 R81, R105, R0, 0x1, P0 ;  /* 0x0000000069517211 */ /* 0x000fe400000f0eff */
[----:B------:R-:W-:-:S02]  /*13b0*/  LEA R86, P0, R107, R4, 0x1 ;  /* 0x000000046b567211 */ /* 0x000fc400078008ff */
[C---:B------:R-:W-:Y:S01]  /*13c0*/  LEA R123, R14.reuse, R121, 0x1 ;  /* 0x000000790e7b7211 */ /* 0x040fe200078e08ff */
[----:B------:R-:W2:Y:S01]  /*13d0*/  LDG.E.U16 R74, desc[UR4][R80.64] ;  /* 0x00000004504a7981 */ /* 0x000ea2000c1e1500 */
[----:B------:R-:W-:Y:S02]  /*13e0*/  LEA.HI.X.SX32 R87, R107, R0, 0x1, P0 ;  /* 0x000000006b577211 */ /* 0x000fe400000f0eff */
[-C--:B-1----:R-:W-:Y:S01]  /*13f0*/  LEA R82, P0, R109, R4.reuse, 0x1 ;  /* 0x000000046d527211 */ /* 0x082fe200078008ff */
[C---:B------:R-:W-:Y:S01]  /*1400*/  IMAD R125, R14.reuse, 0x2, R123 ;  /* 0x000000020e7d7824 */ /* 0x040fe200078e027b */
[----:B------:R-:W-:Y:S01]  /*1410*/  LEA R90, P1, R111, R4, 0x1 ;  /* 0x000000046f5a7211 */ /* 0x000fe200078208ff */
[----:B------:R0:W2:Y:S01]  /*1420*/  LDG.E.U16 R75, desc[UR4][R86.64] ;  /* 0x00000004564b7981 */ /* 0x0000a2000c1e1500 */
[----:B------:R-:W-:Y:S02]  /*1430*/  LEA.HI.X.SX32 R83, R109, R0, 0x1, P0 ;  /* 0x000000006d537211 */ /* 0x000fe400000f0eff */
[----:B------:R-:W-:-:S02]  /*1440*/  LEA R109, R14, R125, 0x1 ;  /* 0x0000007d0e6d7211 */ /* 0x000fc400078e08ff */
[----:B------:R-:W-:Y:S01]  /*1450*/  LEA.HI.X.SX32 R91, R111, R0, 0x1, P1 ;  /* 0x000000006f5b7211 */ /* 0x000fe200008f0eff */
[----:B------:R1:W2:Y:S01]  /*1460*/  LDG.E.U16 R76, desc[UR4][R82.64] ;  /* 0x00000004524c7981 */ /* 0x0002a2000c1e1500 */
[C---:B------:R-:W-:Y:S02]  /*1470*/  LEA R127, R14.reuse, R109, 0x1 ;  /* 0x0000006d0e7f7211 */ /* 0x040fe400078e08ff */
[----:B-----5:R-:W-:Y:S01]  /*1480*/  LEA R78, P0, R89, R4, 0x1 ;  /* 0x00000004594e7211 */ /* 0x020fe200078008ff */
[----:B------:R-:W5:Y:S01]  /*1490*/  LDG.E.U16 R77, desc[UR4][R90.64] ;  /* 0x000000045a4d7981 */ /* 0x000f62000c1e1500 */
[----:B------:R-:W-:-:S04]  /*14a0*/  LEA R129, R14, R127, 0x1 ;  /* 0x0000007f0e817211 */ /* 0x000fc800078e08ff */
[----:B------:R-:W-:-:S04]  /*14b0*/  LEA R131, R14, R129, 0x1 ;  /* 0x000000810e837211 */ /* 0x000fc800078e08ff */
[----:B------:R-:W-:Y:S02]  /*14c0*/  LEA R133, R14, R131, 0x1 ;  /* 0x000000830e857211 */ /* 0x000fe400078e08ff */
[----:B0-----:R-:W-:-:S03]  /*14d0*/  LEA R86, P1, R117, R4, 0x1 ;  /* 0x0000000475567211 */ /* 0x001fc600078208ff */
[C---:B------:R-:W-:Y:S01]  /*14e0*/  IMAD R135, R14.reuse, 0x2, R133 ;  /* 0x000000020e877824 */ /* 0x040fe200078e0285 */
[----:B------:R-:W-:Y:S02]  /*14f0*/  LEA.HI.X.SX32 R79, R89, R0, 0x1, P0 ;  /* 0x00000000594f7211 */ /* 0x000fe400000f0eff */
[----:B------:R-:W-:Y:S02]  /*1500*/  LEA R80, P0, R113, R4, 0x1 ;  /* 0x0000000471507211 */ /* 0x000fe400078008ff */
[-C--:B------:R-:W-:Y:S01]  /*1510*/  LEA.HI.X.SX32 R87, R117, R0.reuse, 0x1, P1 ;  /* 0x0000000075577211 */ /* 0x080fe200008f0eff */
[----:B------:R0:W5:Y:S01]  /*1520*/  LDG.E.U16 R88, desc[UR4][R78.64] ;  /* 0x000000044e587981 */ /* 0x000162000c1e1500 */
[----:B------:R-:W-:Y:S02]  /*1530*/  LEA R117, R14, R135, 0x1 ;  /* 0x000000870e757211 */ /* 0x000fe400078e08ff */
[----:B------:R-:W-:Y:S02]  /*1540*/  LEA.HI.X.SX32 R81, R113, R0, 0x1, P0 ;  /* 0x0000000071517211 */ /* 0x000fe400000f0eff */
[----:B------:R-:W-:-:S02]  /*1550*/  LEA R84, P0, R115, R4, 0x1 ;  /* 0x0000000473547211 */ /* 0x000fc400078008ff */
[C---:B------:R-:W-:Y:S01]  /*1560*/  LEA R137, R14.reuse, R117, 0x1 ;  /* 0x000000750e897211 */ /* 0x040fe200078e08ff */
[----:B------:R3:W5:Y:S01]  /*1570*/  LDG.E.U16 R89, desc[UR4][R80.64] ;  /* 0x0000000450597981 */ /* 0x000762000c1e1500 */
[----:B------:R-:W-:Y:S02]  /*1580*/  LEA.HI.X.SX32 R85, R115, R0, 0x1, P0 ;  /* 0x0000000073557211 */ /* 0x000fe400000f0eff */
[C---:B------:R-:W-:Y:S02]  /*1590*/  LEA R105, R14.reuse, R137, 0x1 ;  /* 0x000000890e697211 */ /* 0x040fe400078e08ff */
[C---:B-1----:R-:W-:Y:S01]  /*15a0*/  LEA R82, P0, R93.reuse, R4, 0x1 ;  /* 0x000000045d527211 */ /* 0x042fe200078008ff */
[----:B------:R-:W5:Y:S01]  /*15b0*/  LDG.E.U16 R92, desc[UR4][R84.64] ;  /* 0x00000004545c7981 */ /* 0x000f62000c1e1500 */
[----:B------:R-:W-:Y:S02]  /*15c0*/  LEA R139, R14, R105, 0x1 ;  /* 0x000000690e8b7211 */ /* 0x000fe400078e08ff */
[----:B------:R-:W-:-:S02]  /*15d0*/  LEA.HI.X.SX32 R83, R93, R0, 0x1, P0 ;  /* 0x000000005d537211 */ /* 0x000fc400000f0eff */
[C---:B0-----:R-:W-:Y:S01]  /*15e0*/  LEA R78, P0, R95.reuse, R4, 0x1 ;  /* 0x000000045f4e7211 */ /* 0x041fe200078008ff */
[----:B------:R0:W5:Y:S01]  /*15f0*/  LDG.E.U16 R93, desc[UR4][R86.64] ;  /* 0x00000004565d7981 */ /* 0x000162000c1e1500 */
[C---:B------:R-:W-:Y:S02]  /*1600*/  LEA R141, R14.reuse, R139, 0x1 ;  /* 0x0000008b0e8d7211 */ /* 0x040fe400078e08ff */
[----:B------:R-:W-:Y:S01]  /*1610*/  LEA.HI.X.SX32 R79, R95, R0, 0x1, P0 ;  /* 0x000000005f4f7211 */ /* 0x000fe200000f0eff */
[----:B------:R1:W5:Y:S01]  /*1620*/  LDG.E.U16 R96, desc[UR4][R82.64] ;  /* 0x0000000452607981 */ /* 0x000362000c1e1500 */
[----:B---3--:R-:W-:Y:S01]  /*1630*/  LEA R80, P0, R97, R4, 0x1 ;  /* 0x0000000461507211 */ /* 0x008fe200078008ff */
[----:B------:R-:W-:-:S03]  /*1640*/  IMAD R143, R14, 0x2, R141 ;  /* 0x000000020e8f7824 */ /* 0x000fc600078e028d */
[----:B------:R-:W-:Y:S02]  /*1650*/  LEA.HI.X.SX32 R81, R97, R0, 0x1, P0 ;  /* 0x0000000061517211 */ /* 0x000fe400000f0eff */
[C---:B0-----:R-:W-:Y:S01]  /*1660*/  LEA R86, P0, R119.reuse, R4, 0x1 ;  /* 0x0000000477567211 */ /* 0x041fe200078008ff */
[----:B------:R0:W3:Y:S01]  /*1670*/  LDG.E.U16 R97, desc[UR4][R78.64] ;  /* 0x000000044e617981 */ /* 0x0000e2000c1e1500 */
[C---:B------:R-:W-:Y:S02]  /*1680*/  LEA R107, R14.reuse, R143, 0x1 ;  /* 0x0000008f0e6b7211 */ /* 0x040fe400078e08ff */
[----:B------:R-:W-:Y:S01]  /*1690*/  LEA.HI.X.SX32 R87, R119, R0, 0x1, P0 ;  /* 0x0000000077577211 */ /* 0x000fe200000f0eff */
[----:B------:R0:W3:Y:S01]  /*16a0*/  LDG.E.U16 R98, desc[UR4][R80.64] ;  /* 0x0000000450627981 */ /* 0x0000e2000c1e1500 */
[C---:B-1----:R-:W-:Y:S02]  /*16b0*/  LEA R82, P0, R101.reuse, R4, 0x1 ;  /* 0x0000000465527211 */ /* 0x042fe400078008ff */
[----:B------:R-:W-:Y:S01]  /*16c0*/  LEA R119, R14, R107, 0x1 ;  /* 0x0000006b0e777211 */ /* 0x000fe200078e08ff */
[----:B------:R-:W3:Y:S01]  /*16d0*/  LDG.E.U16 R102, desc[UR4][R86.64] ;  /* 0x0000000456667981 */ /* 0x000ee2000c1e1500 */
[----:B------:R-:W-:-:S02]  /*16e0*/  LEA.HI.X.SX32 R83, R101, R0, 0x1, P0 ;  /* 0x0000000065537211 */ /* 0x000fc400000f0eff */
[C---:B------:R-:W-:Y:S02]  /*16f0*/  LEA R101, R14.reuse, R119, 0x1 ;  /* 0x000000770e657211 */ /* 0x040fe400078e08ff */
[C---:B------:R-:W-:Y:S02]  /*1700*/  LEA R84, P1, R99.reuse, R4, 0x1 ;  /* 0x0000000463547211 */ /* 0x040fe400078208ff */
[C---:B------:R-:W-:Y:S02]  /*1710*/  LEA R145, R14.reuse, R101, 0x1 ;  /* 0x000000650e917211 */ /* 0x040fe400078e08ff */
[----:B------:R-:W-:Y:S02]  /*1720*/  LEA.HI.X.SX32 R85, R99, R0, 0x1, P1 ;  /* 0x0000000063557211 */ /* 0x000fe400008f0eff */
[-C--:B0-----:R-:W-:Y:S02]  /*1730*/  LEA R78, P0, R103, R4.reuse, 0x1 ;  /* 0x00000004674e7211 */ /* 0x081fe400078008ff */
[----:B------:R-:W-:Y:S01]  /*1740*/  LEA R90, P1, R121, R4, 0x1 ;  /* 0x00000004795a7211 */ /* 0x000fe200078208ff */
[----:B------:R0:W3:Y:S01]  /*1750*/  LDG.E.U16 R99, desc[UR4][R84.64] ;  /* 0x0000000454637981 */ /* 0x0000e2000c1e1500 */
[----:B------:R-:W-:-:S02]  /*1760*/  LEA R111, R14, R145, 0x1 ;  /* 0x000000910e6f7211 */ /* 0x000fc400078e08ff */
[-C--:B------:R-:W-:Y:S02]  /*1770*/  LEA.HI.X.SX32 R79, R103, R0.reuse, 0x1, P0 ;  /* 0x00000000674f7211 */ /* 0x080fe400000f0eff */
[----:B------:R-:W-:Y:S01]  /*1780*/  LEA.HI.X.SX32 R91, R121, R0, 0x1, P1 ;  /* 0x00000000795b7211 */ /* 0x000fe200008f0eff */
[C---:B------:R-:W-:Y:S01]  /*1790*/  IMAD R121, R14.reuse, 0x2, R111 ;  /* 0x000000020e797824 */ /* 0x040fe200078e026f */
[C---:B------:R-:W-:Y:S01]  /*17a0*/  LEA R80, P0, R123.reuse, R4, 0x1 ;  /* 0x000000047b507211 */ /* 0x040fe200078008ff */
[----:B------:R-:W3:Y:S03]  /*17b0*/  LDG.E.U16 R103, desc[UR4][R82.64] ;  /* 0x0000000452677981 */ /* 0x000ee6000c1e1500 */
[----:B------:R-:W-:Y:S01]  /*17c0*/  LEA.HI.X.SX32 R81, R123, R0, 0x1, P0 ;  /* 0x000000007b517211 */ /* 0x000fe200000f0eff */
[----:B------:R1:W3:Y:S01]  /*17d0*/  LDG.E.U16 R106, desc[UR4][R90.64] ;  /* 0x000000045a6a7981 */ /* 0x0002e2000c1e1500 */
[----:B------:R-:W-:-:S02]  /*17e0*/  LEA R123, R14, R121, 0x1 ;  /* 0x000000790e7b7211 */ /* 0x000fc400078e08ff */
[C---:B0-----:R-:W-:Y:S01]  /*17f0*/  LEA R84, P0, R125.reuse, R4, 0x1 ;  /* 0x000000047d547211 */ /* 0x041fe200078008ff */
[----:B------:R-:W3:Y:S01]  /*1800*/  LDG.E.U16 R108, desc[UR4][R80.64] ;  /* 0x00000004506c7981 */ /* 0x000ee2000c1e1500 */
[C---:B------:R-:W-:Y:S02]  /*1810*/  LEA R147, R14.reuse, R123, 0x1 ;  /* 0x0000007b0e937211 */ /* 0x040fe400078e08ff */
[----:B------:R-:W-:Y:S01]  /*1820*/  LEA.HI.X.SX32 R85, R125, R0, 0x1, P0 ;  /* 0x000000007d557211 */ /* 0x000fe200000f0eff */
[----:B------:R0:W3:Y:S01]  /*1830*/  LDG.E.U16 R104, desc[UR4][R78.64] ;  /* 0x000000044e687981 */ /* 0x0000e2000c1e1500 */
[C---:B------:R-:W-:Y:S02]  /*1840*/  LEA R125, R14.reuse, R147, 0x1 ;  /* 0x000000930e7d7211 */ /* 0x040fe400078e08ff */
[----:B------:R-:W-:Y:S02]  /*1850*/  LEA R94, P1, R127, R4, 0x1 ;  /* 0x000000047f5e7211 */ /* 0x000fe400078208ff */
[----:B------:R-:W-:-:S02]  /*1860*/  LEA R149, R14, R125, 0x1 ;  /* 0x0000007d0e957211 */ /* 0x000fc400078e08ff */
[----:B------:R-:W-:Y:S02]  /*1870*/  LEA R86, P0, R109, R4, 0x1 ;  /* 0x000000046d567211 */ /* 0x000fe400078008ff */
[-C--:B------:R-:W-:Y:S02]  /*1880*/  LEA.HI.X.SX32 R95, R127, R0.reuse, 0x1, P1 ;  /* 0x000000007f5f7211 */ /* 0x080fe400008f0eff */
[C---:B------:R-:W-:Y:S02]  /*1890*/  LEA R127, R14.reuse, R149, 0x1 ;  /* 0x000000950e7f7211 */ /* 0x040fe400078e08ff */
[----:B------:R-:W-:Y:S01]  /*18a0*/  LEA.HI.X.SX32 R87, R109, R0, 0x1, P0 ;  /* 0x000000006d577211 */ /* 0x000fe200000f0eff */
[----:B------:R-:W3:Y:S01]  /*18b0*/  LDG.E.U16 R112, desc[UR4][R94.64] ;  /* 0x000000045e707981 */ /* 0x000ee2000c1e1500 */
[-C--:B-1----:R-:W-:Y:S01]  /*18c0*/  LEA R90, P0, R129, R4.reuse, 0x1 ;  /* 0x00000004815a7211 */ /* 0x082fe200078008ff */
[----:B------:R-:W-:Y:S01]  /*18d0*/  IMAD R151, R14, 0x2, R127 ;  /* 0x000000020e977824 */ /* 0x000fe200078e027f */
[----:B0-----:R-:W-:Y:S01]  /*18e0*/  LEA R78, P1, R135, R4, 0x1 ;  /* 0x00000004874e7211 */ /* 0x001fe200078208ff */
[----:B------:R0:W3:Y:S01]  /*18f0*/  LDG.E.U16 R109, desc[UR4][R84.64] ;  /* 0x00000004546d7981 */ /* 0x0000e2000c1e1500 */
[----:B------:R-:W-:-:S02]  /*1900*/  LEA.HI.X.SX32 R91, R129, R0, 0x1, P0 ;  /* 0x00000000815b7211 */ /* 0x000fc400000f0eff */
[C---:B------:R-:W-:Y:S01]  /*1910*/  LEA R80, P0, R131.reuse, R4, 0x1 ;  /* 0x0000000483507211 */ /* 0x040fe200078008ff */
[----:B------:R1:W3:Y:S01]  /*1920*/  LDG.E.U16 R110, desc[UR4][R86.64] ;  /* 0x00000004566e7981 */ /* 0x0002e2000c1e1500 */
[C---:B------:R-:W-:Y:S02]  /*1930*/  LEA R129, R14.reuse, R151, 0x1 ;  /* 0x000000970e817211 */ /* 0x040fe400078e08ff */
[----:B------:R-:W-:Y:S01]  /*1940*/  LEA.HI.X.SX32 R81, R131, R0, 0x1, P0 ;  /* 0x0000000083517211 */ /* 0x000fe200000f0eff */
[----:B------:R-:W3:Y:S01]  /*1950*/  LDG.E.U16 R113, desc[UR4][R90.64] ;  /* 0x000000045a717981 */ /* 0x000ee2000c1e1500 */
[C---:B------:R-:W-:Y:S02]  /*1960*/  LEA R131, R14.reuse, R129, 0x1 ;  /* 0x000000810e837211 */ /* 0x040fe400078e08ff */
[----:B------:R-:W-:Y:S01]  /*1970*/  LEA R82, P0, R133, R4, 0x1 ;  /* 0x0000000485527211 */ /* 0x000fe200078008ff */
[----:B------:R4:W3:Y:S01]  /*1980*/  LDG.E.U16 R114, desc[UR4][R80.64] ;  /* 0x0000000450727981 */ /* 0x0008e2000c1e1500 */
[----:B------:R-:W-:-:S02]  /*1990*/  LEA R153, R14, R131, 0x1 ;  /* 0x000000830e997211 */ /* 0x000fc400078e08ff */
[-C--:B------:R-:W-:Y:S02]  /*19a0*/  LEA.HI.X.SX32 R83, R133, R0.reuse, 0x1, P0 ;  /* 0x0000000085537211 */ /* 0x080fe400000f0eff */
[C---:B------:R-:W-:Y:S02]  /*19b0*/  LEA R133, R14.reuse, R153, 0x1 ;  /* 0x000000990e857211 */ /* 0x040fe400078e08ff */
[----:B------:R-:W-:Y:S01]  /*19c0*/  LEA.HI.X.SX32 R79, R135, R0, 0x1, P1 ;  /* 0x00000000874f7211 */ /* 0x000fe200008f0eff */
[----:B------:R-:W3:Y:S01]  /*19d0*/  LDG.E.U16 R115, desc[UR4][R82.64] ;  /* 0x0000000452737981 */ /* 0x000ee2000c1e1500 */
[C---:B------:R-:W-:Y:S02]  /*19e0*/  LEA R135, R14.reuse, R133, 0x1 ;  /* 0x000000850e877211 */ /* 0x040fe400078e08ff */
[C---:B0-----:R-:W-:Y:S01]  /*19f0*/  LEA R84, P0, R117.reuse, R4, 0x1 ;  /* 0x0000000475547211 */ /* 0x041fe200078008ff */
[----:B------:R0:W3:Y:S02]  /*1a00*/  LDG.E.U16 R116, desc[UR4][R78.64] ;  /* 0x000000044e747981 */ /* 0x0000e4000c1e1500 */
[----:B------:R-:W-:Y:S01]  /*1a10*/  IMAD R95, R14, 0x2, R135 ;  /* 0x000000020e5f7824 */ /* 0x000fe200078e0287 */
[----:B------:R-:W-:-:S02]  /*1a20*/  LEA.HI.X.SX32 R85, R117, R0, 0x1, P0 ;  /* 0x0000000075557211 */ /* 0x000fc400000f0eff */
[C---:B-1----:R-:W-:Y:S02]  /*1a30*/  LEA R86, P0, R139.reuse, R4, 0x1 ;  /* 0x000000048b567211 */ /* 0x042fe400078008ff */
[C---:B------:R-:W-:Y:S01]  /*1a40*/  LEA R117, R14.reuse, R95, 0x1 ;  /* 0x0000005f0e757211 */ /* 0x040fe200078e08ff */
[----:B------:R1:W3:Y:S01]  /*1a50*/  LDG.E.U16 R118, desc[UR4][R84.64] ;  /* 0x0000000454767981 */ /* 0x0002e2000c1e1500 */
[----:B------:R-:W-:Y:S02]  /*1a60*/  LEA.HI.X.SX32 R87, R139, R0, 0x1, P0 ;  /* 0x000000008b577211 */ /* 0x000fe400000f0eff */
[-C--:B----4-:R-:W-:Y:S02]  /*1a70*/  LEA R80, P0, R119, R4.reuse, 0x1 ;  /* 0x0000000477507211 */ /* 0x090fe400078008ff */
[----:B------:R-:W-:Y:S01]  /*1a80*/  LEA R139, R14, R117, 0x1 ;  /* 0x000000750e8b7211 */ /* 0x000fe200078e08ff */
[----:B------:R-:W4:Y:S01]  /*1a90*/  LDG.E.U16 R122, desc[UR4][R86.64] ;  /* 0x00000004567a7981 */ /* 0x000f22000c1e1500 */
[----:B------:R-:W-:-:S02]  /*1aa0*/  LEA R90, P1, R121, R4, 0x1 ;  /* 0x00000004795a7211 */ /* 0x000fc400078208ff */
[-C--:B------:R-:W-:Y:S02]  /*1ab0*/  LEA.HI.X.SX32 R81, R119, R0.reuse, 0x1, P0 ;  /* 0x0000000077517211 */ /* 0x080fe400000f0eff */
[C---:B------:R-:W-:Y:S02]  /*1ac0*/  LEA R119, R14.reuse, R139, 0x1 ;  /* 0x0000008b0e777211 */ /* 0x040fe400078e08ff */
[----:B------:R-:W-:Y:S01]  /*1ad0*/  LEA.HI.X.SX32 R91, R121, R0, 0x1, P1 ;  /* 0x00000000795b7211 */ /* 0x000fe200008f0eff */
[----:B------:R1:W4:Y:S01]  /*1ae0*/  LDG.E.U16 R124, desc[UR4][R80.64] ;  /* 0x00000004507c7981 */ /* 0x000322000c1e1500 */
[C---:B0-----:R-:W-:Y:S02]  /*1af0*/  LEA R78, P0, R149.reuse, R4, 0x1 ;  /* 0x00000004954e7211 */ /* 0x041fe400078008ff */
[----:B------:R-:W-:Y:S01]  /*1b00*/  LEA R121, R14, R119, 0x1 ;  /* 0x000000770e797211 */ /* 0x000fe200078e08ff */
[----:B------:R0:W4:Y:S01]  /*1b10*/  LDG.E.U16 R128, desc[UR4][R90.64] ;  /* 0x000000045a807981 */ /* 0x000122000c1e1500 */
[----:B------:R-:W-:-:S02]  /*1b20*/  LEA.HI.X.SX32 R79, R149, R0, 0x1, P0 ;  /* 0x00000000954f7211 */ /* 0x000fc400000f0eff */
[C---:B------:R-:W-:Y:S02]  /*1b30*/  LEA R149, R14.reuse, R121, 0x1 ;  /* 0x000000790e957211 */ /* 0x040fe400078e08ff */
[C---:B-1----:R-:W-:Y:S01]  /*1b40*/  LEA R84, P0, R131.reuse, R4, 0x1 ;  /* 0x0000000483547211 */ /* 0x042fe200078008ff */
[----:B------:R1:W4:Y:S02]  /*1b50*/  LDG.E.U16 R132, desc[UR4][R78.64] ;  /* 0x000000044e847981 */ /* 0x000324000c1e1500 */
[C---:B------:R-:W-:Y:S01]  /*1b60*/  IMAD R155, R14.reuse, 0x2, R149 ;  /* 0x000000020e9b7824 */ /* 0x040fe200078e0295 */
[----:B------:R-:W-:Y:S02]  /*1b70*/  LEA.HI.X.SX32 R85, R131, R0, 0x1, P0 ;  /* 0x0000000083557211 */ /* 0x000fe400000f0eff */
[C---:B------:R-:W-:Y:S02]  /*1b80*/  LEA R80, P0, R121.reuse, R4, 0x1 ;  /* 0x0000000479507211 */ /* 0x040fe400078008ff */
[----:B------:R-:W-:Y:S01]  /*1b90*/  LEA R131, R14, R155, 0x1 ;  /* 0x0000009b0e837211 */ /* 0x000fe200078e08ff */
[----:B------:R-:W4:Y:S01]  /*1ba0*/  LDG.E.U16 R136, desc[UR4][R84.64] ;  /* 0x0000000454887981 */ /* 0x000f22000c1e1500 */
[----:B------:R-:W-:-:S02]  /*1bb0*/  LEA.HI.X.SX32 R81, R121, R0, 0x1, P0 ;  /* 0x0000000079517211 */ /* 0x000fc400000f0eff */
[-C--:B------:R-:W-:Y:S02]  /*1bc0*/  LEA R82, P1, R95, R4.reuse, 0x1 ;  /* 0x000000045f527211 */ /* 0x080fe400078208ff */
[----:B------:R-:W-:Y:S01]  /*1bd0*/  LEA R86, P0, R137, R4, 0x1 ;  /* 0x0000000489567211 */ /* 0x000fe200078008ff */
[----:B------:R-:W4:Y:S01]  /*1be0*/  LDG.E.U16 R142, desc[UR4][R80.64] ;  /* 0x00000004508e7981 */ /* 0x000f22000c1e1500 */
[----:B------:R-:W-:Y:S02]  /*1bf0*/  LEA R157, R14, R131, 0x1 ;  /* 0x000000830e9d7211 */ /* 0x000fe400078e08ff */
[-C--:B------:R-:W-:Y:S02]  /*1c00*/  LEA.HI.X.SX32 R83, R95, R0.reuse, 0x1, P1 ;  /* 0x000000005f537211 */ /* 0x080fe400008f0eff */
[----:B------:R-:W-:Y:S02]  /*1c10*/  LEA.HI.X.SX32 R87, R137, R0, 0x1, P0 ;  /* 0x0000000089577211 */ /* 0x000fe400000f0eff */
[-C--:B0-----:R-:W-:Y:S01]  /*1c20*/  LEA R90, P1, R157, R4.reuse, 0x1 ;  /* 0x000000049d5a7211 */ /* 0x081fe200078208ff */
[----:B------:R0:W4:Y:S01]  /*1c30*/  LDG.E.U16 R140, desc[UR4][R82.64] ;  /* 0x00000004528c7981 */ /* 0x000122000c1e1500 */
[----:B------:R-:W-:-:S02]  /*1c40*/  LEA R94, P0, R101, R4, 0x1 ;  /* 0x00000004655e7211 */ /* 0x000fc400078008ff */
[-C--:B------:R-:W-:Y:S01]  /*1c50*/  LEA.HI.X.SX32 R91, R157, R0.reuse, 0x1, P1 ;  /* 0x000000009d5b7211 */ /* 0x080fe200008f0eff */
[----:B------:R0:W4:Y:S01]  /*1c60*/  LDG.E.U16 R120, desc[UR4][R86.64] ;  /* 0x0000000456787981 */ /* 0x000122000c1e1500 */
[----:B------:R-:W-:Y:S02]  /*1c70*/  LEA.HI.X.SX32 R95, R101, R0, 0x1, P0 ;  /* 0x00000000655f7211 */ /* 0x000fe400000f0eff */
[-C--:B-1----:R-:W-:Y:S01]  /*1c80*/  LEA R78, P1, R141, R4.reuse, 0x1 ;  /* 0x000000048d4e7211 */ /* 0x082fe200078208ff */
[----:B------:R1:W4:Y:S01]  /*1c90*/  LDG.E.U16 R146, desc[UR4][R90.64] ;  /* 0x000000045a927981 */ /* 0x000322000c1e1500 */
[----:B0-----:R-:W-:Y:S02]  /*1ca0*/  LEA R82, P0, R127, R4, 0x1 ;  /* 0x000000047f527211 */ /* 0x001fe400078008ff */
[-C--:B------:R-:W-:Y:S02]  /*1cb0*/  LEA.HI.X.SX32 R79, R141, R0.reuse, 0x1, P1 ;  /* 0x000000008d4f7211 */ /* 0x080fe400008f0eff */
[----:B------:R-:W-:-:S02]  /*1cc0*/  LEA.HI.X.SX32 R83, R127, R0, 0x1, P0 ;  /* 0x000000007f537211 */ /* 0x000fc400000f0eff */
[-C--:B------:R-:W-:Y:S01]  /*1cd0*/  LEA R84, P1, R123, R4.reuse, 0x1 ;  /* 0x000000047b547211 */ /* 0x080fe200078208ff */
[----:B------:R-:W4:Y:S01]  /*1ce0*/  LDG.E.U16 R121, desc[UR4][R78.64] ;  /* 0x000000044e797981 */ /* 0x000f22000c1e1500 */
[----:B------:R-:W-:Y:S02]  /*1cf0*/  LEA R80, P0, R153, R4, 0x1 ;  /* 0x0000000499507211 */ /* 0x000fe400078008ff */
[-C--:B------:R-:W-:Y:S01]  /*1d00*/  LEA.HI.X.SX32 R85, R123, R0.reuse, 0x1, P1 ;  /* 0x000000007b557211 */ /* 0x080fe200008f0eff */
[----:B------:R-:W4:Y:S01]  /*1d10*/  LDG.E.U16 R134, desc[UR4][R82.64] ;  /* 0x0000000452867981 */ /* 0x000f22000c1e1500 */
[----:B------:R-:W-:Y:S02]  /*1d20*/  LEA.HI.X.SX32 R81, R153, R0, 0x1, P0 ;  /* 0x0000000099517211 */ /* 0x000fe400000f0eff */
[-C--:B------:R-:W-:Y:S01]  /*1d30*/  LEA R86, P0, R149, R4.reuse, 0x1 ;  /* 0x0000000495567211 */ /* 0x080fe200078008ff */
[----:B------:R0:W4:Y:S01]  /*1d40*/  LDG.E.U16 R127, desc[UR4][R84.64] ;  /* 0x00000004547f7981 */ /* 0x000122000c1e1500 */
[----:B-1----:R-:W-:-:S02]  /*1d50*/  LEA R90, P1, R117, R4, 0x1 ;  /* 0x00000004755a7211 */ /* 0x002fc400078208ff */
[-C--:B------:R-:W-:Y:S01]  /*1d60*/  LEA.HI.X.SX32 R87, R149, R0.reuse, 0x1, P0 ;  /* 0x0000000095577211 */ /* 0x080fe200000f0eff */
[----:B------:R1:W4:Y:S01]  /*1d70*/  LDG.E.U16 R123, desc[UR4][R94.64] ;  /* 0x000000045e7b7981 */ /* 0x000322000c1e1500 */
[----:B------:R-:W-:Y:S02]  /*1d80*/  LEA R157, R14, R157, 0x1 ;  /* 0x0000009d0e9d7211 */ /* 0x000fe400078e08ff */
[----:B------:R-:W-:Y:S01]  /*1d90*/  LEA.HI.X.SX32 R91, R117, R0, 0x1, P1 ;  /* 0x00000000755b7211 */ /* 0x000fe200008f0eff */
[----:B------:R1:W4:Y:S01]  /*1da0*/  LDG.E.U16 R137, desc[UR4][R80.64] ;  /* 0x0000000450897981 */ /* 0x000322000c1e1500 */
[----:B0-----:R-:W-:-:S03]  /*1db0*/  LEA R84, P0, R143, R4, 0x1 ;  /* 0x000000048f547211 */ /* 0x001fc600078008ff */
[----:B------:R0:W4:Y:S01]  /*1dc0*/  LDG.E.U16 R141, desc[UR4][R90.64] ;  /* 0x000000045a8d7981 */ /* 0x000122000c1e1500 */
[----:B------:R-:W-:Y:S02]  /*1dd0*/  LEA.HI.X.SX32 R85, R143, R0, 0x1, P0 ;  /* 0x000000008f557211 */ /* 0x000fe400000f0eff */
[-C--:B-1----:R-:W-:Y:S01]  /*1de0*/  LEA R94, P1, R157, R4.reuse, 0x1 ;  /* 0x000000049d5e7211 */ /* 0x082fe200078208ff */
[----:B------:R1:W4:Y:S01]  /*1df0*/  LDG.E.U16 R144, desc[UR4][R86.64] ;  /* 0x0000000456907981 */ /* 0x000322000c1e1500 */
[----:B------:R-:W-:Y:S02]  /*1e00*/  LEA R82, P0, R147, R4, 0x1 ;  /* 0x0000000493527211 */ /* 0x000fe400078008ff */
[-C--:B------:R-:W-:Y:S01]  /*1e10*/  LEA.HI.X.SX32 R95, R157, R0.reuse, 0x1, P1 ;  /* 0x000000009d5f7211 */ /* 0x080fe200008f0eff */
[----:B------:R1:W4:Y:S01]  /*1e20*/  LDG.E.U16 R117, desc[UR4][R84.64] ;  /* 0x0000000454757981 */ /* 0x000322000c1e1500 */
[----:B------:R-:W-:Y:S02]  /*1e30*/  LEA.HI.X.SX32 R83, R147, R0, 0x1, P0 ;  /* 0x0000000093537211 */ /* 0x000fe400000f0eff */
[-C--:B------:R-:W-:Y:S01]  /*1e40*/  LEA R78, P1, R145, R4.reuse, 0x1 ;  /* 0x00000004914e7211 */ /* 0x080fe200078208ff */
[----:B------:R-:W4:Y:S01]  /*1e50*/  LDG.E.U16 R143, desc[UR4][R94.64] ;  /* 0x000000045e8f7981 */ /* 0x000f22000c1e1500 */
[----:B------:R-:W-:-:S02]  /*1e60*/  LEA R80, P0, R133, R4, 0x1 ;  /* 0x0000000485507211 */ /* 0x000fc400078008ff */
[-C--:B------:R-:W-:Y:S01]  /*1e70*/  LEA.HI.X.SX32 R79, R145, R0.reuse, 0x1, P1 ;  /* 0x00000000914f7211 */ /* 0x080fe200008f0eff */
[----:B------:R-:W4:Y:S01]  /*1e80*/  LDG.E.U16 R130, desc[UR4][R82.64] ;  /* 0x0000000452827981 */ /* 0x000f22000c1e1500 */
[----:B------:R-:W-:Y:S02]  /*1e90*/  LEA.HI.X.SX32 R81, R133, R0, 0x1, P0 ;  /* 0x0000000085517211 */ /* 0x000fe400000f0eff */
[-C--:B------:R-:W-:Y:S01]  /*1ea0*/  LEA R100, P1, R151, R4.reuse, 0x1 ;  /* 0x0000000497647211 */ /* 0x080fe200078208ff */
[----:B------:R1:W4:Y:S01]  /*1eb0*/  LDG.E.U16 R126, desc[UR4][R78.64] ;  /* 0x000000044e7e7981 */ /* 0x000322000c1e1500 */
[----:B0-----:R-:W-:Y:S02]  /*1ec0*/  LEA R90, P0, R139, R4, 0x1 ;  /* 0x000000048b5a7211 */ /* 0x001fe400078008ff */
[----:B------:R-:W-:Y:S01]  /*1ed0*/  LEA R157, R14, R157, 0x1 ;  /* 0x0000009d0e9d7211 */ /* 0x000fe200078e08ff */
[----:B------:R-:W4:Y:S01]  /*1ee0*/  LDG.E.U16 R138, desc[UR4][R80.64] ;  /* 0x00000004508a7981 */ /* 0x000f22000c1e1500 */
[----:B------:R-:W-:-:S02]  /*1ef0*/  LEA.HI.X.SX32 R101, R151, R0, 0x1, P1 ;  /* 0x0000000097657211 */ /* 0x000fc400008f0eff */
[----:B------:R-:W-:Y:S02]  /*1f00*/  LEA.HI.X.SX32 R91, R139, R0, 0x1, P0 ;  /* 0x000000008b5b7211 */ /* 0x000fe400000f0eff */
[-C--:B-1----:R-:W-:Y:S01]  /*1f10*/  LEA R86, P1, R155, R4.reuse, 0x1 ;  /* 0x000000049b567211 */ /* 0x082fe200078208ff */
[----:B------:R0:W4:Y:S01]  /*1f20*/  LDG.E.U16 R133, desc[UR4][R100.64] ;  /* 0x0000000464857981 */ /* 0x000122000c1e1500 */
[----:B------:R-:W-:Y:S02]  /*1f30*/  LEA R84, P0, R157, R4, 0x1 ;  /* 0x000000049d547211 */ /* 0x000fe400078008ff */
[----:B------:R-:W-:Y:S02]  /*1f40*/  LEA R79, R14, R157, 0x1 ;  /* 0x0000009d0e4f7211 */ /* 0x000fe400078e08ff */
[-C--:B------:R-:W-:Y:S01]  /*1f50*/  LEA.HI.X.SX32 R87, R155, R0.reuse, 0x1, P1 ;  /* 0x000000009b577211 */ /* 0x080fe200008f0eff */
[----:B------:R-:W4:Y:S01]  /*1f60*/  LDG.E.U16 R14, desc[UR4][R90.64] ;  /* 0x000000045a0e7981 */ /* 0x000f22000c1e1500 */
[----:B------:R-:W-:-:S02]  /*1f70*/  LEA.HI.X.SX32 R85, R157, R0, 0x1, P0 ;  /* 0x000000009d557211 */ /* 0x000fc400000f0eff */
[-C--:B------:R-:W-:Y:S01]  /*1f80*/  LEA R82, P1, R79, R4.reuse, 0x1 ;  /* 0x000000044f527211 */ /* 0x080fe200078208ff */
[----:B------:R-:W4:Y:S01]  /*1f90*/  LDG.E.U16 R139, desc[UR4][R86.64] ;  /* 0x00000004568b7981 */ /* 0x000f22000c1e1500 */
[----:B------:R-:W-:Y:S02]  /*1fa0*/  LEA R78, P0, R105, R4, 0x1 ;  /* 0x00000004694e7211 */ /* 0x000fe400078008ff */
[-C--:B------:R-:W-:Y:S01]  /*1fb0*/  LEA.HI.X.SX32 R83, R79, R0.reuse, 0x1, P1 ;  /* 0x000000004f537211 */ /* 0x080fe200008f0eff */
[----:B------:R1:W4:Y:S01]  /*1fc0*/  LDG.E.U16 R145, desc[UR4][R84.64] ;  /* 0x0000000454917981 */ /* 0x000322000c1e1500 */
[----:B------:R-:W-:Y:S02]  /*1fd0*/  LEA.HI.X.SX32 R79, R105, R0, 0x1, P0 ;  /* 0x00000000694f7211 */ /* 0x000fe400000f0eff */
[-C--:B0-----:R-:W-:Y:S01]  /*1fe0*/  LEA R100, P0, R107, R4.reuse, 0x1 ;  /* 0x000000046b647211 */ /* 0x081fe200078008ff */
[----:B------:R0:W4:Y:S01]  /*1ff0*/  LDG.E.U16 R105, desc[UR4][R82.64] ;  /* 0x0000000452697981 */ /* 0x000122000c1e1500 */
[----:B------:R-:W-:-:S02]  /*2000*/  LEA R94, P1, R111, R4, 0x1 ;  /* 0x000000046f5e7211 */ /* 0x000fc400078208ff */
[----:B------:R-:W-:Y:S01]  /*2010*/  LEA.HI.X.SX32 R101, R107, R0, 0x1, P0 ;  /* 0x000000006b657211 */ /* 0x000fe200000f0eff */
[----:B------:R-:W4:Y:S01]  /*2020*/  LDG.E.U16 R78, desc[UR4][R78.64] ;  /* 0x000000044e4e7981 */ /* 0x000f22000c1e1500 */
[----:B------:R-:W-:Y:S02]  /*2030*/  LEA R80, P0, R125, R4, 0x1 ;  /* 0x000000047d507211 */ /* 0x000fe400078008ff */
[-C--:B------:R-:W-:Y:S01]  /*2040*/  LEA.HI.X.SX32 R95, R111, R0.reuse, 0x1, P1 ;  /* 0x000000006f5f7211 */ /* 0x080fe200008f0eff */
[----:B------:R-:W4:Y:S01]  /*2050*/  LDG.E.U16 R100, desc[UR4][R100.64] ;  /* 0x0000000464647981 */ /* 0x000f22000c1e1500 */
[----:B------:R-:W-:Y:S02]  /*2060*/  LEA.HI.X.SX32 R81, R125, R0, 0x1, P0 ;  /* 0x000000007d517211 */ /* 0x000fe400000f0eff */
[-C--:B-1----:R-:W-:Y:S01]  /*2070*/  LEA R84, P0, R129, R4.reuse, 0x1 ;  /* 0x0000000481547211 */ /* 0x082fe200078008ff */
[----:B------:R-:W4:Y:S01]  /*2080*/  LDG.E.U16 R94, desc[UR4][R94.64] ;  /* 0x000000045e5e7981 */ /* 0x000f22000c1e1500 */
[----:B------:R-:W-:-:S02]  /*2090*/  LEA R86, P1, R135, R4, 0x1 ;  /* 0x0000000487567211 */ /* 0x000fc400078208ff */
[-C--:B------:R-:W-:Y:S01]  /*20a0*/  LEA.HI.X.SX32 R85, R129, R0.reuse, 0x1, P0 ;  /* 0x0000000081557211 */ /* 0x080fe200000f0eff */
[----:B------:R1:W4:Y:S01]  /*20b0*/  LDG.E.U16 R80, desc[UR4][R80.64] ;  /* 0x0000000450507981 */ /* 0x000322000c1e1500 */
[----:B------:R-:W-:Y:S02]  /*20c0*/  LEA.HI.X.SX32 R87, R135, R0, 0x1, P1 ;  /* 0x0000000087577211 */ /* 0x000fe400008f0eff */
[-C--:B0-----:R-:W-:Y:S01]  /*20d0*/  LEA R82, P0, R119, R4.reuse, 0x1 ;  /* 0x0000000477527211 */ /* 0x081fe200078008ff */
[----:B------:R-:W4:Y:S01]  /*20e0*/  LDG.E.U16 R84, desc[UR4][R84.64] ;  /* 0x0000000454547981 */ /* 0x000f22000c1e1500 */
[----:B------:R-:W-:Y:S02]  /*20f0*/  LEA R90, P1, R131, R4, 0x1 ;  /* 0x00000004835a7211 */ /* 0x000fe400078208ff */
[-C--:B------:R-:W-:Y:S01]  /*2100*/  LEA.HI.X.SX32 R83, R119, R0.reuse, 0x1, P0 ;  /* 0x0000000077537211 */ /* 0x080fe200000f0eff */
[----:B------:R-:W4:Y:S01]  /*2110*/  LDG.E.U16 R86, desc[UR4][R86.64] ;  /* 0x0000000456567981 */ /* 0x000f22000c1e1500 */
[----:B------:R-:W-:-:S03]  /*2120*/  LEA.HI.X.SX32 R91, R131, R0, 0x1, P1 ;  /* 0x00000000835b7211 */ /* 0x000fc600008f0eff */
[----:B------:R-:W4:Y:S04]  /*2130*/  LDG.E.U16 R82, desc[UR4][R82.64] ;  /* 0x0000000452527981 */ /* 0x000f28000c1e1500 */
[----:B------:R-:W4:Y:S01]  /*2140*/  LDG.E.U16 R90, desc[UR4][R90.64] ;  /* 0x000000045a5a7981 */ /* 0x000f22000c1e1500 */
[----:B------:R-:W0:Y:S01]  /*2150*/  S2R R148, SR_CgaCtaId ;  /* 0x0000000000947919 */ /* 0x000e220000008800 */
[----:B------:R-:W-:Y:S02]  /*2160*/  LOP3.LUT R0, R216, 0x3f, RZ, 0xc0, !PT ;  /* 0x0000003fd8007812 */ /* 0x000fe400078ec0ff */
[----:B------:R-:W-:Y:S02]  /*2170*/  SHF.R.S32.HI R4, RZ, 0x6, R216 ;  /* 0x00000006ff047819 */ /* 0x000fe400000114d8 */
[----:B-1----:R-:W-:Y:S01]  /*2180*/  MOV R81, 0x400 ;  /* 0x0000040000517802 */ /* 0x002fe20000000f00 */
[----:B------:R-:W-:Y:S01]  /*2190*/  IMAD.SHL.U32 R79, R0, 0x2, RZ ;  /* 0x00000002004f7824 */ /* 0x000fe200078e00ff */
[----:B------:R-:W-:-:S04]  /*21a0*/  SGXT R4, R4, 0x1 ;  /* 0x000000010404781a */ /* 0x000fc80000000200 */
[----:B------:R-:W-:Y:S02]  /*21b0*/  LOP3.LUT R79, R79, 0x90, R4, 0x78, !PT ;  /* 0x000000904f4f7812 */ /* 0x000fe400078e7804 */
[----:B0-----:R-:W-:-:S04]  /*21c0*/  LEA R0, R148, R81, 0x18 ;  /* 0x0000005194007211 */ /* 0x001fc800078ec0ff */
[----:B------:R-:W-:-:S05]  /*21d0*/  IADD3 R4, R79, R0, RZ ;  /* 0x000000004f047210 */ /* 0x000fca0007ffe0ff */
[----:B------:R0:W-:Y:S02]  /*21e0*/  STS.U16 [R4+0x10000], R3 ;  /* 0x0100000304007388 */ /* 0x0001e40000000400 */
[----:B0-----:R-:W-:-:S04]  /*21f0*/  LOP3.LUT R3, R79, 0x20, RZ, 0x3c, !PT ;  /* 0x000000204f037812 */ /* 0x001fc800078e3cff */
[----:B------:R-:W-:Y:S01]  /*2200*/  IADD3 R3, R0, R3, RZ ;  /* 0x0000000300037210 */ /* 0x000fe20007ffe0ff */
[----:B------:R-:W-:Y:S04]  /*2210*/  STS.U16 [R4+0x10400], R8 ;  /* 0x0104000804007388 */ /* 0x000fe80000000400 */
        /* <DEDUP_REMOVED lines=10> */
[----:B--2---:R-:W-:Y:S04]  /*22c0*/  STS.U16 [R4+0x13000], R53 ;  /* 0x0130003504007388 */ /* 0x004fe80000000400 */
[----:B------:R-:W-:Y:S04]  /*22d0*/  STS.U16 [R4+0x13400], R57 ;  /* 0x0134003904007388 */ /* 0x000fe80000000400 */
[----:B------:R-:W-:Y:S04]  /*22e0*/  STS.U16 [R4+0x13800], R61 ;  /* 0x0138003d04007388 */ /* 0x000fe80000000400 */
[----:B------:R-:W-:Y:S04]  /*22f0*/  STS.U16 [R4+0x13c00], R65 ;  /* 0x013c004104007388 */ /* 0x000fe80000000400 */
[----:B------:R-:W-:Y:S04]  /*2300*/  STS.U16 [R4+0x14000], R69 ;  /* 0x0140004504007388 */ /* 0x000fe80000000400 */
[----:B------:R-:W-:Y:S04]  /*2310*/  STS.U16 [R4+0x14400], R73 ;  /* 0x0144004904007388 */ /* 0x000fe80000000400 */
[----:B-----5:R-:W-:Y:S04]  /*2320*/  STS.U16 [R4+0x14800], R77 ;  /* 0x0148004d04007388 */ /* 0x020fe80000000400 */
[----:B------:R-:W-:Y:S04]  /*2330*/  STS.U16 [R4+0x14c00], R93 ;  /* 0x014c005d04007388 */ /* 0x000fe80000000400 */
[----:B---3--:R-:W-:Y:S04]  /*2340*/  STS.U16 [R4+0x15000], R99 ;  /* 0x0150006304007388 */ /* 0x008fe80000000400 */
[----:B------:R-:W-:Y:S04]  /*2350*/  STS.U16 [R4+0x15400], R106 ;  /* 0x0154006a04007388 */ /* 0x000fe80000000400 */
[----:B------:R-:W-:Y:S04]  /*2360*/  STS.U16 [R4+0x15800], R112 ;  /* 0x0158007004007388 */ /* 0x000fe80000000400 */
[----:B------:R-:W-:Y:S04]  /*2370*/  STS.U16 [R4+0x15c00], R116 ;  /* 0x015c007404007388 */ /* 0x000fe80000000400 */
[----:B----4-:R-:W-:Y:S04]  /*2380*/  STS.U16 [R4+0x16000], R122 ;  /* 0x0160007a04007388 */ /* 0x010fe80000000400 */
[----:B------:R-:W-:Y:S04]  /*2390*/  STS.U16 [R4+0x16400], R124 ;  /* 0x0164007c04007388 */ /* 0x000fe80000000400 */
[----:B------:R-:W-:Y:S04]  /*23a0*/  STS.U16 [R4+0x16800], R128 ;  /* 0x0168008004007388 */ /* 0x000fe80000000400 */
[----:B------:R-:W-:Y:S04]  /*23b0*/  STS.U16 [R4+0x16c00], R132 ;  /* 0x016c008404007388 */ /* 0x000fe80000000400 */
[----:B------:R-:W-:Y:S04]  /*23c0*/  STS.U16 [R4+0x17000], R136 ;  /* 0x0170008804007388 */ /* 0x000fe80000000400 */
[----:B------:R-:W-:Y:S04]  /*23d0*/  STS.U16 [R4+0x17800], R142 ;  /* 0x0178008e04007388 */ /* 0x000fe80000000400 */
[----:B------:R-:W-:Y:S04]  /*23e0*/  STS.U16 [R4+0x17400], R140 ;  /* 0x0174008c04007388 */ /* 0x000fe80000000400 */
[----:B------:R-:W-:Y:S04]  /*23f0*/  STS.U16 [R4+0x17c00], R146 ;  /* 0x017c009204007388 */ /* 0x000fe80000000400 */
        /* <DEDUP_REMOVED lines=33> */
[----:B------:R0:W-:Y:S04]  /*2610*/  STS.U16 [R3+0x17d00], R143 ;  /* 0x017d008f03007388 */ /* 0x0001e80000000400 */
[----:B------:R-:W-:Y:S04]  /*2620*/  STS.U16 [R4+0x10200], R6 ;  /* 0x0102000604007388 */ /* 0x000fe80000000400 */
[----:B------:R-:W-:Y:S01]  /*2630*/  STS.U16 [R4+0x10600], R10 ;  /* 0x0106000a04007388 */ /* 0x000fe20000000400 */
[----:B0-----:R-:W-:-:S03]  /*2640*/  MOV R3, 0x3f800000 ;  /* 0x3f80000000037802 */ /* 0x001fc60000000f00 */
        /* <DEDUP_REMOVED lines=30> */
[----:B0-----:R-:W-:-:S05]  /*2830*/  IMAD.MOV.U32 R4, RZ, RZ, 0x3f800000 ;  /* 0x3f800000ff047424 */ /* 0x001fca00078e00ff */
[----:B------:R-:W-:Y:S04]  /*2840*/  STL [R1+0x378], R4 ;  /* 0x0003780401007387 */ /* 0x000fe80000100800 */
[----:B------:R0:W-:Y:S01]  /*2850*/  STL [R1+0x364], R3 ;  /* 0x0003640301007387 */ /* 0x0001e20000100800 */
[----:B------:R-:W-:Y:S02]  /*2860*/  LOP3.LUT R79, R79, 0x60, RZ, 0x3c, !PT ;  /* 0x000000604f4f7812 */ /* 0x000fe400078e3cff */
[----:B0-----:R-:W-:-:S04]  /*2870*/  IADD3 R3, R2, 0x40, RZ ;  /* 0x0000004002037810 */ /* 0x001fc80007ffe0ff */
[----:B------:R-:W-:Y:S02]  /*2880*/  ISETP.GE.AND P0, PT, R3, 0x1, PT ;  /* 0x000000010300780c */ /* 0x000fe40003f06270 */
[----:B------:R-:W-:Y:S02]  /*2890*/  IADD3 R79, R0, R79, RZ ;  /* 0x0000004f004f7210 */ /* 0x000fe40007ffe0ff */
[----:B------:R-:W-:Y:S02]  /*28a0*/  CS2R R26, SRZ ;  /* 0x00000000001a7805 */ /* 0x000fe4000001ff00 */
[----:B------:R-:W-:Y:S02]  /*28b0*/  MOV R5, 0xff800000 ;  /* 0xff80000000057802 */ /* 0x000fe40000000f00 */
[----:B------:R-:W-:Y:S02]  /*28c0*/  CS2R R30, SRZ ;  /* 0x00000000001e7805 */ /* 0x000fe4000001ff00 */
[----:B------:R-:W-:Y:S01]  /*28d0*/  MOV R6, 0xff800000 ;  /* 0xff80000000067802 */ /* 0x000fe20000000f00 */
[----:B------:R-:W-:Y:S01]  /*28e0*/  STS.U16 [R79+0x10300], R7 ;  /* 0x010300074f007388 */ /* 0x000fe20000000400 */
[----:B------:R-:W-:-:S02]  /*28f0*/  CS2R R34, SRZ ;  /* 0x0000000000227805 */ /* 0x000fc4000001ff00 */
[----:B------:R-:W-:Y:S02]  /*2900*/  CS2R R38, SRZ ;  /* 0x0000000000267805 */ /* 0x000fe4000001ff00 */
[----:B------:R-:W-:Y:S01]  /*2910*/  CS2R R42, SRZ ;  /* 0x00000000002a7805 */ /* 0x000fe2000001ff00 */
[----:B------:R-:W-:Y:S01]  /*2920*/  STS.U16 [R79+0x10700], R11 ;  /* 0x0107000b4f007388 */ /* 0x000fe20000000400 */
[----:B------:R-:W-:Y:S02]  /*2930*/  CS2R R46, SRZ ;  /* 0x00000000002e7805 */ /* 0x000fe4000001ff00 */
[----:B------:R-:W-:Y:S02]  /*2940*/  CS2R R50, SRZ ;  /* 0x0000000000327805 */ /* 0x000fe4000001ff00 */
[----:B------:R-:W-:Y:S01]  /*2950*/  CS2R R54, SRZ ;  /* 0x0000000000367805 */ /* 0x000fe2000001ff00 */
        /* <DEDUP_REMOVED lines=8> */
[----:B------:R0:W-:Y:S01]  /*29e0*/  STS.U16 [R79+0x11300], R24 ;  /* 0x011300184f007388 */ /* 0x0001e20000000400 */
[----:B------:R-:W-:-:S02]  /*29f0*/  CS2R R96, SRZ ;  /* 0x0000000000607805 */ /* 0x000fc4000001ff00 */
[----:B------:R-:W-:Y:S02]  /*2a00*/  CS2R R102, SRZ ;  /* 0x0000000000667805 */ /* 0x000fe4000001ff00 */
[----:B------:R-:W-:Y:S01]  /*2a10*/  CS2R R106, SRZ ;  /* 0x00000000006a7805 */ /* 0x000fe2000001ff00 */
[----:B------:R1:W-:Y:S01]  /*2a20*/  STS.U16 [R79+0x11700], R28 ;  /* 0x0117001c4f007388 */ /* 0x0003e20000000400 */
[----:B------:R-:W-:Y:S02]  /*2a30*/  CS2R R108, SRZ ;  /* 0x00000000006c7805 */ /* 0x000fe4000001ff00 */
[----:B------:R-:W-:Y:S02]  /*2a40*/  CS2R R112, SRZ ;  /* 0x0000000000707805 */ /* 0x000fe4000001ff00 */
[----:B------:R-:W-:Y:S01]  /*2a50*/  CS2R R116, SRZ ;  /* 0x0000000000747805 */ /* 0x000fe2000001ff00 */
[----:B------:R-:W-:Y:S01]  /*2a60*/  STS.U16 [R79+0x17f00], R105 ;  /* 0x017f00694f007388 */ /* 0x000fe20000000400 */
[----:B------:R-:W-:-:S02]  /*2a70*/  CS2R R118, SRZ ;  /* 0x0000000000767805 */ /* 0x000fc4000001ff00 */
[----:B0-----:R-:W-:Y:S02]  /*2a80*/  CS2R R24, SRZ ;  /* 0x0000000000187805 */ /* 0x001fe4000001ff00 */
[----:B------:R-:W-:Y:S01]  /*2a90*/  CS2R R120, SRZ ;  /* 0x0000000000787805 */ /* 0x000fe2000001ff00 */
[----:B------:R0:W-:Y:S01]  /*2aa0*/  STS.U16 [R79+0x11b00], R32 ;  /* 0x011b00204f007388 */ /* 0x0001e20000000400 */
[----:B------:R-:W-:Y:S02]  /*2ab0*/  CS2R R122, SRZ ;  /* 0x00000000007a7805 */ /* 0x000fe4000001ff00 */
[----:B-1----:R-:W-:Y:S02]  /*2ac0*/  CS2R R28, SRZ ;  /* 0x00000000001c7805 */ /* 0x002fe4000001ff00 */
[----:B------:R-:W-:Y:S01]  /*2ad0*/  CS2R R124, SRZ ;  /* 0x00000000007c7805 */ /* 0x000fe2000001ff00 */
[----:B------:R1:W-:Y:S01]  /*2ae0*/  STS.U16 [R79+0x11f00], R36 ;  /* 0x011f00244f007388 */ /* 0x0003e20000000400 */
[----:B------:R-:W-:-:S02]  /*2af0*/  CS2R R126, SRZ ;  /* 0x00000000007e7805 */ /* 0x000fc4000001ff00 */
[----:B------:R-:W-:Y:S02]  /*2b00*/  CS2R R128, SRZ ;  /* 0x0000000000807805 */ /* 0x000fe4000001ff00 */
[----:B------:R-:W-:Y:S01]  /*2b10*/  CS2R R130, SRZ ;  /* 0x0000000000827805 */ /* 0x000fe2000001ff00 */
[----:B------:R2:W-:Y:S01]  /*2b20*/  STS.U16 [R79+0x12300], R40 ;  /* 0x012300284f007388 */ /* 0x0005e20000000400 */
[----:B------:R-:W-:Y:S02]  /*2b30*/  CS2R R132, SRZ ;  /* 0x0000000000847805 */ /* 0x000fe4000001ff00 */
[----:B0-----:R-:W-:Y:S02]  /*2b40*/  CS2R R32, SRZ ;  /* 0x0000000000207805 */ /* 0x001fe4000001ff00 */
[----:B------:R-:W-:Y:S01]  /*2b50*/  CS2R R134, SRZ ;  /* 0x0000000000867805 */ /* 0x000fe2000001ff00 */
[----:B------:R0:W-:Y:S01]  /*2b60*/  STS.U16 [R79+0x12700], R44 ;  /* 0x0127002c4f007388 */ /* 0x0001e20000000400 */
[----:B------:R-:W-:-:S02]  /*2b70*/  CS2R R136, SRZ ;  /* 0x0000000000887805 */ /* 0x000fc4000001ff00 */
[----:B-1----:R-:W-:Y:S02]  /*2b80*/  CS2R R36, SRZ ;  /* 0x0000000000247805 */ /* 0x002fe4000001ff00 */
[----:B------:R-:W-:Y:S01]  /*2b90*/  CS2R R138, SRZ ;  /* 0x00000000008a7805 */ /* 0x000fe2000001ff00 */
[----:B------:R1:W-:Y:S01]  /*2ba0*/  STS.U16 [R79+0x12b00], R48 ;  /* 0x012b00304f007388 */ /* 0x0003e20000000400 */
[----:B------:R-:W-:Y:S02]  /*2bb0*/  CS2R R140, SRZ ;  /* 0x00000000008c7805 */ /* 0x000fe4000001ff00 */
[----:B--2---:R-:W-:Y:S02]  /*2bc0*/  CS2R R40, SRZ ;  /* 0x0000000000287805 */ /* 0x004fe4000001ff00 */
[----:B------:R-:W-:Y:S01]  /*2bd0*/  CS2R R142, SRZ ;  /* 0x00000000008e7805 */ /* 0x000fe2000001ff00 */
[----:B------:R2:W-:Y:S01]  /*2be0*/  STS.U16 [R79+0x12f00], R52 ;  /* 0x012f00344f007388 */ /* 0x0005e20000000400 */
        /* <DEDUP_REMOVED lines=8> */
[----:B------:R-:W-:-:S02]  /*2c70*/  LOP3.LUT R10, R216, 0x7f, RZ, 0xc0, !PT ;  /* 0x0000007fd80a7812 */ /* 0x000fc400078ec0ff */
[----:B--2---:R-:W-:Y:S01]  /*2c80*/  CS2R R52, SRZ ;  /* 0x0000000000347805 */ /* 0x004fe2000001ff00 */
[----:B------:R2:W-:Y:S01]  /*2c90*/  STS.U16 [R79+0x13b00], R64 ;  /* 0x013b00404f007388 */ /* 0x0005e20000000400 */
[----:B0-----:R-:W-:-:S03]  /*2ca0*/  CS2R R56, SRZ ;  /* 0x0000000000387805 */ /* 0x001fc6000001ff00 */
[----:B------:R0:W-:Y:S01]  /*2cb0*/  STS.U16 [R79+0x13f00], R68 ;  /* 0x013f00444f007388 */ /* 0x0001e20000000400 */
[----:B-1----:R-:W-:-:S03]  /*2cc0*/  CS2R R60, SRZ ;  /* 0x00000000003c7805 */ /* 0x002fc6000001ff00 */
[----:B------:R1:W-:Y:S01]  /*2cd0*/  STS.U16 [R79+0x14300], R72 ;  /* 0x014300484f007388 */ /* 0x0003e20000000400 */
[----:B--2---:R-:W-:-:S03]  /*2ce0*/  CS2R R64, SRZ ;  /* 0x0000000000407805 */ /* 0x004fc6000001ff00 */
        /* <DEDUP_REMOVED lines=12> */
[----:B------:R-:W-:Y:S01]  /*2db0*/  STS.U16 [R79+0x15f00], R78 ;  /* 0x015f004e4f007388 */ /* 0x000fe20000000400 */
[----:B0-----:R-:W-:-:S03]  /*2dc0*/  CS2R R110, SRZ ;  /* 0x00000000006e7805 */ /* 0x001fc6000001ff00 */
[----:B------:R0:W-:Y:S01]  /*2dd0*/  STS.U16 [R79+0x16300], R100 ;  /* 0x016300644f007388 */ /* 0x0001e20000000400 */
[----:B-1----:R-:W-:-:S03]  /*2de0*/  CS2R R114, SRZ ;  /* 0x0000000000727805 */ /* 0x002fc6000001ff00 */
[----:B------:R1:W-:Y:S04]  /*2df0*/  STS.U16 [R79+0x16700], R94 ;  /* 0x0167005e4f007388 */ /* 0x0003e80000000400 */
        /* <DEDUP_REMOVED lines=9> */
[----:B-1----:R-:W-:Y:S02]  /*2e90*/  CS2R R86, SRZ ;  /* 0x0000000000567805 */ /* 0x002fe4000001ff00 */
[----:B--2---:R-:W-:Y:S02]  /*2ea0*/  CS2R R82, SRZ ;  /* 0x0000000000527805 */ /* 0x004fe4000001ff00 */
[----:B0-----:R-:W-:Y:S02]  /*2eb0*/  CS2R R78, SRZ ;  /* 0x00000000004e7805 */ /* 0x001fe4000001ff00 */
[----:B------:R-:W-:Y:S01]  /*2ec0*/  CS2R R90, SRZ ;  /* 0x00000000005a7805 */ /* 0x000fe2000001ff00 */
[----:B------:R-:W-:Y:S06]  /*2ed0*/  @!P0 BRA `(.L_x_0) ;  /* 0x0000016000e88947 */ /* 0x000fec0003800000 */
[----:B------:R-:W0:Y:S01]  /*2ee0*/  LDC.64 R4, c[0x0][0x260] ;  /* 0x00009800ff047b82 */ /* 0x000e220000000a00 */
[----:B------:R-:W-:Y:S02]  /*2ef0*/  SHF.R.U32.HI R3, RZ, 0x1, R216 ;  /* 0x00000001ff037819 */ /* 0x000fe400000116d8 */
[----:B------:R-:W-:Y:S02]  /*2f00*/  CS2R R24, SRZ ;  /* 0x0000000000187805 */ /* 0x000fe4000001ff00 */
[----:B------:R-:W-:Y:S02]  /*2f10*/  CS2R R26, SRZ ;  /* 0x00000000001a7805 */ /* 0x000fe4000001ff00 */
[----:B------:R-:W-:Y:S02]  /*2f20*/  CS2R R28, SRZ ;  /* 0x00000000001c7805 */ /* 0x000fe4000001ff00 */
[----:B------:R-:W-:Y:S02]  /*2f30*/  CS2R R30, SRZ ;  /* 0x00000000001e7805 */ /* 0x000fe4000001ff00 */
[----:B------:R-:W-:-:S02]  /*2f40*/  CS2R R32, SRZ ;  /* 0x0000000000207805 */ /* 0x000fc4000001ff00 */
[----:B------:R-:W-:Y:S01]  /*2f50*/  CS2R R34, SRZ ;  /* 0x0000000000227805 */ /* 0x000fe2000001ff00 */
[----:B------:R-:W1:Y:S01]  /*2f60*/  LDC R7, c[0x0][0x258] ;  /* 0x00009600ff077b82 */ /* 0x000e620000000800 */
[----:B------:R-:W-:Y:S02]  /*2f70*/  CS2R R36, SRZ ;  /* 0x0000000000247805 */ /* 0x000fe4000001ff00 */
[----:B------:R-:W-:Y:S02]  /*2f80*/  CS2R R38, SRZ ;  /* 0x0000000000267805 */ /* 0x000fe4000001ff00 */
[----:B------:R-:W-:Y:S02]  /*2f90*/  CS2R R40, SRZ ;  /* 0x0000000000287805 */ /* 0x000fe4000001ff00 */
[----:B------:R-:W-:Y:S02]  /*2fa0*/  CS2R R42, SRZ ;  /* 0x00000000002a7805 */ /* 0x000fe4000001ff00 */
[----:B------:R-:W-:-:S02]  /*2fb0*/  CS2R R44, SRZ ;  /* 0x00000000002c7805 */ /* 0x000fc4000001ff00 */
[----:B------:R-:W-:Y:S02]  /*2fc0*/  CS2R R46, SRZ ;  /* 0x00000000002e7805 */ /* 0x000fe4000001ff00 */
[----:B------:R-:W-:Y:S01]  /*2fd0*/  CS2R R48, SRZ ;  /* 0x0000000000307805 */ /* 0x000fe2000001ff00 */
[----:B------:R-:W2:Y:S01]  /*2fe0*/  LDC.64 R8, c[0x0][0x220] ;  /* 0x00008800ff087b82 */ /* 0x000ea20000000a00 */
[----:B------:R-:W-:Y:S02]  /*2ff0*/  CS2R R50, SRZ ;  /* 0x0000000000327805 */ /* 0x000fe4000001ff00 */
[----:B------:R-:W-:Y:S02]  /*3000*/  CS2R R52, SRZ ;  /* 0x0000000000347805 */ /* 0x000fe4000001ff00 */
[----:B------:R-:W-:Y:S02]  /*3010*/  CS2R R54, SRZ ;  /* 0x0000000000367805 */ /* 0x000fe4000001ff00 */
[----:B------:R-:W-:-:S02]  /*3020*/  CS2R R56, SRZ ;  /* 0x0000000000387805 */ /* 0x000fc4000001ff00 */
[----:B------:R-:W-:Y:S02]  /*3030*/  CS2R R58, SRZ ;  /* 0x00000000003a7805 */ /* 0x000fe4000001ff00 */
[----:B------:R-:W-:Y:S02]  /*3040*/  CS2R R60, SRZ ;  /* 0x00000000003c7805 */ /* 0x000fe4000001ff00 */
[----:B------:R-:W-:Y:S02]  /*3050*/  CS2R R62, SRZ ;  /* 0x00000000003e7805 */ /* 0x000fe4000001ff00 */
[----:B0-----:R-:W-:Y:S01]  /*3060*/  MOV R12, R4 ;  /* 0x00000004000c7202 */ /* 0x001fe20000000f00 */
[----:B------:R0:W-:Y:S01]  /*3070*/  STL [R1+0x37c], R5 ;  /* 0x00037c0501007387 */ /* 0x0001e20000100800 */
[----:B------:R-:W-:Y:S01]  /*3080*/  SHF.R.U32.HI R4, RZ, 0x2, R216 ;  /* 0x00000002ff047819 */ /* 0x000fe200000116d8 */
[----:B------:R-:W3:Y:S01]  /*3090*/  LDC.64 R222, c[0x0][0x218] ;  /* 0x00008600ffde7b82 */ /* 0x000ee20000000a00 */
[----:B------:R-:W-:-:S02]  /*30a0*/  MOV R13, R5 ;  /* 0x00000005000d7202 */ /* 0x000fc40000000f00 */
[----:B------:R-:W-:Y:S02]  /*30b0*/  CS2R R64, SRZ ;  /* 0x0000000000407805 */ /* 0x000fe4000001ff00 */
[----:B------:R-:W-:Y:S02]  /*30c0*/  SGXT.U32 R4, R4, 0x3 ;  /* 0x000000030404781a */ /* 0x000fe40000000000 */
[----:B------:R-:W-:Y:S02]  /*30d0*/  CS2R R66, SRZ ;  /* 0x0000000000427805 */ /* 0x000fe4000001ff00 */
[----:B------:R-:W-:Y:S02]  /*30e0*/  CS2R R68, SRZ ;  /* 0x0000000000447805 */ /* 0x000fe4000001ff00 */
[----:B------:R-:W-:Y:S02]  /*30f0*/  CS2R R70, SRZ ;  /* 0x0000000000467805 */ /* 0x000fe4000001ff00 */
[----:B------:R-:W-:Y:S01]  /*3100*/  LOP3.LUT R3, R4, 0x30, R3, 0xf8, !PT ;  /* 0x0000003004037812 */ /* 0x000fe200078ef803 */
[----:B------:R-:W4:Y:S01]  /*3110*/  LDC.64 R216, c[0x0][0x250] ;  /* 0x00009400ffd87b82 */ /* 0x000f220000000a00 */
[----:B0-----:R-:W-:Y:S01]  /*3120*/  SHF.R.U32.HI R5, RZ, 0x4, R0 ;  /* 0x00000004ff057819 */ /* 0x001fe20000011600 */
[----:B------:R-:W-:Y:S01]  /*3130*/  VIADD R4, R0, 0x10000 ;  /* 0x0001000000047836 */ /* 0x000fe20000000000 */
[----:B------:R-:W-:Y:S01]  /*3140*/  LOP3.LUT R2, R3, R2, RZ, 0xfc, !PT ;  /* 0x0000000203027212 */ /* 0x000fe200078efcff */
[----:B------:R-:W-:Y:S01]  /*3150*/  IMAD R3, R220, R12, RZ ;  /* 0x0000000cdc037224 */ /* 0x000fe200078e02ff */
[----:B------:R-:W-:-:S02]  /*3160*/  SGXT.U32 R5, R5, 0xe ;  /* 0x0000000e0505781a */ /* 0x000fc40000000000 */
[----:B------:R-:W-:Y:S02]  /*3170*/  CS2R R72, SRZ ;  /* 0x0000000000487805 */ /* 0x000fe4000001ff00 */
[----:B------:R-:W-:Y:S01]  /*3180*/  CS2R R74, SRZ ;  /* 0x00000000004a7805 */ /* 0x000fe2000001ff00 */
[----:B------:R-:W0:Y:S01]  /*3190*/  LDC R212, c[0x0][0x268] ;  /* 0x00009a00ffd47b82 */ /* 0x000e220000000800 */
[C---:B------:R-:W-:Y:S02]  /*31a0*/  IADD3 R6, P0, R5.reuse, 0x2, RZ ;  /* 0x0000000205067810 */ /* 0x040fe40007f1e0ff */
[----:B------:R-:W-:Y:S02]  /*31b0*/  CS2R R76, SRZ ;  /* 0x00000000004c7805 */ /* 0x000fe4000001ff00 */
[----:B------:R-:W-:Y:S02]  /*31c0*/  R2UR UR58, R5 ;  /* 0x00000000053a72ca */ /* 0x000fe400000e0000 */
[----:B------:R-:W-:-:S02]  /*31d0*/  CS2R R78, SRZ ;  /* 0x00000000004e7805 */ /* 0x000fc4000001ff00 */
[----:B------:R-:W-:Y:S02]  /*31e0*/  SHF.R.U32.HI R5, RZ, 0x4, R4 ;  /* 0x00000004ff057819 */ /* 0x000fe40000011604 */
[----:B------:R-:W-:Y:S02]  /*31f0*/  CS2R R80, SRZ ;  /* 0x0000000000507805 */ /* 0x000fe4000001ff00 */
[----:B------:R-:W-:Y:S01]  /*3200*/  MOV R4, RZ ;  /* 0x000000ff00047202 */ /* 0x000fe20000000f00 */
[----:B------:R-:W0:Y:S01]  /*3210*/  LDC R227, c[0x0][0x268] ;  /* 0x00009a00ffe37b82 */ /* 0x000e220000000800 */
[----:B------:R-:W-:Y:S01]  /*3220*/  SGXT.U32 R12, R5, 0xe ;  /* 0x0000000e050c781a */ /* 0x000fe20000000000 */
[----:B------:R-:W-:Y:S01]  /*3230*/  IMAD R5, R10, R13, RZ ;  /* 0x0000000d0a057224 */ /* 0x000fe200078e02ff */
[----:B------:R-:W-:Y:S02]  /*3240*/  IADD3.X R4, R4, 0x40000040, RZ, P0, !PT ;  /* 0x4000004004047810 */ /* 0x000fe400007fe4ff */
[----:B------:R-:W-:-:S02]  /*3250*/  CS2R R82, SRZ ;  /* 0x0000000000527805 */ /* 0x000fc4000001ff00 */
[----:B------:R-:W-:Y:S02]  /*3260*/  R2UR UR10, R6 ;  /* 0x00000000060a72ca */ /* 0x000fe400000e0000 */
[----:B------:R-:W-:Y:S02]  /*3270*/  CS2R R84, SRZ ;  /* 0x0000000000547805 */ /* 0x000fe4000001ff00 */
[----:B------:R-:W-:Y:S01]  /*3280*/  IADD3 R6, P1, R12, 0x80, RZ ;  /* 0x000000800c067810 */ /* 0x000fe20007f3e0ff */
[----:B----4-:R-:W-:Y:S01]  /*3290*/  IMAD R216, R220, R216, RZ ;  /* 0x000000d8dcd87224 */ /* 0x010fe200078e02ff */
[----:B------:R-:W-:Y:S01]  /*32a0*/  SHF.L.U32 R219, R3, 0x1, RZ ;  /* 0x0000000103db7819 */ /* 0x000fe200000006ff */
[----:B------:R-:W4:Y:S01]  /*32b0*/  LDC R142, c[0x0][0x268] ;  /* 0x00009a00ff8e7b82 */ /* 0x000f220000000800 */
[C---:B------:R-:W-:Y:S01]  /*32c0*/  SHF.L.U32 R218, R5.reuse, 0x1, RZ ;  /* 0x0000000105da7819 */ /* 0x040fe200000006ff */
[----:B------:R-:W-:Y:S01]  /*32d0*/  IMAD.HI R5, R5, 0x2, RZ ;  /* 0x0000000205057827 */ /* 0x000fe200078e02ff */
[----:B------:R-:W-:-:S02]  /*32e0*/  R2UR UR11, R4 ;  /* 0x00000000040b72ca */ /* 0x000fc400000e0000 */
[----:B------:R-:W-:Y:S02]  /*32f0*/  CS2R R86, SRZ ;  /* 0x0000000000567805 */ /* 0x000fe4000001ff00 */
[----:B------:R-:W-:Y:S01]  /*3300*/  R2UR UR8, R6 ;  /* 0x00000000060872ca */ /* 0x000fe200000e0000 */
[----:B-1----:R-:W-:Y:S01]  /*3310*/  IMAD R4, R10, R7, RZ ;  /* 0x000000070a047224 */ /* 0x002fe200078e02ff */
[----:B--2---:R-:W-:Y:S01]  /*3320*/  IADD3 R218, P2, P3, R218, R8, R219 ;  /* 0x00000008dada7210 */ /* 0x004fe20007b5e0db */
[----:B------:R-:W-:Y:S01]  /*3330*/  IMAD.HI R6, R3, 0x2, RZ ;  /* 0x0000000203067827 */ /* 0x000fe200078e02ff */
[----:B---3--:R-:W-:Y:S01]  /*3340*/  LEA R222, P0, R216, R222, 0x1 ;  /* 0x000000ded8de7211 */ /* 0x008fe200078008ff */
[----:B------:R-:W1:Y:S01]  /*3350*/  LDC R153, c[0x0][0x268] ;  /* 0x00009a00ff997b82 */ /* 0x000e620000000800 */
[----:B------:R-:W-:Y:S01]  /*3360*/  MOV R8, RZ ;  /* 0x000000ff00087202 */ /* 0x000fe20000000f00 */
[C---:B0-----:R-:W-:Y:S01]  /*3370*/  IMAD.SHL.U32 R229, R212.reuse, 0x2, RZ ;  /* 0x00000002d4e57824 */ /* 0x041fe200078e00ff */
[----:B------:R-:W-:Y:S01]  /*3380*/  LEA R3, R7, R4, 0x7 ;  /* 0x0000000407037211 */ /* 0x000fe200078e38ff */
[----:B------:R-:W-:Y:S01]  /*3390*/  IMAD R233, R212, 0x9, RZ ;  /* 0x00000009d4e97824 */ /* 0x000fe200078e02ff */
[----:B------:R-:W-:Y:S01]  /*33a0*/  LEA.HI.X.SX32 R216, R216, R223, 0x1, P0 ;  /* 0x000000dfd8d87211 */ /* 0x000fe200000f0eff */
[----:B------:R-:W-:Y:S01]  /*33b0*/  IMAD R135, R212, 0x6, RZ ;  /* 0x00000006d4877824 */ /* 0x000fe200078e02ff */
[----:B------:R-:W-:Y:S01]  /*33c0*/  IADD3.X R8, R8, 0x40000040, RZ, P1, !PT ;  /* 0x4000004008087810 */ /* 0x000fe20000ffe4ff */
[----:B------:R-:W-:Y:S01]  /*33d0*/  IMAD R136, R212, 0xc, RZ ;  /* 0x0000000cd4887824 */ /* 0x000fe200078e02ff */
[-C--:B------:R-:W-:Y:S01]  /*33e0*/  LEA R220, P0, R4, R222.reuse, 0x1 ;  /* 0x000000de04dc7211 */ /* 0x080fe200078008ff */
[----:B------:R-:W0:Y:S01]  /*33f0*/  LDC R226, c[0x0][0x268] ;  /* 0x00009a00ffe27b82 */ /* 0x000e220000000800 */
[----:B------:R-:W-:-:S02]  /*3400*/  LEA R222, P1, R3, R222, 0x1 ;  /* 0x000000de03de7211 */ /* 0x000fc400078208ff */
[----:B------:R-:W-:Y:S02]  /*3410*/  CS2R R88, SRZ ;  /* 0x0000000000587805 */ /* 0x000fe4000001ff00 */
[-C--:B------:R-:W-:Y:S02]  /*3420*/  LEA.HI.X.SX32 R221, R4, R216.reuse, 0x1, P0 ;  /* 0x000000d804dd7211 */ /* 0x080fe400000f0eff */
[----:B------:R-:W-:Y:S02]  /*3430*/  CS2R R90, SRZ ;  /* 0x00000000005a7805 */ /* 0x000fe4000001ff00 */
[----:B------:R-:W-:Y:S01]  /*3440*/  IADD3.X R219, R5, R9, R6, P2, P3 ;  /* 0x0000000905db7210 */ /* 0x000fe200017e6406 */
[----:B------:R-:W-:Y:S01]  /*3450*/  IMAD.MOV.U32 R5, RZ, RZ, 0x3f800000 ;  /* 0x3f800000ff057424 */ /* 0x000fe200078e00ff */
[----:B------:R-:W-:Y:S01]  /*3460*/  LEA.HI.X.SX32 R223, R3, R216, 0x1, P1 ;  /* 0x000000d803df7211 */ /* 0x000fe200008f0eff */
[----:B------:R-:W-:Y:S01]  /*3470*/  STL.64 [R1+0xb78], R220 ;  /* 0x000b78dc01007387 */ /* 0x000fe20000100a00 */
[C---:B------:R-:W-:Y:S01]  /*3480*/  SHF.L.U32 R225, R212.reuse, 0x2, RZ ;  /* 0x00000002d4e17819 */ /* 0x040fe200000006ff */
[----:B------:R-:W2:Y:S01]  /*3490*/  LDC R6, c[0x0][0x268] ;  /* 0x00009a00ff067b82 */ /* 0x000ea20000000800 */
[----:B------:R-:W-:Y:S01]  /*34a0*/  SHF.L.U32 R214, R212, 0x3, RZ ;  /* 0x00000003d4d67819 */ /* 0x000fe200000006ff */
[----:B------:R-:W-:Y:S01]  /*34b0*/  STL.64 [R1+0xb80], R222 ;  /* 0x000b80de01007387 */ /* 0x000fe20000100a00 */
[----:B------:R-:W-:-:S02]  /*34c0*/  MOV R3, RZ ;  /* 0x000000ff00037202 */ /* 0x000fc40000000f00 */
[----:B------:R-:W-:Y:S02]  /*34d0*/  CS2R R92, SRZ ;  /* 0x00000000005c7805 */ /* 0x000fe4000001ff00 */
[----:B------:R-:W-:Y:S01]  /*34e0*/  MOV R4, 0xff800000 ;  /* 0xff80000000047802 */ /* 0x000fe20000000f00 */
[----:B------:R3:W-:Y:S01]  /*34f0*/  STL [R1+0x378], R5 ;  /* 0x0003780501007387 */ /* 0x0007e20000100800 */
[----:B------:R-:W-:Y:S01]  /*3500*/  R2UR UR9, R8 ;  /* 0x00000000080972ca */ /* 0x000fe200000e0000 */
[----:B------:R-:W4:Y:S01]  /*3510*/  LDC R7, c[0x0][0x268] ;  /* 0x00009a00ff077b82 */ /* 0x000f220000000800 */
[----:B------:R-:W-:Y:S01]  /*3520*/  CS2R R94, SRZ ;  /* 0x00000000005e7805 */ /* 0x000fe2000001ff00 */
[----:B------:R1:W-:Y:S01]  /*3530*/  STL.64 [R1+0xb88], R2 ;  /* 0x000b880201007387 */ /* 0x0003e20000100a00 */
[----:B------:R-:W-:Y:S02]  /*3540*/  CS2R R96, SRZ ;  /* 0x0000000000607805 */ /* 0x000fe4000001ff00 */
[----:B------:R-:W-:-:S02]  /*3550*/  CS2R R98, SRZ ;  /* 0x0000000000627805 */ /* 0x000fc4000001ff00 */
[----:B------:R-:W-:Y:S01]  /*3560*/  CS2R R100, SRZ ;  /* 0x0000000000647805 */ /* 0x000fe2000001ff00 */
[----:B------:R2:W-:Y:S01]  /*3570*/  STL [R1+0x35c], R4 ;  /* 0x00035c0401007387 */ /* 0x0005e20000100800 */
[----:B0-----:R-:W-:Y:S01]  /*3580*/  IMAD R122, R226, 0x5a, RZ ;  /* 0x0000005ae27a7824 */ /* 0x001fe200078e02ff */
[----:B------:R-:W0:Y:S01]  /*3590*/  LDC R216, c[0x0][0x268] ;  /* 0x00009a00ffd87b82 */ /* 0x000e220000000800 */
[----:B---3--:R-:W-:Y:S01]  /*35a0*/  IMAD R5, R212, 0xa, RZ ;  /* 0x0000000ad4057824 */ /* 0x008fe200078e02ff */
[----:B------:R-:W-:Y:S02]  /*35b0*/  SHF.L.U32 R212, R227, 0x4, RZ ;  /* 0x00000004e3d47819 */ /* 0x000fe400000006ff */
[----:B------:R-:W-:Y:S02]  /*35c0*/  CS2R R102, SRZ ;  /* 0x0000000000667805 */ /* 0x000fe4000001ff00 */
[----:B------:R-:W-:Y:S02]  /*35d0*/  CS2R R104, SRZ ;  /* 0x0000000000687805 */ /* 0x000fe4000001ff00 */
[----:B------:R-:W-:-:S02]  /*35e0*/  CS2R R106, SRZ ;  /* 0x00000000006a7805 */ /* 0x000fc4000001ff00 */
[----:B-1----:R-:W-:Y:S02]  /*35f0*/  MOV R3, 0xff800000 ;  /* 0xff80000000037802 */ /* 0x002fe40000000f00 */
[----:B------:R-:W-:Y:S01]  /*3600*/  CS2R R108, SRZ ;  /* 0x00000000006c7805 */ /* 0x000fe2000001ff00 */
[----:B------:R-:W1:Y:S01]  /*3610*/  LDC R227, c[0x0][0x268] ;  /* 0x00009a00ffe37b82 */ /* 0x000e620000000800 */
[----:B------:R-:W-:Y:S01]  /*3620*/  MOV R2, 0x3f800000 ;  /* 0x3f80000000027802 */ /* 0x000fe20000000f00 */
[----:B--2---:R-:W-:Y:S01]  /*3630*/  IMAD R6, R6, 0x9e, RZ ;  /* 0x0000009e06067824 */ /* 0x004fe200078e02ff */
[----:B------:R2:W-:Y:S01]  /*3640*/  STL [R1+0x360], R3 ;  /* 0x0003600301007387 */ /* 0x0005e20000100800 */
[----:B------:R-:W-:Y:S02]  /*3650*/  MOV R4, RZ ;  /* 0x000000ff00047202 */ /* 0x000fe40000000f00 */
[----:B------:R-:W-:Y:S01]  /*3660*/  CS2R R110, SRZ ;  /* 0x00000000006e7805 */ /* 0x000fe2000001ff00 */
[----:B------:R-:W-:Y:S01]  /*3670*/  UMOV UR59, 0x40000040 ;  /* 0x40000040003b7882 */ /* 0x000fe20000000000 */
[----:B------:R-:W-:Y:S01]  /*3680*/  STL [R1+0x2e4], RZ ;  /* 0x0002e4ff01007387 */ /* 0x000fe20000100800 */
[----:B------:R-:W3:Y:S01]  /*3690*/  LDC R226, c[0x0][0x268] ;  /* 0x00009a00ffe27b82 */ /* 0x000ee20000000800 */
[----:B----4-:R-:W-:-:S02]  /*36a0*/  IMAD R7, R7, 0x14, RZ ;  /* 0x0000001407077824 */ /* 0x010fc400078e02ff */
[----:B------:R4:W-:Y:S01]  /*36b0*/  STL [R1+0x364], R2 ;  /* 0x0003640201007387 */ /* 0x0009e20000100800 */
[----:B--2---:R-:W-:-:S03]  /*36c0*/  IMAD R3, R153, 0x13c, RZ ;  /* 0x0000013c99037824 */ /* 0x004fc600078e02ff */
[----:B------:R2:W-:Y:S01]  /*36d0*/  STL.64 [R1+0xbc8], R6 ;  /* 0x000bc80601007387 */ /* 0x0005e20000100a00 */
[----:B------:R-:W2:Y:S01]  /*36e0*/  LDC R235, c[0x0][0x268] ;  /* 0x00009a00ffeb7b82 */ /* 0x000ea20000000800 */
[----:B0-----:R-:W-:Y:S02]  /*36f0*/  IMAD R126, R216, 0x2e, RZ ;  /* 0x0000002ed87e7824 */ /* 0x001fe400078e02ff */
[----:B----4-:R-:W-:Y:S02]  /*3700*/  IMAD R2, R142, 0x144, RZ ;  /* 0x000001448e027824 */ /* 0x010fe400078e02ff */
[----:B-1----:R-:W-:-:S03]  /*3710*/  IMAD R121, R227, 0xb2, RZ ;  /* 0x000000b2e3797824 */ /* 0x002fc600078e02ff */
[----:B------:R-:W0:Y:S01]  /*3720*/  LDC R216, c[0x0][0x268] ;  /* 0x00009a00ffd87b82 */ /* 0x000e220000000800 */
[----:B------:R1:W-:Y:S01]  /*3730*/  STL [R1+0xba8], R2 ;  /* 0x000ba80201007387 */ /* 0x0003e20000100800 */
[----:B---3--:R-:W-:-:S06]  /*3740*/  IMAD R127, R226, 0x5c, RZ ;  /* 0x0000005ce27f7824 */ /* 0x008fcc00078e02ff */
[----:B------:R-:W3:Y:S01]  /*3750*/  LDC R227, c[0x0][0x268] ;  /* 0x00009a00ffe37b82 */ /* 0x000ee20000000800 */
[----:B--2---:R-:W-:-:S07]  /*3760*/  IMAD R113, R235, 0xae, RZ ;  /* 0x000000aeeb717824 */ /* 0x004fce00078e02ff */
[----:B------:R-:W2:Y:S08]  /*3770*/  LDC R226, c[0x0][0x268] ;  /* 0x00009a00ffe27b82 */ /* 0x000eb00000000800 */
[----:B------:R-:W4:Y:S01]  /*3780*/  LDC R7, c[0x0][0x268] ;  /* 0x00009a00ff077b82 */ /* 0x000f220000000800 */
[----:B0-----:R-:W-:Y:S02]  /*3790*/  IMAD R139, R216, 0x30, RZ ;  /* 0x00000030d88b7824 */ /* 0x001fe400078e02ff */
[----:B---3--:R-:W-:-:S05]  /*37a0*/  IMAD R123, R227, 0xb4, RZ ;  /* 0x000000b4e37b7824 */ /* 0x008fca00078e02ff */
[----:B------:R-:W0:Y:S01]  /*37b0*/  LDC R216, c[0x0][0x268] ;  /* 0x00009a00ffd87b82 */ /* 0x000e220000000800 */
[----:B--2---:R-:W-:-:S07]  /*37c0*/  IMAD R131, R226, 0x5e, RZ ;  /* 0x0000005ee2837824 */ /* 0x004fce00078e02ff */
[----:B------:R-:W2:Y:S01]  /*37d0*/  LDC R227, c[0x0][0x268] ;  /* 0x00009a00ffe37b82 */ /* 0x000ea20000000800 */
[----:B----4-:R-:W-:-:S07]  /*37e0*/  IMAD R137, R7, 0x18, RZ ;  /* 0x0000001807897824 */ /* 0x010fce00078e02ff */
[----:B------:R-:W3:Y:S08]  /*37f0*/  LDC R226, c[0x0][0x268] ;  /* 0x00009a00ffe27b82 */ /* 0x000ef00000000800 */
[----:B------:R-:W4:Y:S01]  /*3800*/  LDC R7, c[0x0][0x268] ;  /* 0x00009a00ff077b82 */ /* 0x000f220000000800 */
[----:B0-----:R-:W-:Y:S02]  /*3810*/  IMAD R149, R216, 0x32, RZ ;  /* 0x00000032d8957824 */ /* 0x001fe400078e02ff */
[----:B--2---:R-:W-:-:S05]  /*3820*/  IMAD R125, R227, 0xb6, RZ ;  /* 0x000000b6e37d7824 */ /* 0x004fca00078e02ff */
[----:B------:R-:W0:Y:S01]  /*3830*/  LDC R6, c[0x0][0x268] ;  /* 0x00009a00ff067b82 */ /* 0x000e220000000800 */
[----:B---3--:R-:W-:-:S07]  /*3840*/  IMAD R140, R226, 0x60, RZ ;  /* 0x00000060e28c7824 */ /* 0x008fce00078e02ff */
[----:B------:R-:W2:Y:S01]  /*3850*/  LDC R227, c[0x0][0x268] ;  /* 0x00009a00ffe37b82 */ /* 0x000ea20000000800 */
[----:B----4-:R-:W-:-:S07]  /*3860*/  IMAD R159, R7, 0x1a, RZ ;  /* 0x0000001a079f7824 */ /* 0x010fce00078e02ff */
[----:B------:R-:W3:Y:S08]  /*3870*/  LDC R226, c[0x0][0x268] ;  /* 0x00009a00ffe27b82 */ /* 0x000ef00000000800 */
[----:B------:R-:W4:Y:S01]  /*3880*/  LDC R7, c[0x0][0x268] ;  /* 0x00009a00ff077b82 */ /* 0x000f220000000800 */
[----:B0-----:R-:W-:Y:S02]  /*3890*/  IMAD R231, R6, 0x70, RZ ;  /* 0x0000007006e77824 */ /* 0x001fe400078e02ff */
[----:B--2---:R-:W-:-:S05]  /*38a0*/  IMAD R128, R227, 0xb8, RZ ;  /* 0x000000b8e3807824 */ /* 0x004fca00078e02ff */
[----:B-1----:R-:W0:Y:S01]  /*38b0*/  LDC R2, c[0x0][0x268] ;  /* 0x00009a00ff027b82 */ /* 0x002e220000000800 */
[----:B---3--:R-:W-:-:S07]  /*38c0*/  IMAD R143, R226, 0x62, RZ ;  /* 0x00000062e28f7824 */ /* 0x008fce00078e02ff */
[----:B------:R-:W1:Y:S01]  /*38d0*/  LDC R227, c[0x0][0x268] ;  /* 0x00009a00ffe37b82 */ /* 0x000e620000000800 */
[----:B----4-:R-:W-:-:S07]  /*38e0*/  IMAD R232, R7, 0xe0, RZ ;  /* 0x000000e007e87824 */ /* 0x010fce00078e02ff */
[----:B------:R-:W2:Y:S08]  /*38f0*/  LDC R226, c[0x0][0x268] ;  /* 0x00009a00ffe27b82 */ /* 0x000eb00000000800 */
[----:B------:R-:W3:Y:S01]  /*3900*/  LDC R7, c[0x0][0x268] ;  /* 0x00009a00ff077b82 */ /* 0x000ee20000000800 */
[----:B0-----:R-:W-:Y:S02]  /*3910*/  IMAD R228, R2, 0x38, RZ ;  /* 0x0000003802e47824 */ /* 0x001fe400078e02ff */
[----:B-1----:R-:W-:-:S05]  /*3920*/  IMAD R129, R227, 0xba, RZ ;  /* 0x000000bae3817824 */ /* 0x002fca00078e02ff */
[----:B------:R-:W0:Y:S01]  /*3930*/  LDC R216, c[0x0][0x268] ;  /* 0x00009a00ffd87b82 */ /* 0x000e220000000800 */
[----:B--2---:R-:W-:-:S07]  /*3940*/  IMAD R151, R226, 0x64, RZ ;  /* 0x00000064e2977824 */ /* 0x004fce00078e02ff */
[----:B------:R-:W1:Y:S01]  /*3950*/  LDC R227, c[0x0][0x268] ;  /* 0x00009a00ffe37b82 */ /* 0x000e620000000800 */
[----:B---3--:R-:W-:-:S07]  /*3960*/  IMAD R235, R7, 0xe2, RZ ;  /* 0x000000e207eb7824 */ /* 0x008fce00078e02ff */
        /* <DEDUP_REMOVED lines=42> */
[----:B0-----:R-:W-:-:S05]  /*3c10*/  IMAD R15, R15, 0xa4, RZ ;  /* 0x000000a40f0f7824 */ /* 0x001fca00078e02ff */
[----:B------:R0:W-:Y:S01]  /*3c20*/  STL.64 [R1+0xb98], R14 ;  /* 0x000b980e01007387 */ /* 0x0001e20000100a00 */
[----:B-1----:R-:W-:Y:S01]  /*3c30*/  IMAD R147, R227, 0xc6, RZ ;  /* 0x000000c6e3937824 */ /* 0x002fe200078e02ff */
[----:B------:R-:W1:Y:S01]  /*3c40*/  LDC R16, c[0x0][0x268] ;  /* 0x00009a00ff107b82 */ /* 0x000e620000000800 */
[----:B--2---:R-:W-:-:S07]  /*3c50*/  IMAD R117, R242, 0x2c, RZ ;  /* 0x0000002cf2757824 */ /* 0x004fce00078e02ff */
[----:B------:R-:W2:Y:S01]  /*3c60*/  LDC R227, c[0x0][0x268] ;  /* 0x00009a00ffe37b82 */ /* 0x000ea20000000800 */
[----:B0-----:R-:W-:Y:S01]  /*3c70*/  IADD3 R14, P2, R229, R218, RZ ;  /* 0x000000dae50e7210 */ /* 0x001fe20007f5e0ff */
[----:B---3--:R-:W-:-:S06]  /*3c80*/  IMAD R242, R6, 0x74, RZ ;  /* 0x0000007406f27824 */ /* 0x008fcc00078e02ff */
[----:B------:R-:W0:Y:S08]  /*3c90*/  LDC R17, c[0x0][0x268] ;  /* 0x00009a00ff117b82 */ /* 0x000e300000000800 */
[----:B------:R-:W3:Y:S01]  /*3ca0*/  LDC R20, c[0x0][0x268] ;  /* 0x00009a00ff147b82 */ /* 0x000ee20000000800 */
[----:B-1----:R-:W-:Y:S02]  /*3cb0*/  IMAD R16, R16, 0xa6, RZ ;  /* 0x000000a610107824 */ /* 0x002fe400078e02ff */
[----:B--2---:R-:W-:-:S05]  /*3cc0*/  IMAD R152, R227, 0xc8, RZ ;  /* 0x000000c8e3987824 */ /* 0x004fca00078e02ff */
[----:B------:R-:W1:Y:S01]  /*3cd0*/  LDC R21, c[0x0][0x268] ;  /* 0x00009a00ff157b82 */ /* 0x000e620000000800 */
[----:B0-----:R-:W-:-:S07]  /*3ce0*/  IMAD R17, R17, 0x2a, RZ ;  /* 0x0000002a11117824 */ /* 0x001fce00078e02ff */
[----:B------:R-:W0:Y:S01]  /*3cf0*/  LDC R227, c[0x0][0x268] ;  /* 0x00009a00ffe37b82 */ /* 0x000e220000000800 */
[----:B------:R-:W-:Y:S01]  /*3d00*/  STL.64 [R1+0xb90], R16 ;  /* 0x000b901001007387 */ /* 0x000fe20000100a00 */
[----:B---3--:R-:W-:-:S06]  /*3d10*/  IMAD R20, R20, 0xa8, RZ ;  /* 0x000000a814147824 */ /* 0x008fcc00078e02ff */
[----:B------:R-:W2:Y:S08]  /*3d20*/  LDC R22, c[0x0][0x268] ;  /* 0x00009a00ff167b82 */ /* 0x000eb00000000800 */
[----:B------:R-:W3:Y:S01]  /*3d30*/  LDC R23, c[0x0][0x268] ;  /* 0x00009a00ff177b82 */ /* 0x000ee20000000800 */
[----:B-1----:R-:W-:-:S05]  /*3d40*/  IMAD R21, R21, 0xaa, RZ ;  /* 0x000000aa15157824 */ /* 0x002fca00078e02ff */
[----:B------:R-:W-:Y:S01]  /*3d50*/  STL.64 [R1+0xba0], R20 ;  /* 0x000ba01401007387 */ /* 0x000fe20000100a00 */
[----:B0-----:R-:W-:Y:S01]  /*3d60*/  IMAD R153, R227, 0xca, RZ ;  /* 0x000000cae3997824 */ /* 0x001fe200078e02ff */
[----:B------:R-:W0:Y:S01]  /*3d70*/  LDC R7, c[0x0][0x268] ;  /* 0x00009a00ff077b82 */ /* 0x000e220000000800 */
[----:B--2---:R-:W-:-:S07]  /*3d80*/  IMAD R22, R22, 0x56, RZ ;  /* 0x0000005616167824 */ /* 0x004fce00078e02ff */
[----:B------:R-:W1:Y:S01]  /*3d90*/  LDC R227, c[0x0][0x268] ;  /* 0x00009a00ffe37b82 */ /* 0x000e620000000800 */
[----:B---3--:R-:W-:-:S07]  /*3da0*/  IMAD R23, R23, 0xac, RZ ;  /* 0x000000ac17177824 */ /* 0x008fce00078e02ff */
[----:B------:R-:W2:Y:S01]  /*3db0*/  LDC R2, c[0x0][0x268] ;  /* 0x00009a00ff027b82 */ /* 0x000ea20000000800 */
[----:B------:R2:W-:Y:S07]  /*3dc0*/  STL.64 [R1+0xbb0], R22 ;  /* 0x000bb01601007387 */ /* 0x0005ee0000100a00 */
[----:B------:R-:W3:Y:S01]  /*3dd0*/  LDC R226, c[0x0][0x268] ;  /* 0x00009a00ffe27b82 */ /* 0x000ee20000000800 */
[----:B0-----:R-:W-:Y:S01]  /*3de0*/  LEA.HI.X.SX32 R15, R7, R219, 0x1, P2 ;  /* 0x000000db070f7211 */ /* 0x001fe200010f0eff */
[----:B-1----:R-:W-:-:S06]  /*3df0*/  IMAD R155, R227, 0xcc, RZ ;  /* 0x000000cce39b7824 */ /* 0x002fcc00078e02ff */
[----:B------:R-:W0:Y:S01]  /*3e00*/  LDC R11, c[0x0][0x268] ;  /* 0x00009a00ff0b7b82 */ /* 0x000e220000000800 */
[----:B--2---:R-:W-:-:S07]  /*3e10*/  LEA R22, P6, R2, R218, 0x4 ;  /* 0x000000da02167211 */ /* 0x004fce00078c20ff */
[----:B------:R-:W1:Y:S01]  /*3e20*/  LDC R227, c[0x0][0x268] ;  /* 0x00009a00ffe37b82 */ /* 0x000e620000000800 */
[----:B------:R-:W-:Y:S01]  /*3e30*/  LEA.HI.X.SX32 R23, R214, R219, 0x1, P6 ;  /* 0x000000dbd6177211 */ /* 0x000fe200030f0eff */
[----:B---3--:R-:W-:-:S06]  /*3e40*/  IMAD R226, R226, 0xe, RZ ;  /* 0x0000000ee2e27824 */ /* 0x008fcc00078e02ff */
[----:B------:R-:W2:Y:S08]  /*3e50*/  LDC R13, c[0x0][0x268] ;  /* 0x00009a00ff0d7b82 */ /* 0x000eb00000000800 */
[----:B------:R-:W3:Y:S01]  /*3e60*/  LDC R6, c[0x0][0x268] ;  /* 0x00009a00ff067b82 */ /* 0x000ee20000000800 */
[----:B0-----:R-:W-:-:S04]  /*3e70*/  LEA RZ, P4, R11, R218, 0x2 ;  /* 0x000000da0bff7211 */ /* 0x001fc800078810ff */
[----:B------:R-:W-:Y:S01]  /*3e80*/  LEA.HI.X.SX32 R21, R229, R219, 0x1, P4 ;  /* 0x000000dbe5157211 */ /* 0x000fe200020f0eff */
[----:B-1----:R-:W-:Y:S02]  /*3e90*/  IMAD R157, R227, 0xce, RZ ;  /* 0x000000cee39d7824 */ /* 0x002fe400078e02ff */
[----:B------:R-:W0:Y:S01]  /*3ea0*/  LDC R211, c[0x0][0x268] ;  /* 0x00009a00ffd37b82 */ /* 0x000e220000000800 */
[----:B--2---:R-:W-:-:S07]  /*3eb0*/  LEA RZ, P5, R13, R218, 0x3 ;  /* 0x000000da0dff7211 */ /* 0x004fce00078a18ff */
[----:B------:R-:W1:Y:S08]  /*3ec0*/  LDC R227, c[0x0][0x268] ;  /* 0x00009a00ffe37b82 */ /* 0x000e700000000800 */
[----:B------:R-:W2:Y:S08]  /*3ed0*/  LDC R210, c[0x0][0x268] ;  /* 0x00009a00ffd27b82 */ /* 0x000eb00000000800 */
[----:B------:R-:W4:Y:S01]  /*3ee0*/  LDC R7, c[0x0][0x268] ;  /* 0x00009a00ff077b82 */ /* 0x000f220000000800 */
[----:B0-----:R-:W-:-:S02]  /*3ef0*/  IMAD R211, R211, 0x102, RZ ;  /* 0x00000102d3d37824 */ /* 0x001fc400078e02ff */
[----:B-1----:R-:W-:-:S05]  /*3f00*/  IMAD R173, R227, 0xd0, RZ ;  /* 0x000000d0e3ad7824 */ /* 0x002fca00078e02ff */
[----:B------:R-:W0:Y:S01]  /*3f10*/  LDC R207, c[0x0][0x268] ;  /* 0x00009a00ffcf7b82 */ /* 0x000e220000000800 */
[----:B--2---:R-:W-:-:S07]  /*3f20*/  SHF.L.U32 R210, R210, 0x5, RZ ;  /* 0x00000005d2d27819 */ /* 0x004fce00000006ff */
[----:B------:R-:W1:Y:S08]  /*3f30*/  LDC R227, c[0x0][0x268] ;  /* 0x00009a00ffe37b82 */ /* 0x000e700000000800 */
[----:B------:R-:W2:Y:S08]  /*3f40*/  LDC R205, c[0x0][0x268] ;  /* 0x00009a00ffcd7b82 */ /* 0x000eb00000000800 */
[----:B------:R-:W3:Y:S01]  /*3f50*/  LDC R16, c[0x0][0x268] ;  /* 0x00009a00ff107b82 */ /* 0x000ee20000000800 */
[----:B0-----:R-:W-:Y:S01]  /*3f60*/  SHF.L.U32 R207, R207, 0x6, RZ ;  /* 0x00000006cfcf7819 */ /* 0x001fe200000006ff */
[----:B-1----:R-:W-:-:S06]  /*3f70*/  IMAD R179, R227, 0xd2, RZ ;  /* 0x000000d2e3b37824 */ /* 0x002fcc00078e02ff */
[----:B------:R-:W0:Y:S01]  /*3f80*/  LDC R204, c[0x0][0x268] ;  /* 0x00009a00ffcc7b82 */ /* 0x000e220000000800 */
[----:B--2---:R-:W-:-:S07]  /*3f90*/  IMAD.SHL.U32 R205, R205, 0x80, RZ ;  /* 0x00000080cdcd7824 */ /* 0x004fce00078e00ff */
[----:B------:R-:W1:Y:S08]  /*3fa0*/  LDC R227, c[0x0][0x268] ;  /* 0x00009a00ffe37b82 */ /* 0x000e700000000800 */
[----:B------:R-:W2:Y:S08]  /*3fb0*/  LDC R2, c[0x0][0x268] ;  /* 0x00009a00ff027b82 */ /* 0x000eb00000000800 */
[----:B------:R-:W4:Y:S01]  /*3fc0*/  LDC R199, c[0x0][0x268] ;  /* 0x00009a00ffc77b82 */ /* 0x000f220000000800 */
[----:B0-----:R-:W-:-:S02]  /*3fd0*/  IMAD R204, R204, 0x81, RZ ;  /* 0x00000081cccc7824 */ /* 0x001fc400078e02ff */
[----:B-1----:R-:W-:-:S05]  /*3fe0*/  IMAD R187, R227, 0xd4, RZ ;  /* 0x000000d4e3bb7824 */ /* 0x002fca00078e02ff */
[----:B------:R-:W0:Y:S08]  /*3ff0*/  LDC R208, c[0x0][0x268] ;  /* 0x00009a00ffd07b82 */ /* 0x000e300000000800 */
[----:B------:R-:W1:Y:S01]  /*4000*/  LDC R227, c[0x0][0x268] ;  /* 0x00009a00ffe37b82 */ /* 0x000e620000000800 */
[----:B----4-:R-:W-:-:S07]  /*4010*/  IMAD R199, R199, 0x82, RZ ;  /* 0x00000082c7c77824 */ /* 0x010fce00078e02ff */
[----:B------:R-:W4:Y:S08]  /*4020*/  LDC R206, c[0x0][0x268] ;  /* 0x00009a00ffce7b82 */ /* 0x000f300000000800 */
[----:B------:R-:W3:Y:S01]  /*4030*/  LDC R193, c[0x0][0x268] ;  /* 0x00009a00ffc17b82 */ /* 0x000ee20000000800 */
[----:B0-----:R-:W-:Y:S02]  /*4040*/  IMAD R208, R208, 0x104, RZ ;  /* 0x00000104d0d07824 */ /* 0x001fe400078e02ff */
[----:B-1----:R-:W-:-:S05]  /*4050*/  IMAD R189, R227, 0xd6, RZ ;  /* 0x000000d6e3bd7824 */ /* 0x002fca00078e02ff */
[----:B------:R-:W0:Y:S01]  /*4060*/  LDC R202, c[0x0][0x268] ;  /* 0x00009a00ffca7b82 */ /* 0x000e220000000800 */
[----:B----4-:R-:W-:-:S07]  /*4070*/  IMAD R206, R206, 0x106, RZ ;  /* 0x00000106cece7824 */ /* 0x010fce00078e02ff */
[----:B------:R-:W1:Y:S01]  /*4080*/  LDC R227, c[0x0][0x268] ;  /* 0x00009a00ffe37b82 */ /* 0x000e620000000800 */
[----:B---3--:R-:W-:-:S07]  /*4090*/  IMAD R193, R193, 0x42, RZ ;  /* 0x00000042c1c17824 */ /* 0x008fce00078e02ff */
[----:B------:R-:W3:Y:S08]  /*40a0*/  LDC R197, c[0x0][0x268] ;  /* 0x00009a00ffc57b82 */ /* 0x000ef00000000800 */
[----:B------:R-:W4:Y:S01]  /*40b0*/  LDC R196, c[0x0][0x268] ;  /* 0x00009a00ffc47b82 */ /* 0x000f220000000800 */
[----:B0-----:R-:W-:Y:S02]  /*40c0*/  IMAD R202, R202, 0x41, RZ ;  /* 0x00000041caca7824 */ /* 0x001fe400078e02ff */
[----:B-1----:R-:W-:-:S05]  /*40d0*/  IMAD R203, R227, 0xd8, RZ ;  /* 0x000000d8e3cb7824 */ /* 0x002fca00078e02ff */
[----:B------:R-:W0:Y:S01]  /*40e0*/  LDC R191, c[0x0][0x268] ;  /* 0x00009a00ffbf7b82 */ /* 0x000e220000000800 */
[----:B---3--:R-:W-:-:S07]  /*40f0*/  IMAD R197, R197, 0x83, RZ ;  /* 0x00000083c5c57824 */ /* 0x008fce00078e02ff */
[----:B------:R-:W1:Y:S01]  /*4100*/  LDC R227, c[0x0][0x268] ;  /* 0x00009a00ffe37b82 */ /* 0x000e620000000800 */
[----:B----4-:R-:W-:-:S07]  /*4110*/  IMAD R196, R196, 0x21, RZ ;  /* 0x00000021c4c47824 */ /* 0x010fce00078e02ff */
        /* <DEDUP_REMOVED lines=21> */
[----:B------:R1:W-:Y:S01]  /*4270*/  STL.64 [R1+0xbb8], R216 ;  /* 0x000bb8d801007387 */ /* 0x0003e20000100a00 */
[----:B---3--:R-:W-:-:S06]  /*4280*/  IMAD R192, R192, 0x10e, RZ ;  /* 0x0000010ec0c07824 */ /* 0x008fcc00078e02ff */
[----:B------:R-:W3:Y:S01]  /*4290*/  LDC R227, c[0x0][0x268] ;  /* 0x00009a00ffe37b82 */ /* 0x000ee20000000800 */
[----:B----4-:R-:W-:Y:S01]  /*42a0*/  IMAD R180, R180, 0x22, RZ ;  /* 0x00000022b4b47824 */ /* 0x010fe200078e02ff */
[----:B-1----:R-:W-:-:S06]  /*42b0*/  LEA.HI.X.SX32 R217, R225, R219, 0x1, P5 ;  /* 0x000000dbe1d97211 */ /* 0x002fcc00028f0eff */
[----:B------:R-:W1:Y:S01]  /*42c0*/  LDC R183, c[0x0][0x268] ;  /* 0x00009a00ffb77b82 */ /* 0x000e620000000800 */
[----:B------:R-:W-:Y:S01]  /*42d0*/  LEA R20, P5, R16, R218, 0x7 ;  /* 0x000000da10147211 */ /* 0x000fe200078a38ff */
[----:B0-----:R-:W-:-:S06]  /*42e0*/  IMAD R177, R177, 0x44, RZ ;  /* 0x00000044b1b17824 */ /* 0x001fcc00078e02ff */
[----:B------:R-:W0:Y:S01]  /*42f0*/  LDC R181, c[0x0][0x268] ;  /* 0x00009a00ffb57b82 */ /* 0x000e220000000800 */
[----:B---3--:R-:W-:-:S07]  /*4300*/  IMAD R227, R227, 0x1c, RZ ;  /* 0x0000001ce3e37824 */ /* 0x008fce00078e02ff */
[----:B------:R-:W3:Y:S01]  /*4310*/  LDC R175, c[0x0][0x268] ;  /* 0x00009a00ffaf7b82 */ /* 0x000ee20000000800 */
[----:B------:R4:W-:Y:S04]  /*4320*/  STL.64 [R1+0xbc0], R226 ;  /* 0x000bc0e201007387 */ /* 0x0009e80000100a00 */
[----:B------:R2:W-:Y:S03]  /*4330*/  STL.64 [R1+0xb60], R14 ;  /* 0x000b600e01007387 */ /* 0x0005e60000100a00 */
[----:B------:R-:W3:Y:S01]  /*4340*/  LDC R184, c[0x0][0x268] ;  /* 0x00009a00ffb87b82 */ /* 0x000ee20000000800 */
[----:B-1----:R-:W-:Y:S01]  /*4350*/  IMAD R183, R183, 0x87, RZ ;  /* 0x00000087b7b77824 */ /* 0x002fe200078e02ff */
[----:B------:R1:W-:Y:S04]  /*4360*/  STL [R1+0x374], R21 ;  /* 0x0003741501007387 */ /* 0x0003e80000100800 */
[----:B------:R-:W-:Y:S02]  /*4370*/  STL [R1+0x36c], R217 ;  /* 0x00036cd901007387 */ /* 0x000fe40000100800 */
[----:B------:R-:W1:Y:S01]  /*4380*/  LDC R182, c[0x0][0x268] ;  /* 0x00009a00ffb67b82 */ /* 0x000e620000000800 */
[----:B0-----:R-:W-:Y:S01]  /*4390*/  IMAD R181, R181, 0x11, RZ ;  /* 0x00000011b5b57824 */ /* 0x001fe200078e02ff */
[-C--:B----4-:R-:W-:Y:S01]  /*43a0*/  IADD3 R226, P3, R5, R218.reuse, RZ ;  /* 0x000000da05e27210 */ /* 0x090fe20007f7e0ff */
[----:B------:R0:W-:Y:S01]  /*43b0*/  STL.64 [R1+0xb38], R22 ;  /* 0x000b381601007387 */ /* 0x0001e20000100a00 */
[----:B--2---:R-:W-:-:S02]  /*43c0*/  LEA R14, P2, R6, R218, 0x5 ;  /* 0x000000da060e7211 */ /* 0x004fc400078428ff */
[-C--:B------:R-:W-:Y:S01]  /*43d0*/  LEA R6, P4, R7, R218.reuse, 0x6 ;  /* 0x000000da07067211 */ /* 0x080fe200078830ff */
[----:B---3--:R-:W-:Y:S01]  /*43e0*/  IMAD R175, R175, 0x88, RZ ;  /* 0x00000088afaf7824 */ /* 0x008fe200078e02ff */
[-C--:B------:R-:W-:Y:S01]  /*43f0*/  LEA.HI.X.SX32 R15, R212, R219.reuse, 0x1, P2 ;  /* 0x000000dbd40f7211 */ /* 0x080fe200010f0eff */
[----:B------:R-:W2:Y:S01]  /*4400*/  LDC R169, c[0x0][0x268] ;  /* 0x00009a00ffa97b82 */ /* 0x000ea20000000800 */
[-C--:B------:R-:W-:Y:S02]  /*4410*/  LEA.HI.X.SX32 R7, R210, R219.reuse, 0x1, P4 ;  /* 0x000000dbd2077211 */ /* 0x080fe400020f0eff */
[-C--:B-1----:R-:W-:Y:S01]  /*4420*/  LEA.HI.X.SX32 R21, R207, R219.reuse, 0x1, P5 ;  /* 0x000000dbcf157211 */ /* 0x082fe200028f0eff */
[----:B------:R1:W-:Y:S01]  /*4430*/  STL.64 [R1+0xaf8], R14 ;  /* 0x000af80e01007387 */ /* 0x0003e20000100a00 */
[----:B0-----:R-:W-:Y:S01]  /*4440*/  LEA R22, P6, R2, R218, 0x8 ;  /* 0x000000da02167211 */ /* 0x001fe200078c40ff */
[----:B------:R-:W-:Y:S02]  /*4450*/  IMAD R184, R184, 0x110, RZ ;  /* 0x00000110b8b87824 */ /* 0x000fe400078e02ff */
[----:B------:R0:W-:Y:S01]  /*4460*/  STL.64 [R1+0xa78], R6 ;  /* 0x000a780601007387 */ /* 0x0001e20000100a00 */
[----:B------:R-:W3:Y:S01]  /*4470*/  LDC R174, c[0x0][0x268] ;  /* 0x00009a00ffae7b82 */ /* 0x000ee20000000800 */
[----:B------:R-:W-:-:S02]  /*4480*/  LEA.HI.X.SX32 R23, R205, R219, 0x1, P6 ;  /* 0x000000dbcd177211 */ /* 0x000fc400030f0eff */
[----:B------:R4:W-:Y:S01]  /*4490*/  STL.64 [R1+0x978], R20 ;  /* 0x0009781401007387 */ /* 0x0009e20000100a00 */
[----:B------:R-:W-:Y:S01]  /*44a0*/  IMAD R182, R182, 0x112, RZ ;  /* 0x00000112b6b67824 */ /* 0x000fe200078e02ff */
[-C--:B-1----:R-:W-:Y:S02]  /*44b0*/  IADD3 R14, P2, R211, R218.reuse, RZ ;  /* 0x000000dad30e7210 */ /* 0x082fe40007f5e0ff */
[----:B------:R1:W-:Y:S01]  /*44c0*/  STL.64 [R1+0x778], R22 ;  /* 0x0007781601007387 */ /* 0x0003e20000100a00 */
[----:B------:R-:W3:Y:S01]  /*44d0*/  LDC R172, c[0x0][0x268] ;  /* 0x00009a00ffac7b82 */ /* 0x000ee20000000800 */
[-C--:B------:R-:W-:Y:S02]  /*44e0*/  LEA.HI.X.SX32 R15, R204, R219.reuse, 0x1, P2 ;  /* 0x000000dbcc0f7211 */ /* 0x080fe400010f0eff */
[CC--:B0-----:R-:W-:Y:S02]  /*44f0*/  IADD3 R6, P4, R199.reuse, R218.reuse, RZ ;  /* 0x000000dac7067210 */ /* 0x0c1fe40007f9e0ff */
[-C--:B----4-:R-:W-:Y:S01]  /*4500*/  IADD3 R20, P5, R208, R218.reuse, RZ ;  /* 0x000000dad0147210 */ /* 0x090fe20007fbe0ff */
[----:B------:R0:W-:Y:S01]  /*4510*/  STL.64 [R1+0x770], R14 ;  /* 0x0007700e01007387 */ /* 0x0001e20000100a00 */
[-C--:B------:R-:W-:Y:S01]  /*4520*/  LEA.HI.X.SX32 R7, R202, R219.reuse, 0x1, P4 ;  /* 0x000000dbca077211 */ /* 0x080fe200020f0eff */
[----:B------:R-:W4:Y:S01]  /*4530*/  LDC R178, c[0x0][0x268] ;  /* 0x00009a00ffb27b82 */ /* 0x000f220000000800 */
[----:B------:R-:W-:Y:S01]  /*4540*/  LEA.HI.X.SX32 R21, R199, R219, 0x1, P5 ;  /* 0x000000dbc7157211 */ /* 0x000fe200028f0eff */
[----:B--2---:R-:W-:Y:S01]  /*4550*/  IMAD R169, R169, 0x8a, RZ ;  /* 0x0000008aa9a97824 */ /* 0x004fe200078e02ff */
[----:B-1----:R-:W-:Y:S01]  /*4560*/  IADD3 R22, P6, R206, R218, RZ ;  /* 0x000000dace167210 */ /* 0x002fe20007fde0ff */
[----:B------:R1:W-:Y:S01]  /*4570*/  STL.64 [R1+0x970], R6 ;  /* 0x0009700601007387 */ /* 0x0003e20000100a00 */
[----:B---3--:R-:W-:-:S02]  /*4580*/  IMAD R174, R174, 0x89, RZ ;  /* 0x00000089aeae7824 */ /* 0x008fc400078e02ff */
[-C--:B------:R-:W-:Y:S01]  /*4590*/  LEA.HI.X.SX32 R23, R197, R219.reuse, 0x1, P6 ;  /* 0x000000dbc5177211 */ /* 0x080fe200030f0eff */
[----:B------:R2:W-:Y:S01]  /*45a0*/  STL.64 [R1+0x768], R20 ;  /* 0x0007681401007387 */ /* 0x0005e20000100a00 */
[----:B------:R-:W3:Y:S01]  /*45b0*/  LDC R176, c[0x0][0x268] ;  /* 0x00009a00ffb07b82 */ /* 0x000ee20000000800 */
[-C--:B0-----:R-:W-:Y:S02]  /*45c0*/  IADD3 R14, P2, R193, R218.reuse, RZ ;  /* 0x000000dac10e7210 */ /* 0x081fe40007f5e0ff */
[----:B------:R0:W-:Y:S02]  /*45d0*/  STL.64 [R1+0x760], R22 ;  /* 0x0007601601007387 */ /* 0x0001e40000100a00 */
[----:B------:R-:W-:Y:S01]  /*45e0*/  LEA.HI.X.SX32 R15, R196, R219, 0x1, P2 ;  /* 0x000000dbc40f7211 */ /* 0x000fe200010f0eff */
[----:B------:R-:W-:Y:S01]  /*45f0*/  IMAD R172, R172, 0x45, RZ ;  /* 0x00000045acac7824 */ /* 0x000fe200078e02ff */
[-C--:B-1----:R-:W-:Y:S01]  /*4600*/  IADD3 R6, P4, R191, R218.reuse, RZ ;  /* 0x000000dabf067210 */ /* 0x082fe20007f9e0ff */
[----:B------:R-:W1:Y:S02]  /*4610*/  LDC R163, c[0x0][0x268] ;  /* 0x00009a00ffa37b82 */ /* 0x000e640000000800 */
[----:B------:R4:W-:Y:S01]  /*4620*/  STL.64 [R1+0xa70], R14 ;  /* 0x000a700e01007387 */ /* 0x0009e20000100a00 */
[----:B--2---:R-:W-:-:S02]  /*4630*/  IADD3 R20, P5, R200, R218, RZ ;  /* 0x000000dac8147210 */ /* 0x004fc40007fbe0ff */
[-C--:B------:R-:W-:Y:S02]  /*4640*/  LEA.HI.X.SX32 R7, R193, R219.reuse, 0x1, P4 ;  /* 0x000000dbc1077211 */ /* 0x080fe400020f0eff */
[-C--:B0-----:R-:W-:Y:S01]  /*4650*/  IADD3 R22, P6, R198, R218.reuse, RZ ;  /* 0x000000dac6167210 */ /* 0x081fe20007fde0ff */
[----:B------:R-:W0:Y:S01]  /*4660*/  LDC R161, c[0x0][0x268] ;  /* 0x00009a00ffa17b82 */ /* 0x000e220000000800 */
[-C--:B------:R-:W-:Y:S01]  /*4670*/  LEA.HI.X.SX32 R21, R191, R219.reuse, 0x1, P5 ;  /* 0x000000dbbf157211 */ /* 0x080fe200028f0eff */
[----:B------:R2:W-:Y:S01]  /*4680*/  STL.64 [R1+0x968], R6 ;  /* 0x0009680601007387 */ /* 0x0005e20000100a00 */
[-C--:B------:R-:W-:Y:S01]  /*4690*/  LEA.HI.X.SX32 R23, R190, R219.reuse, 0x1, P6 ;  /* 0x000000dbbe177211 */ /* 0x080fe200030f0eff */
[----:B----4-:R-:W-:Y:S01]  /*46a0*/  IMAD R178, R178, 0x114, RZ ;  /* 0x00000114b2b27824 */ /* 0x010fe200078e02ff */
[-C--:B------:R-:W-:Y:S01]  /*46b0*/  IADD3 R14, P2, R186, R218.reuse, RZ ;  /* 0x000000daba0e7210 */ /* 0x080fe20007f5e0ff */
[----:B------:R4:W-:Y:S02]  /*46c0*/  STL.64 [R1+0x758], R20 ;  /* 0x0007581401007387 */ /* 0x0009e40000100a00 */
[----:B------:R-:W0:Y:S01]  /*46d0*/  LDC R167, c[0x0][0x268] ;  /* 0x00009a00ffa77b82 */ /* 0x000e220000000800 */
[----:B---3--:R-:W-:Y:S01]  /*46e0*/  IMAD R176, R176, 0x116, RZ ;  /* 0x00000116b0b07824 */ /* 0x008fe200078e02ff */
[----:B------:R-:W-:Y:S01]  /*46f0*/  LEA.HI.X.SX32 R15, R188, R219, 0x1, P2 ;  /* 0x000000dbbc0f7211 */ /* 0x000fe200010f0eff */
[----:B------:R3:W-:Y:S01]  /*4700*/  STL.64 [R1+0x750], R22 ;  /* 0x0007501601007387 */ /* 0x0007e20000100a00 */
[----:B--2---:R-:W-:-:S03]  /*4710*/  IADD3 R6, P4, R194, R218, RZ ;  /* 0x000000dac2067210 */ /* 0x004fc60007f9e0ff */
[----:B------:R2:W-:Y:S01]  /*4720*/  STL.64 [R1+0x960], R14 ;  /* 0x0009600e01007387 */ /* 0x0005e20000100a00 */
[----:B------:R-:W0:Y:S01]  /*4730*/  LDC R166, c[0x0][0x268] ;  /* 0x00009a00ffa67b82 */ /* 0x000e220000000800 */
[----:B-1----:R-:W-:Y:S01]  /*4740*/  IMAD R163, R163, 0x46, RZ ;  /* 0x00000046a3a37824 */ /* 0x002fe200078e02ff */
[-C--:B------:R-:W-:Y:S02]  /*4750*/  LEA.HI.X.SX32 R7, R186, R219.reuse, 0x1, P4 ;  /* 0x000000dbba077211 */ /* 0x080fe400020f0eff */
[-C--:B----4-:R-:W-:Y:S02]  /*4760*/  IADD3 R20, P5, R192, R218.reuse, RZ ;  /* 0x000000dac0147210 */ /* 0x090fe40007fbe0ff */
[CC--:B---3--:R-:W-:Y:S02]  /*4770*/  IADD3 R22, P6, R180.reuse, R218.reuse, RZ ;  /* 0x000000dab4167210 */ /* 0x0c8fe40007fde0ff */
[----:B------:R-:W1:Y:S01]  /*4780*/  LDC R170, c[0x0][0x268] ;  /* 0x00009a00ffaa7b82 */ /* 0x000e620000000800 */
[-C--:B------:R-:W-:Y:S01]  /*4790*/  LEA.HI.X.SX32 R21, R183, R219.reuse, 0x1, P5 ;  /* 0x000000dbb7157211 */ /* 0x080fe200028f0eff */
[----:B------:R3:W-:Y:S01]  /*47a0*/  STL.64 [R1+0x748], R6 ;  /* 0x0007480601007387 */ /* 0x0007e20000100a00 */
[-C--:B--2---:R-:W-:Y:S01]  /*47b0*/  IADD3 R14, P2, R177, R218.reuse, RZ ;  /* 0x000000dab10e7210 */ /* 0x084fe20007f5e0ff */
[----:B0-----:R-:W-:Y:S01]  /*47c0*/  IMAD R161, R161, 0x8c, RZ ;  /* 0x0000008ca1a17824 */ /* 0x001fe200078e02ff */
[-C--:B------:R-:W-:Y:S01]  /*47d0*/  LEA.HI.X.SX32 R23, R181, R219.reuse, 0x1, P6 ;  /* 0x000000dbb5177211 */ /* 0x080fe200030f0eff */
[----:B------:R0:W-:Y:S01]  /*47e0*/  STL.64 [R1+0x740], R20 ;  /* 0x0007401401007387 */ /* 0x0001e20000100a00 */
[----:B------:R-:W-:Y:S01]  /*47f0*/  LEA.HI.X.SX32 R15, R180, R219, 0x1, P2 ;  /* 0x000000dbb40f7211 */ /* 0x000fe200010f0eff */
[----:B------:R-:W2:Y:S01]  /*4800*/  LDC R168, c[0x0][0x268] ;  /* 0x00009a00ffa87b82 */ /* 0x000ea20000000800 */
[----:B------:R-:W-:Y:S01]  /*4810*/  IMAD R167, R167, 0x8b, RZ ;  /* 0x0000008ba7a77824 */ /* 0x000fe200078e02ff */
[----:B------:R4:W-:Y:S01]  /*4820*/  STL.64 [R1+0xaf0], R22 ;  /* 0x000af01601007387 */ /* 0x0009e20000100a00 */
[----:B---3--:R-:W-:-:S03]  /*4830*/  IADD3 R6, P4, R175, R218, RZ ;  /* 0x000000daaf067210 */ /* 0x008fc60007f9e0ff */
[----:B------:R3:W-:Y:S02]  /*4840*/  STL.64 [R1+0xa68], R14 ;  /* 0x000a680e01007387 */ /* 0x0007e40000100a00 */
[----:B------:R-:W2:Y:S01]  /*4850*/  LDC R156, c[0x0][0x268] ;  /* 0x00009a00ff9c7b82 */ /* 0x000ea20000000800 */
[----:B------:R-:W-:Y:S01]  /*4860*/  IMAD R166, R166, 0x23, RZ ;  /* 0x00000023a6a67824 */ /* 0x000fe200078e02ff */
[-C--:B0-----:R-:W-:Y:S02]  /*4870*/  IADD3 R20, P5, R184, R218.reuse, RZ ;  /* 0x000000dab8147210 */ /* 0x081fe40007fbe0ff */
[-C--:B------:R-:W-:Y:S02]  /*4880*/  LEA.HI.X.SX32 R7, R177, R219.reuse, 0x1, P4 ;  /* 0x000000dbb1077211 */ /* 0x080fe400020f0eff */
[-C--:B----4-:R-:W-:Y:S02]  /*4890*/  IADD3 R22, P6, R182, R218.reuse, RZ ;  /* 0x000000dab6167210 */ /* 0x090fe40007fde0ff */
[----:B------:R-:W0:Y:S01]  /*48a0*/  LDC R164, c[0x0][0x268] ;  /* 0x00009a00ffa47b82 */ /* 0x000e220000000800 */
[-C--:B------:R-:W-:Y:S01]  /*48b0*/  LEA.HI.X.SX32 R21, R175, R219.reuse, 0x1, P5 ;  /* 0x000000dbaf157211 */ /* 0x080fe200028f0eff */
[----:B------:R4:W-:Y:S01]  /*48c0*/  STL.64 [R1+0x958], R6 ;  /* 0x0009580601007387 */ /* 0x0009e20000100a00 */
[-C--:B---3--:R-:W-:Y:S01]  /*48d0*/  IADD3 R14, P2, R169, R218.reuse, RZ ;  /* 0x000000daa90e7210 */ /* 0x088fe20007f5e0ff */
[----:B-1----:R-:W-:Y:S01]  /*48e0*/  IMAD R170, R170, 0x118, RZ ;  /* 0x00000118aaaa7824 */ /* 0x002fe200078e02ff */
[-C--:B------:R-:W-:Y:S01]  /*48f0*/  LEA.HI.X.SX32 R23, R174, R219.reuse, 0x1, P6 ;  /* 0x000000dbae177211 */ /* 0x080fe200030f0eff */
[----:B------:R1:W-:Y:S01]  /*4900*/  STL.64 [R1+0x738], R20 ;  /* 0x0007381401007387 */ /* 0x0003e20000100a00 */
[----:B------:R-:W-:Y:S01]  /*4910*/  LEA.HI.X.SX32 R15, R172, R219, 0x1, P2 ;  /* 0x000000dbac0f7211 */ /* 0x000fe200010f0eff */
[----:B------:R-:W3:Y:S01]  /*4920*/  LDC R160, c[0x0][0x268] ;  /* 0x00009a00ffa07b82 */ /* 0x000ee20000000800 */
[----:B--2---:R-:W-:Y:S01]  /*4930*/  IMAD R168, R168, 0x11a, RZ ;  /* 0x0000011aa8a87824 */ /* 0x004fe200078e02ff */
[----:B------:R2:W-:Y:S01]  /*4940*/  STL.64 [R1+0x730], R22 ;  /* 0x0007301601007387 */ /* 0x0005e20000100a00 */
[----:B----4-:R-:W-:-:S03]  /*4950*/  IADD3 R6, P4, R178, R218, RZ ;  /* 0x000000dab2067210 */ /* 0x010fc60007f9e0ff */
[----:B------:R4:W-:Y:S02]  /*4960*/  STL.64 [R1+0x950], R14 ;  /* 0x0009500e01007387 */ /* 0x0009e40000100a00 */
[----:B------:R-:W3:Y:S01]  /*4970*/  LDC R158, c[0x0][0x268] ;  /* 0x00009a00ff9e7b82 */ /* 0x000ee20000000800 */
[----:B------:R-:W-:Y:S01]  /*4980*/  IMAD R156, R156, 0x8e, RZ ;  /* 0x0000008e9c9c7824 */ /* 0x000fe200078e02ff */
[-C--:B-1----:R-:W-:Y:S02]  /*4990*/  IADD3 R20, P5, R176, R218.reuse, RZ ;  /* 0x000000dab0147210 */ /* 0x082fe40007fbe0ff */
[-C--:B------:R-:W-:Y:S02]  /*49a0*/  LEA.HI.X.SX32 R7, R169, R219.reuse, 0x1, P4 ;  /* 0x000000dba9077211 */ /* 0x080fe400020f0eff */
[-C--:B--2---:R-:W-:Y:S02]  /*49b0*/  IADD3 R22, P6, R163, R218.reuse, RZ ;  /* 0x000000daa3167210 */ /* 0x084fe40007fde0ff */
[----:B------:R-:W1:Y:S01]  /*49c0*/  LDC R162, c[0x0][0x268] ;  /* 0x00009a00ffa27b82 */ /* 0x000e620000000800 */
[-C--:B------:R-:W-:Y:S01]  /*49d0*/  LEA.HI.X.SX32 R21, R167, R219.reuse, 0x1, P5 ;  /* 0x000000dba7157211 */ /* 0x080fe200028f0eff */
[----:B0-----:R-:W-:Y:S01]  /*49e0*/  IMAD R164, R164, 0x11c, RZ ;  /* 0x0000011ca4a47824 */ /* 0x001fe200078e02ff */
[----:B----4-:R-:W-:Y:S01]  /*49f0*/  IADD3 R14, P2, R161, R218, RZ ;  /* 0x000000daa10e7210 */ /* 0x010fe20007f5e0ff */
[----:B------:R0:W-:Y:S01]  /*4a00*/  STL.64 [R1+0x728], R6 ;  /* 0x0007280601007387 */ /* 0x0001e20000100a00 */
[----:B------:R-:W-:-:S02]  /*4a10*/  LEA.HI.X.SX32 R23, R166, R219, 0x1, P6 ;  /* 0x000000dba6177211 */ /* 0x000fc400030f0eff */
[-C--:B------:R-:W-:Y:S01]  /*4a20*/  LEA.HI.X.SX32 R15, R163, R219.reuse, 0x1, P2 ;  /* 0x000000dba30f7211 */ /* 0x080fe200010f0eff */
[----:B------:R-:W2:Y:S01]  /*4a30*/  LDC R150, c[0x0][0x268] ;  /* 0x00009a00ff967b82 */ /* 0x000ea20000000800 */
[----:B---3--:R-:W-:Y:S01]  /*4a40*/  IMAD R160, R160, 0x8d, RZ ;  /* 0x0000008da0a07824 */ /* 0x008fe200078e02ff */
[----:B------:R3:W-:Y:S04]  /*4a50*/  STL.64 [R1+0x720], R20 ;  /* 0x0007201401007387 */ /* 0x0007e80000100a00 */
[----:B------:R4:W-:Y:S02]  /*4a60*/  STL.64 [R1+0xa60], R22 ;  /* 0x000a601601007387 */ /* 0x0009e40000100a00 */
[----:B------:R-:W2:Y:S01]  /*4a70*/  LDC R148, c[0x0][0x268] ;  /* 0x00009a00ff947b82 */ /* 0x000ea20000000800 */
[----:B0-----:R-:W-:Y:S01]  /*4a80*/  IADD3 R6, P4, R170, R218, RZ ;  /* 0x000000daaa067210 */ /* 0x001fe20007f9e0ff */
[----:B------:R-:W-:Y:S01]  /*4a90*/  IMAD R158, R158, 0x47, RZ ;  /* 0x000000479e9e7824 */ /* 0x000fe200078e02ff */
[----:B------:R0:W-:Y:S02]  /*4aa0*/  STL.64 [R1+0x948], R14 ;  /* 0x0009480e01007387 */ /* 0x0001e40000100a00 */
[----:B------:R-:W-:-:S02]  /*4ab0*/  LEA.HI.X.SX32 R7, R161, R219, 0x1, P4 ;  /* 0x000000dba1077211 */ /* 0x000fc400020f0eff */
[-C--:B---3--:R-:W-:Y:S01]  /*4ac0*/  IADD3 R20, P5, R168, R218.reuse, RZ ;  /* 0x000000daa8147210 */ /* 0x088fe20007fbe0ff */
[----:B------:R-:W3:Y:S01]  /*4ad0*/  LDC R146, c[0x0][0x268] ;  /* 0x00009a00ff927b82 */ /* 0x000ee20000000800 */
[----:B-1----:R-:W-:Y:S01]  /*4ae0*/  IMAD R162, R162, 0x11e, RZ ;  /* 0x0000011ea2a27824 */ /* 0x002fe200078e02ff */
[-C--:B----4-:R-:W-:Y:S01]  /*4af0*/  IADD3 R22, P6, R156, R218.reuse, RZ ;  /* 0x000000da9c167210 */ /* 0x090fe20007fde0ff */
[----:B------:R1:W-:Y:S01]  /*4b00*/  STL.64 [R1+0x718], R6 ;  /* 0x0007180601007387 */ /* 0x0003e20000100a00 */
[-C--:B------:R-:W-:Y:S02]  /*4b10*/  LEA.HI.X.SX32 R21, R160, R219.reuse, 0x1, P5 ;  /* 0x000000dba0157211 */ /* 0x080fe400028f0eff */
[-C--:B------:R-:W-:Y:S02]  /*4b20*/  LEA.HI.X.SX32 R23, R158, R219.reuse, 0x1, P6 ;  /* 0x000000db9e177211 */ /* 0x080fe400030f0eff */
[----:B------:R-:W4:Y:S01]  /*4b30*/  LDC R224, c[0x0][0x268] ;  /* 0x00009a00ffe07b82 */ /* 0x000f220000000800 */
[----:B0-----:R-:W-:Y:S01]  /*4b40*/  IADD3 R14, P2, R164, R218, RZ ;  /* 0x000000daa40e7210 */ /* 0x001fe20007f5e0ff */
[----:B--2---:R-:W-:Y:S01]  /*4b50*/  IMAD R150, R150, 0x12, RZ ;  /* 0x0000001296967824 */ /* 0x004fe200078e02ff */
[----:B------:R0:W-:Y:S02]  /*4b60*/  STL.64 [R1+0x710], R20 ;  /* 0x0007101401007387 */ /* 0x0001e40000100a00 */
[----:B------:R-:W-:-:S02]  /*4b70*/  LEA.HI.X.SX32 R15, R156, R219, 0x1, P2 ;  /* 0x000000db9c0f7211 */ /* 0x000fc400010f0eff */
[-C--:B-1----:R-:W-:Y:S01]  /*4b80*/  IADD3 R6, P4, R162, R218.reuse, RZ ;  /* 0x000000daa2067210 */ /* 0x082fe20007f9e0ff */
[----:B------:R-:W1:Y:S01]  /*4b90*/  LDC R144, c[0x0][0x268] ;  /* 0x00009a00ff907b82 */ /* 0x000e620000000800 */
[----:B------:R-:W-:Y:S01]  /*4ba0*/  IMAD R148, R148, 0x24, RZ ;  /* 0x0000002494947824 */ /* 0x000fe200078e02ff */
[----:B------:R2:W-:Y:S04]  /*4bb0*/  STL.64 [R1+0x940], R22 ;  /* 0x0009401601007387 */ /* 0x0005e80000100a00 */
[----:B------:R4:W-:Y:S01]  /*4bc0*/  STL.64 [R1+0x708], R14 ;  /* 0x0007080e01007387 */ /* 0x0009e20000100a00 */
[----:B0-----:R-:W-:Y:S01]  /*4bd0*/  IADD3 R20, P5, R150, R218, RZ ;  /* 0x000000da96147210 */ /* 0x001fe20007fbe0ff */
[----:B------:R-:W0:Y:S01]  /*4be0*/  LDC R230, c[0x0][0x268] ;  /* 0x00009a00ffe67b82 */ /* 0x000e220000000800 */
[----:B---3--:R-:W-:-:S02]  /*4bf0*/  IMAD R146, R146, 0x48, RZ ;  /* 0x0000004892927824 */ /* 0x008fc400078e02ff */
[----:B------:R-:W-:Y:S02]  /*4c00*/  LEA.HI.X.SX32 R21, R233, R219, 0x1, P5 ;  /* 0x000000dbe9157211 */ /* 0x000fe400028f0eff */
[----:B--2---:R-:W-:-:S03]  /*4c10*/  IADD3 R22, P6, R148, R218, RZ ;  /* 0x000000da94167210 */ /* 0x004fc60007fde0ff */
[----:B------:R-:W2:Y:S01]  /*4c20*/  LDC R234, c[0x0][0x268] ;  /* 0x00009a00ffea7b82 */ /* 0x000ea20000000800 */
[----:B----4-:R-:W-:Y:S01]  /*4c30*/  IMAD R224, R224, 0x8f, RZ ;  /* 0x0000008fe0e07824 */ /* 0x010fe200078e02ff */
[----:B------:R-:W-:Y:S02]  /*4c40*/  IADD3 R14, P2, R146, R218, RZ ;  /* 0x000000da920e7210 */ /* 0x000fe40007f5e0ff */
[-C--:B------:R-:W-:Y:S02]  /*4c50*/  LEA.HI.X.SX32 R23, R150, R219.reuse, 0x1, P6 ;  /* 0x000000db96177211 */ /* 0x080fe400030f0eff */
[-C--:B------:R-:W-:Y:S02]  /*4c60*/  LEA.HI.X.SX32 R7, R224, R219.reuse, 0x1, P4 ;  /* 0x000000dbe0077211 */ /* 0x080fe400020f0eff */
[----:B------:R-:W3:Y:S01]  /*4c70*/  LDC R138, c[0x0][0x268] ;  /* 0x00009a00ff8a7b82 */ /* 0x000ee20000000800 */
[----:B-1----:R-:W-:Y:S01]  /*4c80*/  IMAD R144, R144, 0x90, RZ ;  /* 0x0000009090907824 */ /* 0x002fe200078e02ff */
[----:B------:R-:W-:Y:S01]  /*4c90*/  LEA.HI.X.SX32 R15, R148, R219, 0x1, P2 ;  /* 0x000000db940f7211 */ /* 0x000fe200010f0eff */
[----:B------:R1:W-:Y:S04]  /*4ca0*/  STL.64 [R1+0x700], R6 ;  /* 0x0007000601007387 */ /* 0x0003e80000100a00 */
[----:B------:R4:W-:Y:S01]  /*4cb0*/  STL.64 [R1+0xb30], R20 ;  /* 0x000b301401007387 */ /* 0x0009e20000100a00 */
[----:B------:R-:W3:Y:S01]  /*4cc0*/  LDC R244, c[0x0][0x268] ;  /* 0x00009a00fff47b82 */ /* 0x000ee20000000800 */
[----:B0-----:R-:W-:-:S02]  /*4cd0*/  IMAD R230, R230, 0x120, RZ ;  /* 0x00000120e6e67824 */ /* 0x001fc400078e02ff */
[----:B------:R0:W-:Y:S01]  /*4ce0*/  STL.64 [R1+0xae8], R22 ;  /* 0x000ae81601007387 */ /* 0x0001e20000100a00 */
[----:B-1----:R-:W-:-:S04]  /*4cf0*/  IADD3 R6, P4, R144, R218, RZ ;  /* 0x000000da90067210 */ /* 0x002fc80007f9e0ff */
[----:B------:R-:W1:Y:S01]  /*4d00*/  LDC R246, c[0x0][0x268] ;  /* 0x00009a00fff67b82 */ /* 0x000e620000000800 */
[----:B--2---:R-:W-:Y:S01]  /*4d10*/  IMAD R234, R234, 0x122, RZ ;  /* 0x00000122eaea7824 */ /* 0x004fe200078e02ff */
[----:B------:R2:W-:Y:S01]  /*4d20*/  STL.64 [R1+0xa58], R14 ;  /* 0x000a580e01007387 */ /* 0x0005e20000100a00 */
[-C--:B----4-:R-:W-:Y:S02]  /*4d30*/  IADD3 R20, P5, R230, R218.reuse, RZ ;  /* 0x000000dae6147210 */ /* 0x090fe40007fbe0ff */
[-C--:B------:R-:W-:Y:S02]  /*4d40*/  LEA.HI.X.SX32 R7, R146, R219.reuse, 0x1, P4 ;  /* 0x000000db92077211 */ /* 0x080fe400020f0eff */
[-C--:B0-----:R-:W-:Y:S01]  /*4d50*/  IADD3 R22, P6, R234, R218.reuse, RZ ;  /* 0x000000daea167210 */ /* 0x081fe20007fde0ff */
[----:B------:R-:W0:Y:S01]  /*4d60*/  LDC R238, c[0x0][0x268] ;  /* 0x00009a00ffee7b82 */ /* 0x000e220000000800 */
[----:B---3--:R-:W-:Y:S01]  /*4d70*/  IMAD R138, R138, 0x92, RZ ;  /* 0x000000928a8a7824 */ /* 0x008fe200078e02ff */
[----:B------:R-:W-:Y:S01]  /*4d80*/  LEA.HI.X.SX32 R21, R144, R219, 0x1, P5 ;  /* 0x000000db90157211 */ /* 0x000fe200028f0eff */
[----:B------:R3:W-:Y:S03]  /*4d90*/  STL.64 [R1+0x938], R6 ;  /* 0x0009380601007387 */ /* 0x0007e60000100a00 */
[----:B--2---:R-:W-:Y:S01]  /*4da0*/  IADD3 R14, P2, R138, R218, RZ ;  /* 0x000000da8a0e7210 */ /* 0x004fe20007f5e0ff */
[----:B------:R2:W-:Y:S01]  /*4db0*/  STL.64 [R1+0x6f8], R20 ;  /* 0x0006f81401007387 */ /* 0x0005e20000100a00 */
[----:B------:R-:W4:Y:S01]  /*4dc0*/  LDC R240, c[0x0][0x268] ;  /* 0x00009a00fff07b82 */ /* 0x000f220000000800 */
[----:B------:R-:W-:-:S05]  /*4dd0*/  IMAD R244, R244, 0x91, RZ ;  /* 0x00000091f4f47824 */ /* 0x000fca00078e02ff */
[-C--:B------:R-:W-:Y:S02]  /*4de0*/  LEA.HI.X.SX32 R23, R244, R219.reuse, 0x1, P6 ;  /* 0x000000dbf4177211 */ /* 0x080fe400030f0eff */
[----:B------:R-:W2:Y:S01]  /*4df0*/  LDC R132, c[0x0][0x268] ;  /* 0x00009a00ff847b82 */ /* 0x000ea20000000800 */
[----:B-1----:R-:W-:Y:S02]  /*4e00*/  IMAD R246, R246, 0x49, RZ ;  /* 0x00000049f6f67824 */ /* 0x002fe400078e02ff */
[----:B------:R1:W-:Y:S03]  /*4e10*/  STL.64 [R1+0x6f0], R22 ;  /* 0x0006f01601007387 */ /* 0x0003e60000100a00 */
[----:B------:R-:W-:Y:S02]  /*4e20*/  LEA.HI.X.SX32 R15, R246, R219, 0x1, P2 ;  /* 0x000000dbf60f7211 */ /* 0x000fe400010f0eff */
[----:B------:R-:W1:Y:S01]  /*4e30*/  LDC R130, c[0x0][0x268] ;  /* 0x00009a00ff827b82 */ /* 0x000e620000000800 */
[----:B0-----:R-:W-:-:S02]  /*4e40*/  IMAD R238, R238, 0x124, RZ ;  /* 0x00000124eeee7824 */ /* 0x001fc400078e02ff */
[----:B------:R0:W-:Y:S03]  /*4e50*/  STL.64 [R1+0x930], R14 ;  /* 0x0009300e01007387 */ /* 0x0001e60000100a00 */
[----:B---3--:R-:W-:Y:S02]  /*4e60*/  IADD3 R6, P4, R238, R218, RZ ;  /* 0x000000daee067210 */ /* 0x008fe40007f9e0ff */
[----:B------:R-:W3:Y:S01]  /*4e70*/  LDC R252, c[0x0][0x268] ;  /* 0x00009a00fffc7b82 */ /* 0x000ee20000000800 */
[----:B----4-:R-:W-:Y:S01]  /*4e80*/  IMAD R240, R240, 0x126, RZ ;  /* 0x00000126f0f07824 */ /* 0x010fe200078e02ff */
[----:B------:R-:W-:-:S04]  /*4e90*/  LEA.HI.X.SX32 R7, R138, R219, 0x1, P4 ;  /* 0x000000db8a077211 */ /* 0x000fc800020f0eff */
[----:B--2---:R-:W-:Y:S01]  /*4ea0*/  IADD3 R20, P5, R240, R218, RZ ;  /* 0x000000daf0147210 */ /* 0x004fe20007fbe0ff */
[----:B------:R2:W-:Y:S01]  /*4eb0*/  STL.64 [R1+0x6e8], R6 ;  /* 0x0006e80601007387 */ /* 0x0005e20000100a00 */
[----:B------:R-:W4:Y:S01]  /*4ec0*/  LDC R16, c[0x0][0x268] ;  /* 0x00009a00ff107b82 */ /* 0x000f220000000800 */
[----:B------:R-:W-:-:S05]  /*4ed0*/  IMAD R132, R132, 0x4a, RZ ;  /* 0x0000004a84847824 */ /* 0x000fca00078e02ff */
[----:B-1----:R-:W-:Y:S02]  /*4ee0*/  IADD3 R22, P6, R132, R218, RZ ;  /* 0x000000da84167210 */ /* 0x002fe40007fde0ff */
[----:B------:R-:W1:Y:S01]  /*4ef0*/  LDC R2, c[0x0][0x268] ;  /* 0x00009a00ff027b82 */ /* 0x000e620000000800 */
[----:B------:R-:W-:-:S05]  /*4f00*/  IMAD R130, R130, 0x94, RZ ;  /* 0x0000009482827824 */ /* 0x000fca00078e02ff */
[----:B0-----:R-:W-:Y:S01]  /*4f10*/  IADD3 R14, P2, R130, R218, RZ ;  /* 0x000000da820e7210 */ /* 0x001fe20007f5e0ff */
[----:B---3--:R-:W-:Y:S01]  /*4f20*/  IMAD R252, R252, 0x93, RZ ;  /* 0x00000093fcfc7824 */ /* 0x008fe200078e02ff */
[----:B------:R-:W0:Y:S02]  /*4f30*/  LDC R248, c[0x0][0x268] ;  /* 0x00009a00fff87b82 */ /* 0x000e240000000800 */
[-C--:B------:R-:W-:Y:S02]  /*4f40*/  LEA.HI.X.SX32 R15, R132, R219.reuse, 0x1, P2 ;  /* 0x000000db840f7211 */ /* 0x080fe400010f0eff */
[----:B------:R-:W-:Y:S01]  /*4f50*/  LEA.HI.X.SX32 R21, R252, R219, 0x1, P5 ;  /* 0x000000dbfc157211 */ /* 0x000fe200028f0eff */
[----:B----4-:R-:W-:-:S03]  /*4f60*/  IMAD R16, R16, 0x25, RZ ;  /* 0x0000002510107824 */ /* 0x010fc600078e02ff */
[----:B------:R-:W3:Y:S01]  /*4f70*/  LDC R250, c[0x0][0x268] ;  /* 0x00009a00fffa7b82 */ /* 0x000ee20000000800 */
[----:B------:R-:W-:Y:S01]  /*4f80*/  STL.64 [R1+0x6e0], R20 ;  /* 0x0006e01401007387 */ /* 0x000fe20000100a00 */
[----:B------:R-:W-:Y:S01]  /*4f90*/  LEA.HI.X.SX32 R23, R16, R219, 0x1, P6 ;  /* 0x000000db10177211 */ /* 0x000fe200030f0eff */
[----:B-1----:R-:W-:-:S05]  /*4fa0*/  IMAD R2, R2, 0x12c, RZ ;  /* 0x0000012c02027824 */ /* 0x002fca00078e02ff */
[----:B------:R-:W1:Y:S01]  /*4fb0*/  LDC R124, c[0x0][0x268] ;  /* 0x00009a00ff7c7b82 */ /* 0x000e620000000800 */
[----:B------:R-:W-:Y:S04]  /*4fc0*/  STL.64 [R1+0xa50], R22 ;  /* 0x000a501601007387 */ /* 0x000fe80000100a00 */
[----:B------:R4:W-:Y:S03]  /*4fd0*/  STL.64 [R1+0x928], R14 ;  /* 0x0009280e01007387 */ /* 0x0009e60000100a00 */
[----:B------:R-:W1:Y:S01]  /*4fe0*/  LDC R16, c[0x0][0x268] ;  /* 0x00009a00ff107b82 */ /* 0x000e620000000800 */
[----:B0-----:R-:W-:-:S05]  /*4ff0*/  IMAD R248, R248, 0x128, RZ ;  /* 0x00000128f8f87824 */ /* 0x001fca00078e02ff */
[-C--:B--2---:R-:W-:Y:S01]  /*5000*/  IADD3 R6, P4, R248, R218.reuse, RZ ;  /* 0x000000daf8067210 */ /* 0x084fe20007f9e0ff */
[----:B---3--:R-:W-:Y:S01]  /*5010*/  IMAD R250, R250, 0x12a, RZ ;  /* 0x0000012afafa7824 */ /* 0x008fe200078e02ff */
[-C--:B----4-:R-:W-:Y:S01]  /*5020*/  IADD3 R14, P2, R2, R218.reuse, RZ ;  /* 0x000000da020e7210 */ /* 0x090fe20007f5e0ff */
[----:B------:R-:W0:Y:S01]  /*5030*/  LDC R118, c[0x0][0x268] ;  /* 0x00009a00ff767b82 */ /* 0x000e220000000800 */
[----:B------:R-:W-:Y:S02]  /*5040*/  LEA.HI.X.SX32 R7, R130, R219, 0x1, P4 ;  /* 0x000000db82077211 */ /* 0x000fe400020f0eff */
[-C--:B------:R-:W-:Y:S01]  /*5050*/  IADD3 R20, P5, R250, R218.reuse, RZ ;  /* 0x000000dafa147210 */ /* 0x080fe20007fbe0ff */
[----:B-1----:R-:W-:Y:S02]  /*5060*/  IMAD R124, R124, 0x96, RZ ;  /* 0x000000967c7c7824 */ /* 0x002fe400078e02ff */
[----:B------:R1:W-:Y:S02]  /*5070*/  STL.64 [R1+0x6d8], R6 ;  /* 0x0006d80601007387 */ /* 0x0003e40000100a00 */
[----:B------:R-:W2:Y:S01]  /*5080*/  LDC R2, c[0x0][0x268] ;  /* 0x00009a00ff027b82 */ /* 0x000ea20000000800 */
[----:B------:R-:W-:-:S02]  /*5090*/  IADD3 R22, P6, R124, R218, RZ ;  /* 0x000000da7c167210 */ /* 0x000fc40007fde0ff */
[----:B------:R-:W-:Y:S01]  /*50a0*/  LEA.HI.X.SX32 R15, R124, R219, 0x1, P2 ;  /* 0x000000db7c0f7211 */ /* 0x000fe200010f0eff */
[----:B------:R-:W-:-:S04]  /*50b0*/  IMAD R16, R16, 0x95, RZ ;  /* 0x0000009510107824 */ /* 0x000fc800078e02ff */
[----:B------:R-:W3:Y:S01]  /*50c0*/  LDC R116, c[0x0][0x268] ;  /* 0x00009a00ff747b82 */ /* 0x000ee20000000800 */
[----:B------:R-:W-:-:S07]  /*50d0*/  LEA.HI.X.SX32 R21, R16, R219, 0x1, P5 ;  /* 0x000000db10157211 */ /* 0x000fce00028f0eff */
[----:B-1----:R-:W1:Y:S01]  /*50e0*/  LDC R7, c[0x0][0x268] ;  /* 0x00009a00ff077b82 */ /* 0x002e620000000800 */
[----:B------:R4:W-:Y:S01]  /*50f0*/  STL.64 [R1+0x6d0], R20 ;  /* 0x0006d01401007387 */ /* 0x0009e20000100a00 */
[----:B0-----:R-:W-:-:S03]  /*5100*/  IMAD R118, R118, 0x26, RZ ;  /* 0x0000002676767824 */ /* 0x001fc600078e02ff */
[----:B------:R-:W-:Y:S01]  /*5110*/  STL.64 [R1+0x6c8], R14 ;  /* 0x0006c80e01007387 */ /* 0x000fe20000100a00 */
[----:B--2---:R-:W-:Y:S02]  /*5120*/  IMAD R2, R2, 0x4b, RZ ;  /* 0x0000004b02027824 */ /* 0x004fe400078e02ff */
[----:B------:R-:W0:Y:S03]  /*5130*/  LDC R16, c[0x0][0x268] ;  /* 0x00009a00ff107b82 */ /* 0x000e260000000800 */
[----:B------:R-:W-:Y:S02]  /*5140*/  LEA.HI.X.SX32 R23, R2, R219, 0x1, P6 ;  /* 0x000000db02177211 */ /* 0x000fe400030f0eff */
[-C--:B----4-:R-:W-:Y:S01]  /*5150*/  IADD3 R20, P5, R118, R218.reuse, RZ ;  /* 0x000000da76147210 */ /* 0x090fe20007fbe0ff */
[----:B---3--:R-:W-:Y:S02]  /*5160*/  IMAD R116, R116, 0x4c, RZ ;  /* 0x0000004c74747824 */ /* 0x008fe400078e02ff */
[----:B------:R-:W2:Y:S01]  /*5170*/  LDC R2, c[0x0][0x268] ;  /* 0x00009a00ff027b82 */ /* 0x000ea20000000800 */
[----:B------:R3:W-:Y:S02]  /*5180*/  STL.64 [R1+0x920], R22 ;  /* 0x0009201601007387 */ /* 0x0007e40000100a00 */
[----:B------:R-:W-:Y:S01]  /*5190*/  IADD3 R216, P6, R116, R218, RZ ;  /* 0x000000da74d87210 */ /* 0x000fe20007fde0ff */
[----:B-1----:R-:W-:-:S04]  /*51a0*/  IMAD R7, R7, 0x12e, RZ ;  /* 0x0000012e07077824 */ /* 0x002fc800078e02ff */
[----:B------:R-:W1:Y:S01]  /*51b0*/  LDC R114, c[0x0][0x268] ;  /* 0x00009a00ff727b82 */ /* 0x000e620000000800 */
[----:B------:R-:W-:-:S07]  /*51c0*/  IADD3 R6, P4, R7, R218, RZ ;  /* 0x000000da07067210 */ /* 0x000fce0007f9e0ff */
[----:B---3--:R-:W3:Y:S01]  /*51d0*/  LDC R22, c[0x0][0x268] ;  /* 0x00009a00ff167b82 */ /* 0x008ee20000000800 */
[----:B0-----:R-:W-:Y:S02]  /*51e0*/  IMAD R16, R16, 0x13, RZ ;  /* 0x0000001310107824 */ /* 0x001fe400078e02ff */
[----:B--2---:R-:W-:-:S05]  /*51f0*/  IMAD R2, R2, 0x132, RZ ;  /* 0x0000013202027824 */ /* 0x004fca00078e02ff */
[----:B------:R-:W0:Y:S01]  /*5200*/  LDC R23, c[0x0][0x268] ;  /* 0x00009a00ff177b82 */ /* 0x000e220000000800 */
[----:B-1----:R-:W-:-:S07]  /*5210*/  IMAD R114, R114, 0x98, RZ ;  /* 0x0000009872727824 */ /* 0x002fce00078e02ff */
[----:B------:R-:W1:Y:S01]  /*5220*/  LDC R19, c[0x0][0x268] ;  /* 0x00009a00ff137b82 */ /* 0x000e620000000800 */
[----:B---3--:R-:W-:Y:S01]  /*5230*/  IMAD R22, R22, 0x97, RZ ;  /* 0x0000009716167824 */ /* 0x008fe200078e02ff */
[----:B------:R-:W-:-:S06]  /*5240*/  LEA.HI.X.SX32 R21, R16, R219, 0x1, P5 ;  /* 0x000000db10157211 */ /* 0x000fcc00028f0eff */
[----:B------:R-:W2:Y:S01]  /*5250*/  LDC R227, c[0x0][0x268] ;  /* 0x00009a00ffe37b82 */ /* 0x000ea20000000800 */
[----:B------:R-:W-:Y:S02]  /*5260*/  IADD3 R14, P2, R114, R218, RZ ;  /* 0x000000da720e7210 */ /* 0x000fe40007f5e0ff */
[-C--:B------:R-:W-:Y:S02]  /*5270*/  LEA.HI.X.SX32 R7, R22, R219.reuse, 0x1, P4 ;  /* 0x000000db16077211 */ /* 0x080fe400020f0eff */
[----:B------:R-:W-:Y:S01]  /*5280*/  LEA.HI.X.SX32 R217, R118, R219, 0x1, P6 ;  /* 0x000000db76d97211 */ /* 0x000fe200030f0eff */
[----:B0-----:R-:W-:Y:S02]  /*5290*/  IMAD R23, R23, 0x130, RZ ;  /* 0x0000013017177824 */ /* 0x001fe400078e02ff */
[----:B------:R0:W-:Y:S01]  /*52a0*/  STL.64 [R1+0x6c0], R6 ;  /* 0x0006c00601007387 */ /* 0x0001e20000100a00 */
[----:B------:R-:W3:Y:S01]  /*52b0*/  LDC R16, c[0x0][0x268] ;  /* 0x00009a00ff107b82 */ /* 0x000ee20000000800 */
[----:B-1----:R-:W-:-:S07]  /*52c0*/  IMAD R19, R19, 0x9a, RZ ;  /* 0x0000009a13137824 */ /* 0x002fce00078e02ff */
[----:B------:R-:W1:Y:S01]  /*52d0*/  LDC R13, c[0x0][0x268] ;  /* 0x00009a00ff0d7b82 */ /* 0x000e620000000800 */
[----:B0-----:R-:W4:Y:S04]  /*52e0*/  LDL.LU.64 R6, [R1+0xbc8] ;  /* 0x000bc80001067983 */ /* 0x001f280000300a00 */
[----:B------:R0:W-:Y:S03]  /*52f0*/  STL.64 [R1+0xae0], R20 ;  /* 0x000ae01401007387 */ /* 0x0001e60000100a00 */
[----:B------:R-:W1:Y:S08]  /*5300*/  LDC R11, c[0x0][0x268] ;  /* 0x00009a00ff0b7b82 */ /* 0x000e700000000800 */
[----:B------:R-:W1:Y:S01]  /*5310*/  LDC R8, c[0x0][0x268] ;  /* 0x00009a00ff087b82 */ /* 0x000e620000000800 */
[----:B0-----:R-:W-:-:S07]  /*5320*/  IADD3 R20, P5, R2, R218, RZ ;  /* 0x000000da02147210 */ /* 0x001fce0007fbe0ff */
[----:B------:R-:W0:Y:S01]  /*5330*/  LDC R2, c[0x0][0x268] ;  /* 0x00009a00ff027b82 */ /* 0x000e220000000800 */
[-C--:B------:R-:W-:Y:S01]  /*5340*/  LEA.HI.X.SX32 R15, R116, R219.reuse, 0x1, P2 ;  /* 0x000000db740f7211 */ /* 0x080fe200010f0eff */
[----:B------:R-:W-:Y:S01]  /*5350*/  STL.64 [R1+0xa48], R216 ;  /* 0x000a48d801007387 */ /* 0x000fe20000100a00 */
[----:B------:R-:W-:Y:S01]  /*5360*/  IADD3 R22, P4, R23, R218, RZ ;  /* 0x000000da17167210 */ /* 0x000fe20007f9e0ff */
[----:B---3--:R-:W-:Y:S02]  /*5370*/  IMAD R16, R16, 0x99, RZ ;  /* 0x0000009910107824 */ /* 0x008fe400078e02ff */
[----:B------:R3:W-:Y:S01]  /*5380*/  STL.64 [R1+0x918], R14 ;  /* 0x0009180e01007387 */ /* 0x0007e20000100a00 */
[----:B------:R-:W-:Y:S01]  /*5390*/  LEA.HI.X.SX32 R23, R114, R219, 0x1, P4 ;  /* 0x000000db72177211 */ /* 0x000fe200020f0eff */
[----:B--2---:R-:W-:Y:S01]  /*53a0*/  IMAD R227, R227, 0x9b, RZ ;  /* 0x0000009be3e37824 */ /* 0x004fe200078e02ff */
[----:B------:R-:W2:Y:S01]  /*53b0*/  LDC R9, c[0x0][0x268] ;  /* 0x00009a00ff097b82 */ /* 0x000ea20000000800 */
[----:B-1----:R-:W-:-:S02]  /*53c0*/  IMAD R13, R13, 0x4e, RZ ;  /* 0x0000004e0d0d7824 */ /* 0x002fc400078e02ff */
[----:B------:R-:W-:Y:S02]  /*53d0*/  IMAD R11, R11, 0x9c, RZ ;  /* 0x0000009c0b0b7824 */ /* 0x000fe400078e02ff */
[----:B------:R-:W-:-:S03]  /*53e0*/  IMAD R8, R8, 0x28, RZ ;  /* 0x0000002808087824 */ /* 0x000fc600078e02ff */
[----:B------:R-:W1:Y:S01]  /*53f0*/  LDC R10, c[0x0][0x268] ;  /* 0x00009a00ff0a7b82 */ /* 0x000e620000000800 */
[----:B0-----:R-:W-:-:S07]  /*5400*/  IMAD R2, R2, 0x134, RZ ;  /* 0x0000013402027824 */ /* 0x001fce00078e02ff */
[----:B------:R-:W0:Y:S01]  /*5410*/  LDC R12, c[0x0][0x268] ;  /* 0x00009a00ff0c7b82 */ /* 0x000e220000000800 */
[----:B---3--:R-:W-:-:S07]  /*5420*/  IADD3 R14, P2, R2, R218, RZ ;  /* 0x000000da020e7210 */ /* 0x008fce0007f5e0ff */
[----:B------:R-:W3:Y:S01]  /*5430*/  LDC R2, c[0x0][0x268] ;  /* 0x00009a00ff027b82 */ /* 0x000ee20000000800 */
[----:B------:R1:W-:Y:S01]  /*5440*/  STL.64 [R1+0x6b8], R22 ;  /* 0x0006b81601007387 */ /* 0x0003e20000100a00 */
[----:B------:R-:W-:Y:S01]  /*5450*/  LEA.HI.X.SX32 R21, R16, R219, 0x1, P5 ;  /* 0x000000db10157211 */ /* 0x000fe200028f0eff */
[----:B--2---:R-:W-:-:S05]  /*5460*/  IMAD R9, R9, 0x50, RZ ;  /* 0x0000005009097824 */ /* 0x004fca00078e02ff */
[----:B------:R-:W2:Y:S01]  /*5470*/  LDC R16, c[0x0][0x268] ;  /* 0x00009a00ff107b82 */ /* 0x000ea20000000800 */
[----:B------:R-:W-:Y:S01]  /*5480*/  IADD3 R216, P6, R19, R218, RZ ;  /* 0x000000da13d87210 */ /* 0x000fe20007fde0ff */
[----:B-1----:R-:W-:-:S06]  /*5490*/  IMAD R10, R10, 0xa0, RZ ;  /* 0x000000a00a0a7824 */ /* 0x002fcc00078e02ff */
[----:B------:R-:W1:Y:S01]  /*54a0*/  LDC R23, c[0x0][0x268] ;  /* 0x00009a00ff177b82 */ /* 0x000e620000000800 */
[-C--:B------:R-:W-:Y:S01]  /*54b0*/  LEA.HI.X.SX32 R15, R19, R219.reuse, 0x1, P2 ;  /* 0x000000db130f7211 */ /* 0x080fe200010f0eff */
[----:B0-----:R-:W-:Y:S02]  /*54c0*/  IMAD R12, R12, 0xa2, RZ ;  /* 0x000000a20c0c7824 */ /* 0x001fe400078e02ff */
[----:B---3--:R-:W-:Y:S01]  /*54d0*/  IMAD R2, R2, 0x4d, RZ ;  /* 0x0000004d02027824 */ /* 0x008fe200078e02ff */
[----:B------:R0:W-:Y:S03]  /*54e0*/  STL.64 [R1+0x6b0], R20 ;  /* 0x0006b01401007387 */ /* 0x0001e60000100a00 */
[----:B------:R-:W3:Y:S01]  /*54f0*/  LDC R245, c[0x0][0x268] ;  /* 0x00009a00fff57b82 */ /* 0x000ee20000000800 */
[----:B------:R-:W-:-:S05]  /*5500*/  LEA.HI.X.SX32 R217, R2, R219, 0x1, P6 ;  /* 0x000000db02d97211 */ /* 0x000fca00030f0eff */
[----:B------:R-:W-:Y:S02]  /*5510*/  STL.64 [R1+0x910], R216 ;  /* 0x000910d801007387 */ /* 0x000fe40000100a00 */
[----:B------:R-:W3:Y:S02]  /*5520*/  LDC R2, c[0x0][0x268] ;  /* 0x00009a00ff027b82 */ /* 0x000ee40000000800 */
[----:B------:R3:W-:Y:S01]  /*5530*/  STL.64 [R1+0x6a8], R14 ;  /* 0x0006a80e01007387 */ /* 0x0007e20000100a00 */
[----:B-1----:R-:W-:-:S05]  /*5540*/  IMAD R23, R23, 0x136, RZ ;  /* 0x0000013617177824 */ /* 0x002fca00078e02ff */
[----:B------:R-:W1:Y:S01]  /*5550*/  LDC R223, c[0x0][0x268] ;  /* 0x00009a00ffdf7b82 */ /* 0x000e620000000800 */
[-C--:B------:R-:W-:Y:S01]  /*5560*/  IADD3 R22, P4, R23, R218.reuse, RZ ;  /* 0x000000da17167210 */ /* 0x080fe20007f9e0ff */
[----:B--2---:R-:W-:Y:S01]  /*5570*/  IMAD R16, R16, 0x13a, RZ ;  /* 0x0000013a10107824 */ /* 0x004fe200078e02ff */
[----:B0-----:R-:W-:Y:S01]  /*5580*/  IADD3 R20, P5, R13, R218, RZ ;  /* 0x000000da0d147210 */ /* 0x001fe20007fbe0ff */
[----:B---3--:R-:W-:-:S04]  /*5590*/  IMAD R120, R245, 0xb0, RZ ;  /* 0x000000b0f5787824 */ /* 0x008fc800078e02ff */
[----:B------:R-:W0:Y:S01]  /*55a0*/  LDC R15, c[0x0][0x268] ;  /* 0x00009a00ff0f7b82 */ /* 0x000e220000000800 */
[----:B------:R-:W-:-:S05]  /*55b0*/  LEA.HI.X.SX32 R23, R227, R219, 0x1, P4 ;  /* 0x000000dbe3177211 */ /* 0x000fca00020f0eff */
[----:B------:R2:W-:Y:S01]  /*55c0*/  STL.64 [R1+0x6a0], R22 ;  /* 0x0006a01601007387 */ /* 0x0005e20000100a00 */
[----:B------:R-:W-:Y:S01]  /*55d0*/  IMAD R2, R2, 0x27, RZ ;  /* 0x0000002702027824 */ /* 0x000fe200078e02ff */
[-C--:B------:R-:W-:Y:S01]  /*55e0*/  IADD3 R216, P6, R11, R218.reuse, RZ ;  /* 0x000000da0bd87210 */ /* 0x080fe20007fde0ff */
[----:B------:R-:W3:Y:S01]  /*55f0*/  LDC R221, c[0x0][0x268] ;  /* 0x00009a00ffdd7b82 */ /* 0x000ee20000000800 */
[----:B-1----:R-:W-:Y:S01]  /*5600*/  IMAD R245, R223, 0xea, RZ ;  /* 0x000000eadff57824 */ /* 0x002fe200078e02ff */
[----:B--2---:R-:W-:-:S06]  /*5610*/  IADD3 R22, P4, R16, R218, RZ ;  /* 0x000000da10167210 */ /* 0x004fcc0007f9e0ff */
[----:B------:R-:W1:Y:S08]  /*5620*/  LDC R223, c[0x0][0x268] ;  /* 0x00009a00ffdf7b82 */ /* 0x000e700000000800 */
[----:B------:R-:W2:Y:S01]  /*5630*/  LDC R16, c[0x0][0x268] ;  /* 0x00009a00ff107b82 */ /* 0x000ea20000000800 */
[----:B0-----:R-:W-:Y:S01]  /*5640*/  IMAD R15, R15, 0x138, RZ ;  /* 0x000001380f0f7824 */ /* 0x001fe200078e02ff */
[----:B------:R-:W-:-:S04]  /*5650*/  LEA.HI.X.SX32 R21, R2, R219, 0x1, P5 ;  /* 0x000000db02157211 */ /* 0x000fc800028f0eff */
[----:B------:R-:W-:Y:S02]  /*5660*/  IADD3 R14, P2, R15, R218, RZ ;  /* 0x000000da0f0e7210 */ /* 0x000fe40007f5e0ff */
[-C--:B------:R-:W-:Y:S01]  /*5670*/  LEA.HI.X.SX32 R217, R13, R219.reuse, 0x1, P6 ;  /* 0x000000db0dd97211 */ /* 0x080fe200030f0eff */
[----:B---3--:R-:W-:Y:S01]  /*5680*/  IMAD R249, R221, 0xec, RZ ;  /* 0x000000ecddf97824 */ /* 0x008fe200078e02ff */
[----:B------:R-:W-:Y:S01]  /*5690*/  LEA.HI.X.SX32 R15, R11, R219, 0x1, P2 ;  /* 0x000000db0b0f7211 */ /* 0x000fe200010f0eff */
[----:B------:R-:W-:Y:S01]  /*56a0*/  STL.64 [R1+0xa40], R20 ;  /* 0x000a401401007387 */ /* 0x000fe20000100a00 */
[----:B------:R-:W0:Y:S03]  /*56b0*/  LDC R229, c[0x0][0x268] ;  /* 0x00009a00ffe57b82 */ /* 0x000e260000000800 */
[----:B------:R3:W-:Y:S04]  /*56c0*/  STL.64 [R1+0x908], R216 ;  /* 0x000908d801007387 */ /* 0x0007e80000100a00 */
[----:B------:R1:W-:Y:S01]  /*56d0*/  STL.64 [R1+0x698], R14 ;  /* 0x0006980e01007387 */ /* 0x0003e20000100a00 */
[----:B------:R-:W0:Y:S01]  /*56e0*/  LDC R18, c[0x0][0x268] ;  /* 0x00009a00ff127b82 */ /* 0x000e220000000800 */
[----:B--2---:R-:W-:-:S07]  /*56f0*/  IMAD R16, R16, 0x4f, RZ ;  /* 0x0000004f10107824 */ /* 0x004fce00078e02ff */
[----:B---3--:R-:W2:Y:S08]  /*5700*/  LDC R217, c[0x0][0x268] ;  /* 0x00009a00ffd97b82 */ /* 0x008eb00000000800 */
[----:B-1----:R-:W1:Y:S01]  /*5710*/  LDC R15, c[0x0][0x268] ;  /* 0x00009a00ff0f7b82 */ /* 0x002e620000000800 */
[----:B------:R-:W-:Y:S01]  /*5720*/  IADD3 R2, P6, R3, R218, RZ ;  /* 0x000000da03027210 */ /* 0x000fe20007fde0ff */
[----:B------:R-:W-:-:S06]  /*5730*/  IMAD R223, R223, 0x146, RZ ;  /* 0x00000146dfdf7824 */ /* 0x000fcc00078e02ff */
[----:B------:R-:W3:Y:S08]  /*5740*/  LDC R221, c[0x0][0x268] ;  /* 0x00009a00ffdd7b82 */ /* 0x000ef00000000800 */
[----:B------:R-:W3:Y:S01]  /*5750*/  LDC R222, c[0x0][0x268] ;  /* 0x00009a00ffde7b82 */ /* 0x000ee20000000800 */
[----:B--2---:R-:W-:-:S07]  /*5760*/  IMAD R217, R217, 0x9d, RZ ;  /* 0x0000009dd9d97824 */ /* 0x004fce00078e02ff */
[----:B------:R-:W2:Y:S01]  /*5770*/  LDC R220, c[0x0][0x268] ;  /* 0x00009a00ffdc7b82 */ /* 0x000ea20000000800 */
[----:B-1----:R-:W-:Y:S01]  /*5780*/  IMAD R15, R15, 0x13e, RZ ;  /* 0x0000013e0f0f7824 */ /* 0x002fe200078e02ff */
[----:B------:R-:W-:-:S06]  /*5790*/  LEA.HI.X.SX32 R23, R217, R219, 0x1, P4 ;  /* 0x000000dbd9177211 */ /* 0x000fcc00020f0eff */
[----:B------:R-:W1:Y:S01]  /*57a0*/  LDC R233, c[0x0][0x268] ;  /* 0x00009a00ffe97b82 */ /* 0x000e620000000800 */
[-C--:B------:R-:W-:Y:S01]  /*57b0*/  IADD3 R14, P2, R15, R218.reuse, RZ ;  /* 0x000000da0f0e7210 */ /* 0x080fe20007f5e0ff */
[----:B------:R2:W-:Y:S01]  /*57c0*/  STL.64 [R1+0x690], R22 ;  /* 0x0006901601007387 */ /* 0x0005e20000100a00 */
[----:B----4-:R-:W-:Y:S02]  /*57d0*/  IADD3 R20, P5, R6, R218, RZ ;  /* 0x000000da06147210 */ /* 0x010fe40007fbe0ff */
[----:B------:R-:W-:Y:S01]  /*57e0*/  MOV R11, R17 ;  /* 0x00000011000b7202 */ /* 0x000fe20000000f00 */
[----:B0-----:R-:W-:Y:S01]  /*57f0*/  IMAD R229, R229, 0x29, RZ ;  /* 0x00000029e5e57824 */ /* 0x001fe200078e02ff */
[-C--:B------:R-:W-:Y:S01]  /*5800*/  LEA.HI.X.SX32 R21, R16, R219.reuse, 0x1, P5 ;  /* 0x000000db10157211 */ /* 0x080fe200028f0eff */
[----:B------:R-:W-:Y:S01]  /*5810*/  IMAD.MOV.U32 R13, RZ, RZ, R7 ;  /* 0x000000ffff0d7224 */ /* 0x000fe200078e0007 */
[----:B------:R-:W0:Y:S01]  /*5820*/  LDC R16, c[0x0][0x268] ;  /* 0x00009a00ff107b82 */ /* 0x000e220000000800 */
[----:B------:R-:W-:Y:S01]  /*5830*/  LEA.HI.X.SX32 R3, R6, R219, 0x1, P6 ;  /* 0x000000db06037211 */ /* 0x000fe200030f0eff */
[----:B---3--:R-:W-:Y:S01]  /*5840*/  IMAD R221, R221, 0x51, RZ ;  /* 0x00000051dddd7824 */ /* 0x008fe200078e02ff */
[----:B------:R-:W-:Y:S01]  /*5850*/  STL.64 [R1+0x900], R20 ;  /* 0x0009001401007387 */ /* 0x000fe20000100a00 */
[----:B------:R-:W-:-:S02]  /*5860*/  IMAD R18, R18, 0x54, RZ ;  /* 0x0000005412127824 */ /* 0x000fc400078e02ff */
[----:B------:R-:W-:Y:S01]  /*5870*/  IMAD R247, R222, 0x76, RZ ;  /* 0x00000076def77824 */ /* 0x000fe200078e02ff */
[----:B------:R3:W-:Y:S01]  /*5880*/  STL.64 [R1+0x688], R2 ;  /* 0x0006880201007387 */ /* 0x0007e20000100a00 */
[-C--:B------:R-:W-:Y:S01]  /*5890*/  IADD3 R216, P4, R7, R218.reuse, RZ ;  /* 0x000000da07d87210 */ /* 0x080fe20007f9e0ff */
[----:B--2---:R-:W-:Y:S01]  /*58a0*/  IMAD R251, R220, 0xee, RZ ;  /* 0x000000eedcfb7824 */ /* 0x004fe200078e02ff */
[-C--:B------:R-:W-:Y:S01]  /*58b0*/  IADD3 R22, P5, R8, R218.reuse, RZ ;  /* 0x000000da08167210 */ /* 0x080fe20007fbe0ff */
[----:B0-----:R-:W-:Y:S01]  /*58c0*/  IMAD R16, R16, 0x9f, RZ ;  /* 0x0000009f10107824 */ /* 0x001fe200078e02ff */
[----:B---3--:R-:W-:Y:S02]  /*58d0*/  IADD3 R2, P6, R9, R218, RZ ;  /* 0x000000da09027210 */ /* 0x008fe40007fde0ff */
[-C--:B------:R-:W-:Y:S02]  /*58e0*/  LEA.HI.X.SX32 R217, R5, R219.reuse, 0x1, P4 ;  /* 0x000000db05d97211 */ /* 0x080fe400020f0eff */
[----:B------:R-:W-:-:S02]  /*58f0*/  LEA.HI.X.SX32 R15, R16, R219, 0x1, P2 ;  /* 0x000000db100f7211 */ /* 0x000fc400010f0eff */
[----:B------:R-:W0:Y:S01]  /*5900*/  LDC R16, c[0x0][0x268] ;  /* 0x00009a00ff107b82 */ /* 0x000e220000000800 */
[-C--:B------:R-:W-:Y:S02]  /*5910*/  IADD3 R222, P0, R135, R218.reuse, RZ ;  /* 0x000000da87de7210 */ /* 0x080fe40007f1e0ff */
[----:B------:R2:W-:Y:S01]  /*5920*/  STL.64 [R1+0x680], R14 ;  /* 0x0006800e01007387 */ /* 0x0005e20000100a00 */
[----:B------:R-:W-:-:S04]  /*5930*/  IADD3 R220, P1, R136, R218, RZ ;  /* 0x000000da88dc7210 */ /* 0x000fc80007f3e0ff */
[----:B--2---:R-:W2:Y:S08]  /*5940*/  LDC R14, c[0x0][0x268] ;  /* 0x00009a00ff0e7b82 */ /* 0x004eb00000000800 */
[----:B------:R-:W3:Y:S01]  /*5950*/  LDC R15, c[0x0][0x268] ;  /* 0x00009a00ff0f7b82 */ /* 0x000ee20000000800 */
[----:B0-----:R-:W-:Y:S01]  /*5960*/  IMAD R16, R16, 0x142, RZ ;  /* 0x0000014210107824 */ /* 0x001fe200078e02ff */
[----:B------:R-:W-:-:S02]  /*5970*/  LEA.HI.X.SX32 R23, R7, R219, 0x1, P5 ;  /* 0x000000db07177211 */ /* 0x000fc400028f0eff */
[----:B------:R-:W-:Y:S01]  /*5980*/  IADD3 R20, P2, R10, R218, RZ ;  /* 0x000000da0a147210 */ /* 0x000fe20007f5e0ff */
[----:B--2---:R-:W-:-:S05]  /*5990*/  IMAD R14, R14, 0x5, RZ ;  /* 0x000000050e0e7824 */ /* 0x004fca00078e02ff */
[-C--:B------:R-:W-:Y:S01]  /*59a0*/  LEA.HI.X.SX32 R227, R14, R219.reuse, 0x1, P3 ;  /* 0x000000db0ee37211 */ /* 0x080fe200018f0eff */
[----:B---3--:R-:W-:Y:S01]  /*59b0*/  IMAD R15, R15, 0x140, RZ ;  /* 0x000001400f0f7824 */ /* 0x008fe200078e02ff */
[----:B------:R-:W-:-:S03]  /*59c0*/  LEA.HI.X.SX32 R3, R8, R219, 0x1, P6 ;  /* 0x000000db08037211 */ /* 0x000fc600030f0eff */
[----:B------:R0:W-:Y:S01]  /*59d0*/  STL.64 [R1+0xb50], R226 ;  /* 0x000b50e201007387 */ /* 0x0001e20000100a00 */
[-C--:B------:R-:W-:Y:S02]  /*59e0*/  IADD3 R16, P4, R16, R218.reuse, RZ ;  /* 0x000000da10107210 */ /* 0x080fe40007f9e0ff */
[-C--:B------:R-:W-:Y:S02]  /*59f0*/  IADD3 R14, P3, R15, R218.reuse, RZ ;  /* 0x000000da0f0e7210 */ /* 0x080fe40007f7e0ff */
[----:B------:R-:W-:Y:S02]  /*5a00*/  IADD3 R224, P5, R12, R218, RZ ;  /* 0x000000da0ce07210 */ /* 0x000fe40007fbe0ff */
[-C--:B------:R-:W-:Y:S01]  /*5a10*/  LEA.HI.X.SX32 R21, R9, R219.reuse, 0x1, P2 ;  /* 0x000000db09157211 */ /* 0x080fe200010f0eff */
[----:B0-----:R-:W2:Y:S04]  /*5a20*/  LDL.LU.64 R226, [R1+0xbc0] ;  /* 0x000bc00001e27983 */ /* 0x001ea80000300a00 */
[----:B------:R0:W-:Y:S01]  /*5a30*/  STL.64 [R1+0xb28], R216 ;  /* 0x000b28d801007387 */ /* 0x0001e20000100a00 */
[----:B------:R-:W-:-:S03]  /*5a40*/  LEA.HI.X.SX32 R15, R10, R219, 0x1, P3 ;  /* 0x000000db0a0f7211 */ /* 0x000fc600018f0eff */
[----:B0-----:R-:W3:Y:S04]  /*5a50*/  LDL.LU.64 R216, [R1+0xbb8] ;  /* 0x000bb80001d87983 */ /* 0x001ee80000300a00 */
[----:B------:R0:W-:Y:S04]  /*5a60*/  STL.64 [R1+0xad8], R22 ;  /* 0x000ad81601007387 */ /* 0x0001e80000100a00 */
[----:B0-----:R-:W4:Y:S04]  /*5a70*/  LDL.LU.64 R22, [R1+0xbb0] ;  /* 0x000bb00001167983 */ /* 0x001f280000300a00 */
[----:B------:R0:W-:Y:S04]  /*5a80*/  STL.64 [R1+0xa38], R2 ;  /* 0x000a380201007387 */ /* 0x0001e80000100a00 */
[----:B0-----:R-:W2:Y:S04]  /*5a90*/  LDL.LU R2, [R1+0xba8] ;  /* 0x000ba80001027983 */ /* 0x001ea80000300800 */
[----:B------:R-:W-:Y:S04]  /*5aa0*/  STL [R1+0x670], R16 ;  /* 0x0006701001007387 */ /* 0x000fe80000100800 */
[----:B------:R-:W-:Y:S04]  /*5ab0*/  STL [R1+0x8f0], R224 ;  /* 0x0008f0e001007387 */ /* 0x000fe80000100800 */
[----:B------:R0:W-:Y:S04]  /*5ac0*/  STL.64 [R1+0x8f8], R20 ;  /* 0x0008f81401007387 */ /* 0x0001e80000100a00 */
[----:B0-----:R-:W3:Y:S04]  /*5ad0*/  LDL.LU.64 R20, [R1+0xba0] ;  /* 0x000ba00001147983 */ /* 0x001ee80000300a00 */
[----:B------:R0:W-:Y:S04]  /*5ae0*/  STL.64 [R1+0x678], R14 ;  /* 0x0006780e01007387 */ /* 0x0001e80000100a00 */
[----:B0-----:R-:W4:Y:S01]  /*5af0*/  LDL.LU.64 R14, [R1+0xb98] ;  /* 0x000b9800010e7983 */ /* 0x001f220000300a00 */
[----:B------:R-:W-:-:S03]  /*5b00*/  MOV R10, R16 ;  /* 0x00000010000a7202 */ /* 0x000fc60000000f00 */
[----:B------:R-:W3:Y:S01]  /*5b10*/  LDL.LU.64 R16, [R1+0xb90] ;  /* 0x000b900001107983 */ /* 0x000ee20000300a00 */
[----:B------:R-:W-:Y:S02]  /*5b20*/  MOV R8, R224 ;  /* 0x000000e000087202 */ /* 0x000fe40000000f00 */
[----:B------:R-:W-:Y:S02]  /*5b30*/  IADD3 R224, P2, R223, R218, RZ ;  /* 0x000000dadfe07210 */ /* 0x000fe40007f5e0ff */
[----:B------:R-:W0:Y:S02]  /*5b40*/  LDC R223, c[0x0][0x268] ;  /* 0x00009a00ffdf7b82 */ /* 0x000e240000000800 */
[----:B0-----:R-:W-:-:S05]  /*5b50*/  IMAD R223, R223, 0xa1, RZ ;  /* 0x000000a1dfdf7824 */ /* 0x001fca00078e02ff */
[----:B------:R-:W-:Y:S02]  /*5b60*/  LEA.HI.X.SX32 R11, R223, R219, 0x1, P4 ;  /* 0x000000dbdf0b7211 */ /* 0x000fe400020f0eff */
[----:B------:R-:W0:Y:S01]  /*5b70*/  LDC R223, c[0x0][0x268] ;  /* 0x00009a00ffdf7b82 */ /* 0x000e220000000800 */
[----:B------:R-:W-:Y:S02]  /*5b80*/  MOV R9, R225 ;  /* 0x000000e100097202 */ /* 0x000fe40000000f00 */
[----:B------:R-:W-:-:S05]  /*5b90*/  LEA.HI.X.SX32 R9, R221, R219, 0x1, P5 ;  /* 0x000000dbdd097211 */ /* 0x000fca00028f0eff */
[----:B------:R-:W1:Y:S01]  /*5ba0*/  LDC R221, c[0x0][0x268] ;  /* 0x00009a00ffdd7b82 */ /* 0x000e620000000800 */
[----:B0-----:R-:W-:-:S05]  /*5bb0*/  IMAD R223, R223, 0x148, RZ ;  /* 0x00000148dfdf7824 */ /* 0x001fca00078e02ff */
[----:B------:R-:W-:Y:S02]  /*5bc0*/  IADD3 R8, P5, R223, R218, RZ ;  /* 0x000000dadf087210 */ /* 0x000fe40007fbe0ff */
[----:B------:R-:W0:Y:S01]  /*5bd0*/  LDC R223, c[0x0][0x268] ;  /* 0x00009a00ffdf7b82 */ /* 0x000e220000000800 */
[----:B-1----:R-:W-:Y:S01]  /*5be0*/  IMAD R221, R221, 0x14a, RZ ;  /* 0x0000014adddd7824 */ /* 0x002fe200078e02ff */
[----:B------:R-:W-:Y:S01]  /*5bf0*/  STL [R1+0x674], R11 ;  /* 0x0006740b01007387 */ /* 0x000fe20000100800 */
[----:B0-----:R-:W-:-:S05]  /*5c00*/  IMAD R223, R223, 0xa3, RZ ;  /* 0x000000a3dfdf7824 */ /* 0x001fca00078e02ff */
[----:B------:R-:W-:Y:S02]  /*5c10*/  LEA.HI.X.SX32 R225, R223, R219, 0x1, P2 ;  /* 0x000000dbdfe17211 */ /* 0x000fe400010f0eff */
[----:B------:R-:W0:Y:S02]  /*5c20*/  LDC R223, c[0x0][0x268] ;  /* 0x00009a00ffdf7b82 */ /* 0x000e240000000800 */
[----:B0-----:R-:W-:Y:S01]  /*5c30*/  IMAD R223, R223, 0x14e, RZ ;  /* 0x0000014edfdf7824 */ /* 0x001fe200078e02ff */
[----:B--2---:R-:W-:-:S04]  /*5c40*/  IADD3 R2, P6, R2, R218, RZ ;  /* 0x000000da02027210 */ /* 0x004fc80007fde0ff */
[----:B------:R-:W-:Y:S02]  /*5c50*/  LEA.HI.X.SX32 R3, R12, R219, 0x1, P6 ;  /* 0x000000db0c037211 */ /* 0x000fe400030f0eff */
[----:B----4-:R-:W-:-:S04]  /*5c60*/  IADD3 R6, P3, R14, R218, RZ ;  /* 0x000000da0e067210 */ /* 0x010fc80007f7e0ff */
[----:B------:R-:W-:Y:S01]  /*5c70*/  MOV R12, R6 ;  /* 0x00000006000c7202 */ /* 0x000fe20000000f00 */
[----:B------:R0:W-:Y:S01]  /*5c80*/  STL [R1+0xa30], R6 ;  /* 0x000a300601007387 */ /* 0x0001e20000100800 */
[-C--:B------:R-:W-:Y:S02]  /*5c90*/  IADD3 R10, P4, R15, R218.reuse, RZ ;  /* 0x000000da0f0a7210 */ /* 0x080fe40007f9e0ff */
[-C--:B------:R-:W-:Y:S02]  /*5ca0*/  LEA.HI.X.SX32 R13, R229, R219.reuse, 0x1, P3 ;  /* 0x000000dbe50d7211 */ /* 0x080fe400018f0eff */
[-C--:B0-----:R-:W-:Y:S01]  /*5cb0*/  IADD3 R6, P6, R221, R218.reuse, RZ ;  /* 0x000000dadd067210 */ /* 0x081fe20007fde0ff */
[----:B------:R-:W-:Y:S01]  /*5cc0*/  STL [R1+0x8f4], R9 ;  /* 0x0008f40901007387 */ /* 0x000fe20000100800 */
[----:B------:R-:W0:Y:S01]  /*5cd0*/  LDC R221, c[0x0][0x268] ;  /* 0x00009a00ffdd7b82 */ /* 0x000e220000000800 */
[----:B------:R-:W-:Y:S02]  /*5ce0*/  LEA.HI.X.SX32 R11, R14, R219, 0x1, P4 ;  /* 0x000000db0e0b7211 */ /* 0x000fe400020f0eff */
[----:B------:R1:W-:Y:S05]  /*5cf0*/  STL.64 [R1+0x668], R2 ;  /* 0x0006680201007387 */ /* 0x0003ea0000100a00 */
[----:B------:R-:W2:Y:S01]  /*5d00*/  LDC R229, c[0x0][0x268] ;  /* 0x00009a00ffe57b82 */ /* 0x000ea20000000800 */
[----:B-1----:R1:W5:Y:S04]  /*5d10*/  LDL.LU.64 R2, [R1+0xb88] ;  /* 0x000b880001027983 */ /* 0x0023680000300a00 */
[----:B------:R-:W-:Y:S04]  /*5d20*/  STL.64 [R1+0x660], R224 ;  /* 0x000660e001007387 */ /* 0x000fe80000100a00 */
[----:B------:R-:W-:Y:S04]  /*5d30*/  STL [R1+0xa34], R13 ;  /* 0x000a340d01007387 */ /* 0x000fe80000100800 */
[----:B------:R4:W-:Y:S01]  /*5d40*/  STL.64 [R1+0x8e8], R10 ;  /* 0x0008e80a01007387 */ /* 0x0009e20000100a00 */
[----:B0-----:R-:W-:Y:S01]  /*5d50*/  IMAD R221, R221, 0x14c, RZ ;  /* 0x0000014cdddd7824 */ /* 0x001fe200078e02ff */
[----:B----4-:R-:W-:-:S02]  /*5d60*/  IADD3 R10, P4, R223, R218, RZ ;  /* 0x000000dadf0a7210 */ /* 0x010fc40007f9e0ff */
[----:B------:R-:W0:Y:S02]  /*5d70*/  LDC R223, c[0x0][0x268] ;  /* 0x00009a00ffdf7b82 */ /* 0x000e240000000800 */
[----:B------:R-:W-:-:S06]  /*5d80*/  IADD3 R12, P3, R221, R218, RZ ;  /* 0x000000dadd0c7210 */ /* 0x000fcc0007f7e0ff */
[----:B------:R-:W4:Y:S01]  /*5d90*/  LDC R221, c[0x0][0x268] ;  /* 0x00009a00ffdd7b82 */ /* 0x000f220000000800 */
[----:B---3--:R-:W-:Y:S01]  /*5da0*/  IADD3 R224, P2, R16, R218, RZ ;  /* 0x000000da10e07210 */ /* 0x008fe20007f5e0ff */
[----:B0-----:R-:W-:-:S05]  /*5db0*/  IMAD R223, R223, 0x53, RZ ;  /* 0x00000053dfdf7824 */ /* 0x001fca00078e02ff */
[-C--:B------:R-:W-:Y:S02]  /*5dc0*/  LEA.HI.X.SX32 R225, R223, R219.reuse, 0x1, P2 ;  /* 0x000000dbdfe17211 */ /* 0x080fe400010f0eff */
[----:B------:R-:W0:Y:S01]  /*5dd0*/  LDC R223, c[0x0][0x268] ;  /* 0x00009a00ffdf7b82 */ /* 0x000e220000000800 */
[----:B----4-:R-:W-:Y:S01]  /*5de0*/  IMAD R221, R221, 0xa5, RZ ;  /* 0x000000a5dddd7824 */ /* 0x010fe200078e02ff */
[----:B------:R-:W-:-:S04]  /*5df0*/  LEA.HI.X.SX32 R9, R15, R219, 0x1, P5 ;  /* 0x000000db0f097211 */ /* 0x000fc800028f0eff */
[----:B------:R-:W-:Y:S02]  /*5e00*/  LEA.HI.X.SX32 R7, R221, R219, 0x1, P6 ;  /* 0x000000dbdd077211 */ /* 0x000fe400030f0eff */
[----:B------:R-:W3:Y:S01]  /*5e10*/  LDC R221, c[0x0][0x268] ;  /* 0x00009a00ffdd7b82 */ /* 0x000ee20000000800 */
[----:B------:R4:W-:Y:S01]  /*5e20*/  STL.64 [R1+0x658], R8 ;  /* 0x0006580801007387 */ /* 0x0009e20000100a00 */
[----:B--2---:R-:W-:Y:S01]  /*5e30*/  IMAD R229, R229, 0xa7, RZ ;  /* 0x000000a7e5e57824 */ /* 0x004fe200078e02ff */
[----:B----4-:R-:W-:Y:S01]  /*5e40*/  IADD3 R8, P5, R17, R218, RZ ;  /* 0x000000da11087210 */ /* 0x010fe20007fbe0ff */
[----:B0-----:R-:W-:-:S05]  /*5e50*/  IMAD R223, R223, 0x15, RZ ;  /* 0x00000015dfdf7824 */ /* 0x001fca00078e02ff */
[-C--:B------:R-:W-:Y:S02]  /*5e60*/  LEA.HI.X.SX32 R9, R223, R219.reuse, 0x1, P5 ;  /* 0x000000dbdf097211 */ /* 0x080fe400028f0eff */
[----:B------:R-:W0:Y:S01]  /*5e70*/  LDC R223, c[0x0][0x268] ;  /* 0x00009a00ffdf7b82 */ /* 0x000e220000000800 */
[-C--:B------:R-:W-:Y:S01]  /*5e80*/  LEA.HI.X.SX32 R13, R16, R219.reuse, 0x1, P3 ;  /* 0x000000db100d7211 */ /* 0x080fe200018f0eff */
[----:B---3--:R-:W-:Y:S01]  /*5e90*/  IMAD R221, R221, 0x152, RZ ;  /* 0x00000152dddd7824 */ /* 0x008fe200078e02ff */
[----:B------:R-:W-:Y:S01]  /*5ea0*/  LEA.HI.X.SX32 R11, R229, R219, 0x1, P4 ;  /* 0x000000dbe50b7211 */ /* 0x000fe200020f0eff */
[----:B------:R2:W-:Y:S04]  /*5eb0*/  STL.64 [R1+0x650], R6 ;  /* 0x0006500601007387 */ /* 0x0005e80000100a00 */
[----:B------:R3:W-:Y:S01]  /*5ec0*/  STL.64 [R1+0x8e0], R224 ;  /* 0x0008e0e001007387 */ /* 0x0007e20000100a00 */
[-C--:B------:R-:W-:Y:S01]  /*5ed0*/  IADD3 R14, P2, R20, R218.reuse, RZ ;  /* 0x000000da140e7210 */ /* 0x080fe20007f5e0ff */
[----:B------:R-:W4:Y:S02]  /*5ee0*/  LDC R229, c[0x0][0x268] ;  /* 0x00009a00ffe57b82 */ /* 0x000f240000000800 */
[----:B------:R-:W-:Y:S04]  /*5ef0*/  STL.64 [R1+0x648], R12 ;  /* 0x0006480c01007387 */ /* 0x000fe80000100a00 */
[----:B------:R1:W-:Y:S01]  /*5f00*/  STL.64 [R1+0x640], R10 ;  /* 0x0006400a01007387 */ /* 0x0003e20000100a00 */
[----:B--2---:R-:W-:-:S02]  /*5f10*/  IADD3 R6, P6, R18, R218, RZ ;  /* 0x000000da12067210 */ /* 0x004fc40007fde0ff */
[-C--:B------:R-:W-:Y:S01]  /*5f20*/  LEA.HI.X.SX32 R15, R18, R219.reuse, 0x1, P2 ;  /* 0x000000db120f7211 */ /* 0x080fe200010f0eff */
[----:B---3--:R-:W2:Y:S01]  /*5f30*/  LDC R225, c[0x0][0x268] ;  /* 0x00009a00ffe17b82 */ /* 0x008ea20000000800 */
[----:B------:R-:W-:Y:S02]  /*5f40*/  LEA.HI.X.SX32 R7, R17, R219, 0x1, P6 ;  /* 0x000000db11077211 */ /* 0x000fe400030f0eff */
[----:B-1----:R-:W-:Y:S01]  /*5f50*/  IADD3 R10, P4, R221, R218, RZ ;  /* 0x000000dadd0a7210 */ /* 0x002fe20007f9e0ff */
[----:B0-----:R-:W-:-:S04]  /*5f60*/  IMAD R223, R223, 0x156, RZ ;  /* 0x00000156dfdf7824 */ /* 0x001fc800078e02ff */
[----:B------:R-:W0:Y:S01]  /*5f70*/  LDC R221, c[0x0][0x268] ;  /* 0x00009a00ffdd7b82 */ /* 0x000e220000000800 */
[----:B------:R-:W-:Y:S04]  /*5f80*/  STL.64 [R1+0xad0], R8 ;  /* 0x000ad00801007387 */ /* 0x000fe80000100a00 */
[----:B------:R-:W-:Y:S03]  /*5f90*/  STL.64 [R1+0xa28], R6 ;  /* 0x000a280601007387 */ /* 0x000fe60000100a00 */
[----:B------:R-:W1:Y:S01]  /*5fa0*/  LDC R224, c[0x0][0x268] ;  /* 0x00009a00ffe07b82 */ /* 0x000e620000000800 */
[----:B------:R3:W-:Y:S02]  /*5fb0*/  STL.64 [R1+0x8d8], R14 ;  /* 0x0008d80e01007387 */ /* 0x0007e40000100a00 */
[----:B---3--:R-:W-:-:S05]  /*5fc0*/  IADD3 R14, P2, R223, R218, RZ ;  /* 0x000000dadf0e7210 */ /* 0x008fca0007f5e0ff */
[----:B------:R-:W3:Y:S01]  /*5fd0*/  LDC R223, c[0x0][0x268] ;  /* 0x00009a00ffdf7b82 */ /* 0x000ee20000000800 */
[----:B0-----:R-:W-:-:S05]  /*5fe0*/  IMAD R221, R221, 0x154, RZ ;  /* 0x00000154dddd7824 */ /* 0x001fca00078e02ff */
[-C--:B------:R-:W-:Y:S02]  /*5ff0*/  IADD3 R6, P6, R221, R218.reuse, RZ ;  /* 0x000000dadd067210 */ /* 0x080fe40007fde0ff */
[----:B------:R-:W0:Y:S01]  /*6000*/  LDC R221, c[0x0][0x268] ;  /* 0x00009a00ffdd7b82 */ /* 0x000e220000000800 */
[----:B------:R-:W-:Y:S01]  /*6010*/  IADD3 R8, P5, R21, R218, RZ ;  /* 0x000000da15087210 */ /* 0x000fe20007fbe0ff */
[----:B--2---:R-:W-:Y:S02]  /*6020*/  IMAD R225, R225, 0x150, RZ ;  /* 0x00000150e1e17824 */ /* 0x004fe400078e02ff */
[----:B---3--:R-:W-:-:S05]  /*6030*/  IMAD R223, R223, 0x55, RZ ;  /* 0x00000055dfdf7824 */ /* 0x008fca00078e02ff */
[----:B------:R-:W-:Y:S02]  /*6040*/  LEA.HI.X.SX32 R9, R223, R219, 0x1, P5 ;  /* 0x000000dbdf097211 */ /* 0x000fe400028f0eff */
[----:B------:R-:W2:Y:S01]  /*6050*/  LDC R223, c[0x0][0x268] ;  /* 0x00009a00ffdf7b82 */ /* 0x000ea20000000800 */
[----:B------:R-:W-:Y:S01]  /*6060*/  IADD3 R12, P3, R225, R218, RZ ;  /* 0x000000dae10c7210 */ /* 0x000fe20007f7e0ff */
[----:B0-----:R-:W-:-:S03]  /*6070*/  IMAD R221, R221, 0xa9, RZ ;  /* 0x000000a9dddd7824 */ /* 0x001fc600078e02ff */
[-C--:B------:R-:W-:Y:S02]  /*6080*/  LEA.HI.X.SX32 R13, R20, R219.reuse, 0x1, P3 ;  /* 0x000000db140d7211 */ /* 0x080fe400018f0eff */
[----:B------:R-:W-:Y:S01]  /*6090*/  LEA.HI.X.SX32 R11, R221, R219, 0x1, P4 ;  /* 0x000000dbdd0b7211 */ /* 0x000fe200020f0eff */
[----:B----4-:R-:W-:Y:S01]  /*60a0*/  IMAD R229, R229, 0x158, RZ ;  /* 0x00000158e5e57824 */ /* 0x010fe200078e02ff */
[----:B------:R-:W0:Y:S01]  /*60b0*/  LDC R221, c[0x0][0x268] ;  /* 0x00009a00ffdd7b82 */ /* 0x000e220000000800 */
[----:B------:R-:W-:Y:S04]  /*60c0*/  STL.64 [R1+0x638], R12 ;  /* 0x0006380c01007387 */ /* 0x000fe80000100a00 */
[----:B------:R-:W-:Y:S04]  /*60d0*/  STL.64 [R1+0x630], R10 ;  /* 0x0006300a01007387 */ /* 0x000fe80000100a00 */
[----:B------:R3:W-:Y:S01]  /*60e0*/  STL.64 [R1+0x8d0], R8 ;  /* 0x0008d00801007387 */ /* 0x0007e20000100a00 */
[----:B--2---:R-:W-:Y:S01]  /*60f0*/  IMAD R223, R223, 0xab, RZ ;  /* 0x000000abdfdf7824 */ /* 0x004fe200078e02ff */
[----:B---3--:R-:W-:-:S02]  /*6100*/  IADD3 R8, P5, R229, R218, RZ ;  /* 0x000000dae5087210 */ /* 0x008fc40007fbe0ff */
[----:B------:R-:W2:Y:S02]  /*6110*/  LDC R229, c[0x0][0x268] ;  /* 0x00009a00ffe57b82 */ /* 0x000ea40000000800 */
[----:B------:R-:W-:-:S06]  /*6120*/  LEA.HI.X.SX32 R15, R223, R219, 0x1, P2 ;  /* 0x000000dbdf0f7211 */ /* 0x000fcc00010f0eff */
[----:B------:R-:W3:Y:S01]  /*6130*/  LDC R223, c[0x0][0x268] ;  /* 0x00009a00ffdf7b82 */ /* 0x000ee20000000800 */
[-C--:B------:R-:W-:Y:S01]  /*6140*/  LEA.HI.X.SX32 R7, R21, R219.reuse, 0x1, P6 ;  /* 0x000000db15077211 */ /* 0x080fe200030f0eff */
[----:B0-----:R-:W-:Y:S01]  /*6150*/  IMAD R221, R221, 0x15a, RZ ;  /* 0x0000015adddd7824 */ /* 0x001fe200078e02ff */
[CC--:B------:R-:W-:Y:S02]  /*6160*/  IADD3 R12, P3, R22.reuse, R218.reuse, RZ ;  /* 0x000000da160c7210 */ /* 0x0c0fe40007f7e0ff */
[-C--:B------:R-:W-:Y:S01]  /*6170*/  IADD3 R10, P4, R23, R218.reuse, RZ ;  /* 0x000000da170a7210 */ /* 0x080fe20007f9e0ff */
[----:B------:R0:W-:Y:S03]  /*6180*/  STL.64 [R1+0x628], R6 ;  /* 0x0006280601007387 */ /* 0x0001e60000100a00 */
[----:B------:R-:W-:Y:S01]  /*6190*/  LEA.HI.X.SX32 R11, R22, R219, 0x1, P4 ;  /* 0x000000db160b7211 */ /* 0x000fe200020f0eff */
[----:B--2---:R-:W-:Y:S01]  /*61a0*/  IMAD R229, R229, 0x2b, RZ ;  /* 0x0000002be5e57824 */ /* 0x004fe200078e02ff */
[----:B0-----:R-:W-:-:S02]  /*61b0*/  IADD3 R6, P6, R221, R218, RZ ;  /* 0x000000dadd067210 */ /* 0x001fc40007fde0ff */
[----:B------:R-:W0:Y:S02]  /*61c0*/  LDC R221, c[0x0][0x268] ;  /* 0x00009a00ffdd7b82 */ /* 0x000e240000000800 */
[----:B------:R-:W-:Y:S01]  /*61d0*/  LEA.HI.X.SX32 R13, R229, R219, 0x1, P3 ;  /* 0x000000dbe50d7211 */ /* 0x000fe200018f0eff */
[----:B------:R-:W-:Y:S01]  /*61e0*/  STL.64 [R1+0x620], R14 ;  /* 0x0006200e01007387 */ /* 0x000fe20000100a00 */
[----:B---3--:R-:W-:-:S03]  /*61f0*/  IMAD R223, R223, 0x15e, RZ ;  /* 0x0000015edfdf7824 */ /* 0x008fc600078e02ff */
[----:B------:R-:W-:Y:S01]  /*6200*/  STL.64 [R1+0xa20], R12 ;  /* 0x000a200c01007387 */ /* 0x000fe20000100a00 */
[----:B------:R-:W-:Y:S01]  /*6210*/  LEA.HI.X.SX32 R9, R23, R219, 0x1, P5 ;  /* 0x000000db17097211 */ /* 0x000fe200028f0eff */
[----:B------:R-:W2:Y:S02]  /*6220*/  LDC R229, c[0x0][0x268] ;  /* 0x00009a00ffe57b82 */ /* 0x000ea40000000800 */
[----:B------:R3:W-:Y:S02]  /*6230*/  STL.64 [R1+0x8c8], R10 ;  /* 0x0008c80a01007387 */ /* 0x0007e40000100a00 */
[----:B---3--:R-:W-:-:S04]  /*6240*/  IADD3 R10, P4, R223, R218, RZ ;  /* 0x000000dadf0a7210 */ /* 0x008fc80007f9e0ff */
[----:B------:R-:W3:Y:S01]  /*6250*/  LDC R223, c[0x0][0x268] ;  /* 0x00009a00ffdf7b82 */ /* 0x000ee20000000800 */
[----:B0-----:R-:W-:Y:S01]  /*6260*/  IMAD R221, R221, 0x15c, RZ ;  /* 0x0000015cdddd7824 */ /* 0x001fe200078e02ff */
[----:B------:R-:W-:-:S04]  /*6270*/  IADD3 R14, P2, R113, R218, RZ ;  /* 0x000000da710e7210 */ /* 0x000fc80007f5e0ff */
[----:B------:R-:W-:Y:S02]  /*6280*/  IADD3 R12, P3, R221, R218, RZ ;  /* 0x000000dadd0c7210 */ /* 0x000fe40007f7e0ff */
[----:B------:R-:W0:Y:S01]  /*6290*/  LDC R221, c[0x0][0x268] ;  /* 0x00009a00ffdd7b82 */ /* 0x000e220000000800 */
[----:B---3--:R-:W-:-:S05]  /*62a0*/  IMAD R223, R223, 0x57, RZ ;  /* 0x00000057dfdf7824 */ /* 0x008fca00078e02ff */
[----:B------:R-:W-:Y:S02]  /*62b0*/  LEA.HI.X.SX32 R15, R223, R219, 0x1, P2 ;  /* 0x000000dbdf0f7211 */ /* 0x000fe400010f0eff */
[----:B------:R-:W3:Y:S01]  /*62c0*/  LDC R223, c[0x0][0x268] ;  /* 0x00009a00ffdf7b82 */ /* 0x000ee20000000800 */
[----:B0-----:R-:W-:-:S05]  /*62d0*/  IMAD R221, R221, 0xad, RZ ;  /* 0x000000addddd7824 */ /* 0x001fca00078e02ff */
[----:B------:R-:W-:Y:S02]  /*62e0*/  LEA.HI.X.SX32 R7, R221, R219, 0x1, P6 ;  /* 0x000000dbdd077211 */ /* 0x000fe400030f0eff */
[----:B------:R-:W0:Y:S01]  /*62f0*/  LDC R221, c[0x0][0x268] ;  /* 0x00009a00ffdd7b82 */ /* 0x000e220000000800 */
[----:B---3--:R-:W-:-:S05]  /*6300*/  IMAD R223, R223, 0xaf, RZ ;  /* 0x000000afdfdf7824 */ /* 0x008fca00078e02ff */
[-C--:B------:R-:W-:Y:S02]  /*6310*/  LEA.HI.X.SX32 R11, R223, R219.reuse, 0x1, P4 ;  /* 0x000000dbdf0b7211 */ /* 0x080fe400020f0eff */
[----:B------:R-:W3:Y:S01]  /*6320*/  LDC R223, c[0x0][0x268] ;  /* 0x00009a00ffdf7b82 */ /* 0x000ee20000000800 */
[----:B------:R4:W-:Y:S01]  /*6330*/  STL.64 [R1+0x618], R8 ;  /* 0x0006180801007387 */ /* 0x0009e20000100a00 */
[----:B0-----:R-:W-:Y:S01]  /*6340*/  IMAD R221, R221, 0xb, RZ ;  /* 0x0000000bdddd7824 */ /* 0x001fe200078e02ff */
[----:B------:R-:W-:Y:S02]  /*6350*/  LEA.HI.X.SX32 R13, R113, R219, 0x1, P3 ;  /* 0x000000db710d7211 */ /* 0x000fe400018f0eff */
[----:B------:R-:W-:Y:S01]  /*6360*/  STL.64 [R1+0x610], R6 ;  /* 0x0006100601007387 */ /* 0x000fe20000100a00 */
[----:B----4-:R-:W-:-:S03]  /*6370*/  IADD3 R8, P5, R115, R218, RZ ;  /* 0x000000da73087210 */ /* 0x010fc60007fbe0ff */
[----:B------:R-:W-:Y:S01]  /*6380*/  STL.64 [R1+0x8c0], R14 ;  /* 0x0008c00e01007387 */ /* 0x000fe20000100a00 */
[----:B------:R-:W-:-:S03]  /*6390*/  LEA.HI.X.SX32 R9, R221, R219, 0x1, P5 ;  /* 0x000000dbdd097211 */ /* 0x000fc600028f0eff */
[----:B------:R-:W-:Y:S01]  /*63a0*/  STL.64 [R1+0x608], R12 ;  /* 0x0006080c01007387 */ /* 0x000fe20000100a00 */
[----:B------:R-:W0:Y:S01]  /*63b0*/  LDC R221, c[0x0][0x268] ;  /* 0x00009a00ffdd7b82 */ /* 0x000e220000000800 */
[----:B---3--:R-:W-:Y:S02]  /*63c0*/  IMAD R223, R223, 0x162, RZ ;  /* 0x00000162dfdf7824 */ /* 0x008fe400078e02ff */
[----:B------:R-:W-:Y:S04]  /*63d0*/  STL.64 [R1+0x600], R10 ;  /* 0x0006000a01007387 */ /* 0x000fe80000100a00 */
[----:B------:R3:W-:Y:S02]  /*63e0*/  STL.64 [R1+0xb20], R8 ;  /* 0x000b200801007387 */ /* 0x0007e40000100a00 */
[----:B---3--:R-:W-:-:S02]  /*63f0*/  IADD3 R8, P5, R223, R218, RZ ;  /* 0x000000dadf087210 */ /* 0x008fc40007fbe0ff */
[----:B------:R-:W3:Y:S01]  /*6400*/  LDC R223, c[0x0][0x268] ;  /* 0x00009a00ffdf7b82 */ /* 0x000ee20000000800 */
[-C--:B------:R-:W-:Y:S02]  /*6410*/  IADD3 R6, P6, R117, R218.reuse, RZ ;  /* 0x000000da75067210 */ /* 0x080fe40007fde0ff */
[-C--:B------:R-:W-:Y:S02]  /*6420*/  IADD3 R14, P2, R119, R218.reuse, RZ ;  /* 0x000000da770e7210 */ /* 0x080fe40007f5e0ff */
[-C--:B------:R-:W-:Y:S01]  /*6430*/  IADD3 R12, P3, R120, R218.reuse, RZ ;  /* 0x000000da780c7210 */ /* 0x080fe20007f7e0ff */
[----:B--2---:R-:W-:Y:S01]  /*6440*/  IMAD R229, R229, 0x160, RZ ;  /* 0x00000160e5e57824 */ /* 0x004fe200078e02ff */
[-C--:B------:R-:W-:Y:S02]  /*6450*/  LEA.HI.X.SX32 R7, R115, R219.reuse, 0x1, P6 ;  /* 0x000000db73077211 */ /* 0x080fe400030f0eff */
[-C--:B------:R-:W-:Y:S02]  /*6460*/  LEA.HI.X.SX32 R15, R117, R219.reuse, 0x1, P2 ;  /* 0x000000db750f7211 */ /* 0x080fe400010f0eff */
[----:B------:R-:W-:Y:S01]  /*6470*/  LEA.HI.X.SX32 R13, R119, R219, 0x1, P3 ;  /* 0x000000db770d7211 */ /* 0x000fe200018f0eff */
[----:B------:R-:W-:Y:S01]  /*6480*/  STL.64 [R1+0xac8], R6 ;  /* 0x000ac80601007387 */ /* 0x000fe20000100a00 */
[-C--:B------:R-:W-:Y:S01]  /*6490*/  IADD3 R10, P4, R229, R218.reuse, RZ ;  /* 0x000000dae50a7210 */ /* 0x080fe20007f9e0ff */
[----:B0-----:R-:W-:Y:S01]  /*64a0*/  IMAD R221, R221, 0x164, RZ ;  /* 0x00000164dddd7824 */ /* 0x001fe200078e02ff */
[----:B------:R-:W0:Y:S01]  /*64b0*/  LDC R229, c[0x0][0x268] ;  /* 0x00009a00ffe57b82 */ /* 0x000e220000000800 */
[----:B------:R2:W-:Y:S04]  /*64c0*/  STL.64 [R1+0xa18], R14 ;  /* 0x000a180e01007387 */ /* 0x0005e80000100a00 */
[----:B------:R4:W-:Y:S01]  /*64d0*/  STL.64 [R1+0x8b8], R12 ;  /* 0x0008b80c01007387 */ /* 0x0009e20000100a00 */
[----:B---3--:R-:W-:Y:S01]  /*64e0*/  IMAD R223, R223, 0x166, RZ ;  /* 0x00000166dfdf7824 */ /* 0x008fe200078e02ff */
[----:B--2---:R-:W-:-:S02]  /*64f0*/  IADD3 R14, P2, R221, R218, RZ ;  /* 0x000000dadd0e7210 */ /* 0x004fc40007f5e0ff */
[----:B------:R-:W2:Y:S02]  /*6500*/  LDC R221, c[0x0][0x268] ;  /* 0x00009a00ffdd7b82 */ /* 0x000ea40000000800 */
[----:B----4-:R-:W-:-:S06]  /*6510*/  IADD3 R12, P3, R223, R218, RZ ;  /* 0x000000dadf0c7210 */ /* 0x010fcc0007f7e0ff */
[----:B------:R-:W3:Y:S01]  /*6520*/  LDC R223, c[0x0][0x268] ;  /* 0x00009a00ffdf7b82 */ /* 0x000ee20000000800 */
[----:B0-----:R-:W-:Y:S01]  /*6530*/  IMAD R229, R229, 0xb1, RZ ;  /* 0x000000b1e5e57824 */ /* 0x001fe200078e02ff */
[----:B------:R-:W-:-:S04]  /*6540*/  IADD3 R6, P6, R121, R218, RZ ;  /* 0x000000da79067210 */ /* 0x000fc80007fde0ff */
[----:B------:R-:W-:Y:S01]  /*6550*/  LEA.HI.X.SX32 R9, R229, R219, 0x1, P5 ;  /* 0x000000dbe5097211 */ /* 0x000fe200028f0eff */
[----:B--2---:R-:W-:Y:S02]  /*6560*/  IMAD R229, R221, 0x168, RZ ;  /* 0x00000168dde57824 */ /* 0x004fe400078e02ff */
[----:B------:R-:W0:Y:S01]  /*6570*/  LDC R221, c[0x0][0x268] ;  /* 0x00009a00ffdd7b82 */ /* 0x000e220000000800 */
[----:B---3--:R-:W-:-:S05]  /*6580*/  IMAD R223, R223, 0x59, RZ ;  /* 0x00000059dfdf7824 */ /* 0x008fca00078e02ff */
[-C--:B------:R-:W-:Y:S02]  /*6590*/  LEA.HI.X.SX32 R7, R223, R219.reuse, 0x1, P6 ;  /* 0x000000dbdf077211 */ /* 0x080fe400030f0eff */
[----:B------:R-:W2:Y:S01]  /*65a0*/  LDC R223, c[0x0][0x268] ;  /* 0x00009a00ffdf7b82 */ /* 0x000ea20000000800 */
[----:B------:R-:W-:-:S05]  /*65b0*/  LEA.HI.X.SX32 R11, R120, R219, 0x1, P4 ;  /* 0x000000db780b7211 */ /* 0x000fca00020f0eff */
[----:B------:R-:W-:Y:S04]  /*65c0*/  STL.64 [R1+0x5f8], R10 ;  /* 0x0005f80a01007387 */ /* 0x000fe80000100a00 */
[----:B------:R-:W-:Y:S01]  /*65d0*/  STL.64 [R1+0x5f0], R8 ;  /* 0x0005f00801007387 */ /* 0x000fe20000100a00 */
[----:B0-----:R-:W-:Y:S02]  /*65e0*/  IMAD R225, R221, 0x16a, RZ ;  /* 0x0000016adde17824 */ /* 0x001fe400078e02ff */
[----:B------:R-:W0:Y:S01]  /*65f0*/  LDC R221, c[0x0][0x268] ;  /* 0x00009a00ffdd7b82 */ /* 0x000e220000000800 */
[----:B------:R3:W-:Y:S02]  /*6600*/  STL.64 [R1+0x8b0], R6 ;  /* 0x0008b00601007387 */ /* 0x0007e40000100a00 */
[----:B---3--:R-:W-:Y:S01]  /*6610*/  IADD3 R6, P6, R229, R218, RZ ;  /* 0x000000dae5067210 */ /* 0x008fe20007fde0ff */
[----:B--2---:R-:W-:-:S04]  /*6620*/  IMAD R229, R223, 0xb3, RZ ;  /* 0x000000b3dfe57824 */ /* 0x004fc800078e02ff */
[----:B------:R-:W2:Y:S01]  /*6630*/  LDC R223, c[0x0][0x268] ;  /* 0x00009a00ffdf7b82 */ /* 0x000ea20000000800 */
[----:B------:R-:W-:Y:S01]  /*6640*/  LEA.HI.X.SX32 R13, R229, R219, 0x1, P3 ;  /* 0x000000dbe50d7211 */ /* 0x000fe200018f0eff */
[----:B0-----:R-:W-:Y:S02]  /*6650*/  IMAD R229, R221, 0x2d, RZ ;  /* 0x0000002ddde57824 */ /* 0x001fe400078e02ff */
[----:B--2---:R-:W-:-:S04]  /*6660*/  IMAD R221, R223, 0x16c, RZ ;  /* 0x0000016cdfdd7824 */ /* 0x004fc800078e02ff */
[----:B------:R-:W0:Y:S01]  /*6670*/  LDC R223, c[0x0][0x268] ;  /* 0x00009a00ffdf7b82 */ /* 0x000e220000000800 */
[----:B------:R-:W-:Y:S02]  /*6680*/  IADD3 R10, P4, R122, R218, RZ ;  /* 0x000000da7a0a7210 */ /* 0x000fe40007f9e0ff */
[-C--:B------:R-:W-:Y:S02]  /*6690*/  LEA.HI.X.SX32 R15, R121, R219.reuse, 0x1, P2 ;  /* 0x000000db790f7211 */ /* 0x080fe400010f0eff */
[----:B------:R-:W-:-:S03]  /*66a0*/  LEA.HI.X.SX32 R11, R229, R219, 0x1, P4 ;  /* 0x000000dbe50b7211 */ /* 0x000fc600020f0eff */
[----:B------:R-:W-:Y:S04]  /*66b0*/  STL.64 [R1+0x5e8], R14 ;  /* 0x0005e80e01007387 */ /* 0x000fe80000100a00 */
[----:B------:R-:W-:Y:S04]  /*66c0*/  STL.64 [R1+0x5e0], R12 ;  /* 0x0005e00c01007387 */ /* 0x000fe80000100a00 */
[----:B------:R2:W-:Y:S01]  /*66d0*/  STL.64 [R1+0xa10], R10 ;  /* 0x000a100a01007387 */ /* 0x0005e20000100a00 */
[----:B0-----:R-:W-:Y:S02]  /*66e0*/  IMAD R229, R223, 0x16e, RZ ;  /* 0x0000016edfe57824 */ /* 0x001fe400078e02ff */
[----:B------:R-:W0:Y:S01]  /*66f0*/  LDC R223, c[0x0][0x268] ;  /* 0x00009a00ffdf7b82 */ /* 0x000e220000000800 */
[----:B--2---:R-:W-:-:S07]  /*6700*/  IADD3 R10, P4, R221, R218, RZ ;  /* 0x000000dadd0a7210 */ /* 0x004fce0007f9e0ff */
[----:B------:R-:W2:Y:S01]  /*6710*/  LDC R221, c[0x0][0x268] ;  /* 0x00009a00ffdd7b82 */ /* 0x000ea20000000800 */
[-C--:B------:R-:W-:Y:S02]  /*6720*/  IADD3 R12, P3, R125, R218.reuse, RZ ;  /* 0x000000da7d0c7210 */ /* 0x080fe40007f7e0ff */
[----:B------:R-:W-:Y:S01]  /*6730*/  IADD3 R14, P2, R225, R218, RZ ;  /* 0x000000dae10e7210 */ /* 0x000fe20007f5e0ff */
[----:B0-----:R-:W-:-:S05]  /*6740*/  IMAD R223, R223, 0x5b, RZ ;  /* 0x0000005bdfdf7824 */ /* 0x001fca00078e02ff */
[----:B------:R-:W-:Y:S02]  /*6750*/  LEA.HI.X.SX32 R13, R223, R219, 0x1, P3 ;  /* 0x000000dbdf0d7211 */ /* 0x000fe400018f0eff */
[----:B------:R-:W0:Y:S01]  /*6760*/  LDC R223, c[0x0][0x268] ;  /* 0x00009a00ffdf7b82 */ /* 0x000e220000000800 */
[----:B--2---:R-:W-:-:S05]  /*6770*/  IMAD R221, R221, 0xb5, RZ ;  /* 0x000000b5dddd7824 */ /* 0x004fca00078e02ff */
[----:B------:R-:W-:Y:S02]  /*6780*/  LEA.HI.X.SX32 R15, R221, R219, 0x1, P2 ;  /* 0x000000dbdd0f7211 */ /* 0x000fe400010f0eff */
[----:B------:R-:W2:Y:S01]  /*6790*/  LDC R221, c[0x0][0x268] ;  /* 0x00009a00ffdd7b82 */ /* 0x000ea20000000800 */
[----:B------:R-:W-:-:S04]  /*67a0*/  IADD3 R8, P5, R123, R218, RZ ;  /* 0x000000da7b087210 */ /* 0x000fc80007fbe0ff */
[----:B------:R-:W-:-:S05]  /*67b0*/  LEA.HI.X.SX32 R9, R122, R219, 0x1, P5 ;  /* 0x000000db7a097211 */ /* 0x000fca00028f0eff */
[----:B------:R3:W-:Y:S01]  /*67c0*/  STL.64 [R1+0x8a8], R8 ;  /* 0x0008a80801007387 */ /* 0x0007e20000100a00 */
[----:B0-----:R-:W-:Y:S02]  /*67d0*/  IMAD R225, R223, 0x170, RZ ;  /* 0x00000170dfe17824 */ /* 0x001fe400078e02ff */
[----:B------:R-:W0:Y:S01]  /*67e0*/  LDC R223, c[0x0][0x268] ;  /* 0x00009a00ffdf7b82 */ /* 0x000e220000000800 */
[----:B---3--:R-:W-:Y:S01]  /*67f0*/  IADD3 R8, P5, R229, R218, RZ ;  /* 0x000000dae5087210 */ /* 0x008fe20007fbe0ff */
[----:B--2---:R-:W-:Y:S01]  /*6800*/  IMAD R221, R221, 0xb7, RZ ;  /* 0x000000b7dddd7824 */ /* 0x004fe200078e02ff */
[----:B------:R-:W-:-:S05]  /*6810*/  LEA.HI.X.SX32 R7, R123, R219, 0x1, P6 ;  /* 0x000000db7b077211 */ /* 0x000fca00030f0eff */
[----:B------:R-:W2:Y:S01]  /*6820*/  LDC R229, c[0x0][0x268] ;  /* 0x00009a00ffe57b82 */ /* 0x000ea20000000800 */
[----:B------:R-:W-:-:S07]  /*6830*/  LEA.HI.X.SX32 R9, R221, R219, 0x1, P5 ;  /* 0x000000dbdd097211 */ /* 0x000fce00028f0eff */
[----:B------:R-:W3:Y:S01]  /*6840*/  LDC R221, c[0x0][0x268] ;  /* 0x00009a00ffdd7b82 */ /* 0x000ee20000000800 */
[----:B------:R4:W-:Y:S01]  /*6850*/  STL.64 [R1+0x5d8], R6 ;  /* 0x0005d80601007387 */ /* 0x0009e20000100a00 */
[----:B------:R-:W-:-:S03]  /*6860*/  LEA.HI.X.SX32 R11, R125, R219, 0x1, P4 ;  /* 0x000000db7d0b7211 */ /* 0x000fc600020f0eff */
[----:B------:R1:W-:Y:S01]  /*6870*/  STL.64 [R1+0x5d0], R14 ;  /* 0x0005d00e01007387 */ /* 0x0003e20000100a00 */
[----:B0-----:R-:W-:Y:S01]  /*6880*/  IMAD R223, R223, 0x17, RZ ;  /* 0x00000017dfdf7824 */ /* 0x001fe200078e02ff */
[CC--:B----4-:R-:W-:Y:S02]  /*6890*/  IADD3 R6, P6, R126.reuse, R218.reuse, RZ ;  /* 0x000000da7e067210 */ /* 0x0d0fe40007fde0ff */
[-C--:B-1----:R-:W-:Y:S02]  /*68a0*/  IADD3 R14, P2, R127, R218.reuse, RZ ;  /* 0x000000da7f0e7210 */ /* 0x082fe40007f5e0ff */
[-C--:B------:R-:W-:Y:S01]  /*68b0*/  LEA.HI.X.SX32 R7, R223, R219.reuse, 0x1, P6 ;  /* 0x000000dbdf077211 */ /* 0x080fe200030f0eff */
[----:B------:R-:W-:Y:S01]  /*68c0*/  STL.64 [R1+0x8a0], R12 ;  /* 0x0008a00c01007387 */ /* 0x000fe20000100a00 */
[----:B------:R-:W-:Y:S01]  /*68d0*/  LEA.HI.X.SX32 R15, R126, R219, 0x1, P2 ;  /* 0x000000db7e0f7211 */ /* 0x000fe200010f0eff */
[----:B------:R-:W0:Y:S01]  /*68e0*/  LDC R223, c[0x0][0x268] ;  /* 0x00009a00ffdf7b82 */ /* 0x000e220000000800 */
[----:B---3--:R-:W-:Y:S01]  /*68f0*/  IMAD R221, R221, 0x174, RZ ;  /* 0x00000174dddd7824 */ /* 0x008fe200078e02ff */
[----:B------:R-:W-:Y:S04]  /*6900*/  STL.64 [R1+0x5c8], R10 ;  /* 0x0005c80a01007387 */ /* 0x000fe80000100a00 */
[----:B------:R-:W-:Y:S04]  /*6910*/  STL.64 [R1+0x5c0], R8 ;  /* 0x0005c00801007387 */ /* 0x000fe80000100a00 */
[----:B------:R-:W-:Y:S04]  /*6920*/  STL.64 [R1+0xac0], R6 ;  /* 0x000ac00601007387 */ /* 0x000fe80000100a00 */
[----:B------:R1:W-:Y:S02]  /*6930*/  STL.64 [R1+0xa08], R14 ;  /* 0x000a080e01007387 */ /* 0x0003e40000100a00 */
[----:B-1----:R-:W-:-:S02]  /*6940*/  IADD3 R14, P2, R221, R218, RZ ;  /* 0x000000dadd0e7210 */ /* 0x002fc40007f5e0ff */
[----:B------:R-:W1:Y:S01]  /*6950*/  LDC R221, c[0x0][0x268] ;  /* 0x00009a00ffdd7b82 */ /* 0x000e620000000800 */
[-C--:B------:R-:W-:Y:S01]  /*6960*/  IADD3 R12, P3, R128, R218.reuse, RZ ;  /* 0x000000da800c7210 */ /* 0x080fe20007f7e0ff */
[----:B--2---:R-:W-:Y:S02]  /*6970*/  IMAD R229, R229, 0x172, RZ ;  /* 0x00000172e5e57824 */ /* 0x004fe400078e02ff */
[----:B0-----:R-:W-:Y:S01]  /*6980*/  IMAD R223, R223, 0x176, RZ ;  /* 0x00000176dfdf7824 */ /* 0x001fe200078e02ff */
[----:B------:R-:W-:Y:S02]  /*6990*/  LEA.HI.X.SX32 R13, R127, R219, 0x1, P3 ;  /* 0x000000db7f0d7211 */ /* 0x000fe400018f0eff */
[----:B------:R-:W-:-:S03]  /*69a0*/  IADD3 R8, P5, R229, R218, RZ ;  /* 0x000000dae5087210 */ /* 0x000fc60007fbe0ff */
[----:B------:R0:W-:Y:S02]  /*69b0*/  STL.64 [R1+0x898], R12 ;  /* 0x0008980c01007387 */ /* 0x0001e40000100a00 */
[----:B0-----:R-:W-:Y:S01]  /*69c0*/  IADD3 R12, P3, R223, R218, RZ ;  /* 0x000000dadf0c7210 */ /* 0x001fe20007f7e0ff */
[----:B-1----:R-:W-:Y:S01]  /*69d0*/  IMAD R229, R221, 0xb9, RZ ;  /* 0x000000b9dde57824 */ /* 0x002fe200078e02ff */
[----:B------:R-:W0:Y:S08]  /*69e0*/  LDC R223, c[0x0][0x268] ;  /* 0x00009a00ffdf7b82 */ /* 0x000e300000000800 */
[----:B------:R-:W1:Y:S01]  /*69f0*/  LDC R221, c[0x0][0x268] ;  /* 0x00009a00ffdd7b82 */ /* 0x000e620000000800 */
[----:B------:R-:W-:-:S02]  /*6a00*/  LEA.HI.X.SX32 R9, R229, R219, 0x1, P5 ;  /* 0x000000dbe5097211 */ /* 0x000fc400028f0eff */
[----:B------:R-:W-:Y:S01]  /*6a10*/  IADD3 R6, P6, R129, R218, RZ ;  /* 0x000000da81067210 */ /* 0x000fe20007fde0ff */
[----:B0-----:R-:W-:Y:S02]  /*6a20*/  IMAD R223, R223, 0x5d, RZ ;  /* 0x0000005ddfdf7824 */ /* 0x001fe400078e02ff */
[----:B-1----:R-:W-:Y:S02]  /*6a30*/  IMAD R229, R221, 0x178, RZ ;  /* 0x00000178dde57824 */ /* 0x002fe400078e02ff */
[----:B------:R-:W0:Y:S01]  /*6a40*/  LDC R221, c[0x0][0x268] ;  /* 0x00009a00ffdd7b82 */ /* 0x000e220000000800 */
[----:B------:R-:W-:-:S07]  /*6a50*/  LEA.HI.X.SX32 R7, R223, R219, 0x1, P6 ;  /* 0x000000dbdf077211 */ /* 0x000fce00030f0eff */
[----:B------:R-:W1:Y:S01]  /*6a60*/  LDC R223, c[0x0][0x268] ;  /* 0x00009a00ffdf7b82 */ /* 0x000e620000000800 */
[----:B------:R-:W-:-:S04]  /*6a70*/  IADD3 R10, P4, R225, R218, RZ ;  /* 0x000000dae10a7210 */ /* 0x000fc80007f9e0ff */
[----:B------:R-:W-:-:S05]  /*6a80*/  LEA.HI.X.SX32 R11, R128, R219, 0x1, P4 ;  /* 0x000000db800b7211 */ /* 0x000fca00020f0eff */
[----:B------:R-:W-:Y:S01]  /*6a90*/  STL.64 [R1+0x5b8], R10 ;  /* 0x0005b80a01007387 */ /* 0x000fe20000100a00 */
[----:B0-----:R-:W-:Y:S02]  /*6aa0*/  IMAD R225, R221, 0x17a, RZ ;  /* 0x0000017adde17824 */ /* 0x001fe400078e02ff */
[----:B------:R-:W0:Y:S01]  /*6ab0*/  LDC R221, c[0x0][0x268] ;  /* 0x00009a00ffdd7b82 */ /* 0x000e220000000800 */
[----:B------:R-:W-:Y:S04]  /*6ac0*/  STL.64 [R1+0x5b0], R8 ;  /* 0x0005b00801007387 */ /* 0x000fe80000100a00 */
[----:B------:R2:W-:Y:S02]  /*6ad0*/  STL.64 [R1+0x890], R6 ;  /* 0x0008900601007387 */ /* 0x0005e40000100a00 */
[----:B--2---:R-:W-:Y:S01]  /*6ae0*/  IADD3 R6, P6, R229, R218, RZ ;  /* 0x000000dae5067210 */ /* 0x004fe20007fde0ff */
[----:B-1----:R-:W-:-:S02]  /*6af0*/  IMAD R229, R223, 0xbb, RZ ;  /* 0x000000bbdfe57824 */ /* 0x002fc400078e02ff */
[----:B------:R-:W1:Y:S01]  /*6b00*/  LDC R223, c[0x0][0x268] ;  /* 0x00009a00ffdf7b82 */ /* 0x000e620000000800 */
[----:B------:R-:W-:Y:S02]  /*6b10*/  IADD3 R10, P4, R131, R218, RZ ;  /* 0x000000da830a7210 */ /* 0x000fe40007f9e0ff */
[-C--:B------:R-:W-:Y:S01]  /*6b20*/  LEA.HI.X.SX32 R13, R229, R219.reuse, 0x1, P3 ;  /* 0x000000dbe50d7211 */ /* 0x080fe200018f0eff */
[----:B0-----:R-:W-:Y:S01]  /*6b30*/  IMAD R229, R221, 0x2f, RZ ;  /* 0x0000002fdde57824 */ /* 0x001fe200078e02ff */
[----:B------:R-:W-:-:S04]  /*6b40*/  LEA.HI.X.SX32 R15, R129, R219, 0x1, P2 ;  /* 0x000000db810f7211 */ /* 0x000fc800010f0eff */
[----:B------:R-:W-:Y:S01]  /*6b50*/  LEA.HI.X.SX32 R11, R229, R219, 0x1, P4 ;  /* 0x000000dbe50b7211 */ /* 0x000fe200020f0eff */
[----:B------:R-:W-:Y:S04]  /*6b60*/  STL.64 [R1+0x5a8], R14 ;  /* 0x0005a80e01007387 */ /* 0x000fe80000100a00 */
[----:B------:R-:W-:Y:S04]  /*6b70*/  STL.64 [R1+0x5a0], R12 ;  /* 0x0005a00c01007387 */ /* 0x000fe80000100a00 */
[----:B------:R0:W-:Y:S01]  /*6b80*/  STL.64 [R1+0xa00], R10 ;  /* 0x000a000a01007387 */ /* 0x0001e20000100a00 */
[----:B-1----:R-:W-:-:S02]  /*6b90*/  IMAD R221, R223, 0x17c, RZ ;  /* 0x0000017cdfdd7824 */ /* 0x002fc400078e02ff */
[----:B------:R-:W1:Y:S03]  /*6ba0*/  LDC R223, c[0x0][0x268] ;  /* 0x00009a00ffdf7b82 */ /* 0x000e660000000800 */
[----:B0-----:R-:W-:-:S05]  /*6bb0*/  IADD3 R10, P4, R221, R218, RZ ;  /* 0x000000dadd0a7210 */ /* 0x001fca0007f9e0ff */
[----:B------:R-:W0:Y:S01]  /*6bc0*/  LDC R221, c[0x0][0x268] ;  /* 0x00009a00ffdd7b82 */ /* 0x000e220000000800 */
[-C--:B------:R-:W-:Y:S02]  /*6bd0*/  IADD3 R14, P2, R225, R218.reuse, RZ ;  /* 0x000000dae10e7210 */ /* 0x080fe40007f5e0ff */
[----:B------:R-:W-:Y:S01]  /*6be0*/  IADD3 R8, P5, R133, R218, RZ ;  /* 0x000000da85087210 */ /* 0x000fe20007fbe0ff */
[----:B-1----:R-:W-:-:S04]  /*6bf0*/  IMAD R229, R223, 0x17e, RZ ;  /* 0x0000017edfe57824 */ /* 0x002fc800078e02ff */
[----:B------:R-:W1:Y:S01]  /*6c00*/  LDC R223, c[0x0][0x268] ;  /* 0x00009a00ffdf7b82 */ /* 0x000e620000000800 */
[----:B0-----:R-:W-:Y:S01]  /*6c10*/  IMAD R221, R221, 0xbd, RZ ;  /* 0x000000bddddd7824 */ /* 0x001fe200078e02ff */
[----:B------:R-:W-:-:S04]  /*6c20*/  LEA.HI.X.SX32 R9, R131, R219, 0x1, P5 ;  /* 0x000000db83097211 */ /* 0x000fc800028f0eff */
[----:B------:R-:W-:Y:S02]  /*6c30*/  LEA.HI.X.SX32 R15, R221, R219, 0x1, P2 ;  /* 0x000000dbdd0f7211 */ /* 0x000fe400010f0eff */
[----:B------:R-:W0:Y:S01]  /*6c40*/  LDC R221, c[0x0][0x268] ;  /* 0x00009a00ffdd7b82 */ /* 0x000e220000000800 */
[----:B------:R2:W-:Y:S01]  /*6c50*/  STL.64 [R1+0x888], R8 ;  /* 0x0008880801007387 */ /* 0x0005e20000100a00 */
[-C--:B------:R-:W-:Y:S02]  /*6c60*/  IADD3 R12, P3, R134, R218.reuse, RZ ;  /* 0x000000da860c7210 */ /* 0x080fe40007f7e0ff */
[----:B--2---:R-:W-:-:S04]  /*6c70*/  IADD3 R8, P5, R229, R218, RZ ;  /* 0x000000dae5087210 */ /* 0x004fc80007fbe0ff */
[----:B------:R-:W2:Y:S01]  /*6c80*/  LDC R229, c[0x0][0x268] ;  /* 0x00009a00ffe57b82 */ /* 0x000ea20000000800 */
[----:B-1----:R-:W-:-:S05]  /*6c90*/  IMAD R223, R223, 0x5f, RZ ;  /* 0x0000005fdfdf7824 */ /* 0x002fca00078e02ff */
[-C--:B------:R-:W-:Y:S02]  /*6ca0*/  LEA.HI.X.SX32 R13, R223, R219.reuse, 0x1, P3 ;  /* 0x000000dbdf0d7211 */ /* 0x080fe400018f0eff */
[----:B------:R-:W1:Y:S01]  /*6cb0*/  LDC R223, c[0x0][0x268] ;  /* 0x00009a00ffdf7b82 */ /* 0x000e620000000800 */
[----:B0-----:R-:W-:Y:S01]  /*6cc0*/  IMAD R225, R221, 0xbf, RZ ;  /* 0x000000bfdde17824 */ /* 0x001fe200078e02ff */
[----:B------:R-:W-:-:S06]  /*6cd0*/  LEA.HI.X.SX32 R7, R133, R219, 0x1, P6 ;  /* 0x000000db85077211 */ /* 0x000fcc00030f0eff */
[----:B------:R-:W0:Y:S01]  /*6ce0*/  LDC R221, c[0x0][0x268] ;  /* 0x00009a00ffdd7b82 */ /* 0x000e220000000800 */
[-C--:B------:R-:W-:Y:S02]  /*6cf0*/  LEA.HI.X.SX32 R11, R134, R219.reuse, 0x1, P4 ;  /* 0x000000db860b7211 */ /* 0x080fe400020f0eff */
[----:B------:R-:W-:Y:S01]  /*6d00*/  LEA.HI.X.SX32 R9, R225, R219, 0x1, P5 ;  /* 0x000000dbe1097211 */ /* 0x000fe200028f0eff */
[----:B------:R-:W-:Y:S01]  /*6d10*/  STL.64 [R1+0x598], R6 ;  /* 0x0005980601007387 */ /* 0x000fe20000100a00 */
[----:B--2---:R-:W-:-:S03]  /*6d20*/  IMAD R229, R229, 0x180, RZ ;  /* 0x00000180e5e57824 */ /* 0x004fc600078e02ff */
[----:B------:R-:W2:Y:S01]  /*6d30*/  LDC R225, c[0x0][0x268] ;  /* 0x00009a00ffe17b82 */ /* 0x000ea20000000800 */
[----:B------:R-:W-:Y:S04]  /*6d40*/  STL.64 [R1+0x590], R14 ;  /* 0x0005900e01007387 */ /* 0x000fe80000100a00 */
[----:B------:R-:W-:Y:S04]  /*6d50*/  STL.64 [R1+0x880], R12 ;  /* 0x0008800c01007387 */ /* 0x000fe80000100a00 */
[----:B------:R3:W-:Y:S01]  /*6d60*/  STL.64 [R1+0x588], R10 ;  /* 0x0005880a01007387 */ /* 0x0007e20000100a00 */
[----:B-1----:R-:W-:Y:S01]  /*6d70*/  IMAD R223, R223, 0x3, RZ ;  /* 0x00000003dfdf7824 */ /* 0x002fe200078e02ff */
[----:B---3--:R-:W-:-:S02]  /*6d80*/  IADD3 R10, P5, R229, R218, RZ ;  /* 0x000000dae50a7210 */ /* 0x008fc40007fbe0ff */
[----:B------:R-:W1:Y:S01]  /*6d90*/  LDC R229, c[0x0][0x268] ;  /* 0x00009a00ffe57b82 */ /* 0x000e620000000800 */
[----:B0-----:R-:W-:Y:S01]  /*6da0*/  IMAD R221, R221, 0x182, RZ ;  /* 0x00000182dddd7824 */ /* 0x001fe200078e02ff */
[-C--:B------:R-:W-:Y:S01]  /*6db0*/  IADD3 R6, P6, R137, R218.reuse, RZ ;  /* 0x000000da89067210 */ /* 0x080fe20007fde0ff */
[----:B------:R0:W-:Y:S01]  /*6dc0*/  STL.64 [R1+0x580], R8 ;  /* 0x0005800801007387 */ /* 0x0001e20000100a00 */
[-C--:B------:R-:W-:Y:S01]  /*6dd0*/  LEA.HI.X.SX32 R223, R223, R219.reuse, 0x1, P0 ;  /* 0x000000dbdfdf7211 */ /* 0x080fe200000f0eff */
[----:B--2---:R-:W-:Y:S01]  /*6de0*/  IMAD R225, R225, 0x184, RZ ;  /* 0x00000184e1e17824 */ /* 0x004fe200078e02ff */
[----:B------:R-:W-:Y:S02]  /*6df0*/  LEA.HI.X.SX32 R7, R136, R219, 0x1, P6 ;  /* 0x000000db88077211 */ /* 0x000fe400030f0eff */
[-C--:B------:R-:W-:Y:S01]  /*6e00*/  IADD3 R16, P2, R139, R218.reuse, RZ ;  /* 0x000000da8b107210 */ /* 0x080fe20007f5e0ff */
[----:B------:R2:W-:Y:S01]  /*6e10*/  STL.64 [R1+0xb58], R222 ;  /* 0x000b58de01007387 */ /* 0x0005e20000100a00 */
[----:B0-----:R-:W-:-:S02]  /*6e20*/  IADD3 R8, P0, R221, R218, RZ ;  /* 0x000000dadd087210 */ /* 0x001fc40007f1e0ff */
[-C--:B------:R-:W-:Y:S01]  /*6e30*/  LEA.HI.X.SX32 R221, R135, R219.reuse, 0x1, P1 ;  /* 0x000000db87dd7211 */ /* 0x080fe200008f0eff */
[----:B--2---:R0:W5:Y:S01]  /*6e40*/  LDL.LU.64 R222, [R1+0xb80] ;  /* 0x000b800001de7983 */ /* 0x0041620000300a00 */
[----:B------:R-:W-:-:S03]  /*6e50*/  LEA.HI.X.SX32 R17, R137, R219, 0x1, P2 ;  /* 0x000000db89117211 */ /* 0x000fc600010f0eff */
[----:B------:R2:W-:Y:S01]  /*6e60*/  STL.64 [R1+0xb48], R220 ;  /* 0x000b48dc01007387 */ /* 0x0005e20000100a00 */
[----:B-1----:R-:W-:-:S03]  /*6e70*/  IMAD R229, R229, 0x186, RZ ;  /* 0x00000186e5e57824 */ /* 0x002fc600078e02ff */
[----:B--2---:R0:W5:Y:S04]  /*6e80*/  LDL.LU.64 R220, [R1+0xb78] ;  /* 0x000b780001dc7983 */ /* 0x0041680000300a00 */
[----:B------:R1:W-:Y:S04]  /*6e90*/  STL.64 [R1+0xb18], R6 ;  /* 0x000b180601007387 */ /* 0x0003e80000100a00 */
[----:B------:R2:W-:Y:S01]  /*6ea0*/  STL.64 [R1+0xab8], R16 ;  /* 0x000ab81001007387 */ /* 0x0005e20000100a00 */
[-C--:B-1----:R-:W-:Y:S02]  /*6eb0*/  IADD3 R6, P6, R225, R218.reuse, RZ ;  /* 0x000000dae1067210 */ /* 0x082fe40007fde0ff */
[----:B------:R-:W1:Y:S01]  /*6ec0*/  LDC R225, c[0x0][0x268] ;  /* 0x00009a00ffe17b82 */ /* 0x000e620000000800 */
[----:B--2---:R-:W-:-:S07]  /*6ed0*/  IADD3 R16, P2, R229, R218, RZ ;  /* 0x000000dae5107210 */ /* 0x004fce0007f5e0ff */
[----:B------:R-:W2:Y:S01]  /*6ee0*/  LDC R229, c[0x0][0x268] ;  /* 0x00009a00ffe57b82 */ /* 0x000ea20000000800 */
[-C--:B------:R-:W-:Y:S01]  /*6ef0*/  IADD3 R14, P3, R140, R218.reuse, RZ ;  /* 0x000000da8c0e7210 */ /* 0x080fe20007f7e0ff */
[----:B------:R-:W-:Y:S01]  /*6f00*/  IMAD R224, R224, 0xc1, RZ ;  /* 0x000000c1e0e07824 */ /* 0x000fe200078e02ff */
[----:B------:R-:W-:Y:S02]  /*6f10*/  IADD3 R12, P4, R141, R218, RZ ;  /* 0x000000da8d0c7210 */ /* 0x000fe40007f9e0ff */
[-C--:B------:R-:W-:Y:S02]  /*6f20*/  LEA.HI.X.SX32 R15, R139, R219.reuse, 0x1, P3 ;  /* 0x000000db8b0f7211 */ /* 0x080fe400018f0eff */
[-C--:B------:R-:W-:Y:S01]  /*6f30*/  LEA.HI.X.SX32 R13, R140, R219.reuse, 0x1, P4 ;  /* 0x000000db8c0d7211 */ /* 0x080fe200020f0eff */
[----:B------:R-:W-:Y:S01]  /*6f40*/  IMAD R233, R233, 0x188, RZ ;  /* 0x00000188e9e97824 */ /* 0x000fe200078e02ff */
[-C--:B------:R-:W-:Y:S02]  /*6f50*/  LEA.HI.X.SX32 R11, R141, R219.reuse, 0x1, P5 ;  /* 0x000000db8d0b7211 */ /* 0x080fe400028f0eff */
[----:B------:R-:W-:Y:S01]  /*6f60*/  LEA.HI.X.SX32 R9, R224, R219, 0x1, P0 ;  /* 0x000000dbe0097211 */ /* 0x000fe200000f0eff */
[----:B------:R-:W-:Y:S01]  /*6f70*/  STL.64 [R1+0x9f8], R14 ;  /* 0x0009f80e01007387 */ /* 0x000fe20000100a00 */
[----:B------:R-:W3:Y:S01]  /*6f80*/  LDC R224, c[0x0][0x268] ;  /* 0x00009a00ffe07b82 */ /* 0x000ee20000000800 */
[----:B-1----:R-:W-:-:S02]  /*6f90*/  IMAD R225, R225, 0x18a, RZ ;  /* 0x0000018ae1e17824 */ /* 0x002fc400078e02ff */
[----:B------:R-:W-:Y:S04]  /*6fa0*/  STL.64 [R1+0x878], R12 ;  /* 0x0008780c01007387 */ /* 0x000fe80000100a00 */
[----:B------:R1:W-:Y:S01]  /*6fb0*/  STL.64 [R1+0x578], R10 ;  /* 0x0005780a01007387 */ /* 0x0003e20000100a00 */
[----:B------:R-:W-:-:S03]  /*6fc0*/  IADD3 R18, P1, R142, R218, RZ ;  /* 0x000000da8e127210 */ /* 0x000fc60007f3e0ff */
[----:B------:R4:W-:Y:S01]  /*6fd0*/  STL.64 [R1+0x570], R8 ;  /* 0x0005700801007387 */ /* 0x0009e20000100a00 */
[----:B--2---:R-:W-:Y:S01]  /*6fe0*/  IMAD R229, R229, 0x61, RZ ;  /* 0x00000061e5e57824 */ /* 0x004fe200078e02ff */
[-C--:B-1----:R-:W-:Y:S02]  /*6ff0*/  IADD3 R10, P5, R233, R218.reuse, RZ ;  /* 0x000000dae90a7210 */ /* 0x082fe40007fbe0ff */
[----:B------:R-:W1:Y:S01]  /*7000*/  LDC R233, c[0x0][0x268] ;  /* 0x00009a00ffe97b82 */ /* 0x000e620000000800 */
[----:B----4-:R-:W-:-:S07]  /*7010*/  IADD3 R8, P0, R225, R218, RZ ;  /* 0x000000dae1087210 */ /* 0x010fce0007f1e0ff */
[----:B------:R-:W2:Y:S01]  /*7020*/  LDC R225, c[0x0][0x268] ;  /* 0x00009a00ffe17b82 */ /* 0x000ea20000000800 */
[----:B------:R-:W-:-:S07]  /*7030*/  LEA.HI.X.SX32 R19, R229, R219, 0x1, P1 ;  /* 0x000000dbe5137211 */ /* 0x000fce00008f0eff */
[----:B------:R-:W4:Y:S01]  /*7040*/  LDC R229, c[0x0][0x268] ;  /* 0x00009a00ffe57b82 */ /* 0x000f220000000800 */
[----:B---3--:R-:W-:Y:S01]  /*7050*/  IMAD R224, R224, 0xc3, RZ ;  /* 0x000000c3e0e07824 */ /* 0x008fe200078e02ff */
[-C--:B------:R-:W-:Y:S01]  /*7060*/  LEA.HI.X.SX32 R7, R142, R219.reuse, 0x1, P6 ;  /* 0x000000db8e077211 */ /* 0x080fe200030f0eff */
[----:B------:R-:W-:Y:S03]  /*7070*/  STL.64 [R1+0x870], R18 ;  /* 0x0008701201007387 */ /* 0x000fe60000100a00 */
[----:B------:R-:W-:Y:S01]  /*7080*/  LEA.HI.X.SX32 R17, R224, R219, 0x1, P2 ;  /* 0x000000dbe0117211 */ /* 0x000fe200010f0eff */
[----:B-1----:R-:W-:Y:S01]  /*7090*/  IMAD R233, R233, 0x18c, RZ ;  /* 0x0000018ce9e97824 */ /* 0x002fe200078e02ff */
[----:B------:R1:W-:Y:S01]  /*70a0*/  STL.64 [R1+0x568], R6 ;  /* 0x0005680601007387 */ /* 0x0003e20000100a00 */
[-C--:B------:R-:W-:Y:S01]  /*70b0*/  IADD3 R14, P3, R143, R218.reuse, RZ ;  /* 0x000000da8f0e7210 */ /* 0x080fe20007f7e0ff */
[----:B------:R-:W3:Y:S01]  /*70c0*/  LDC R224, c[0x0][0x268] ;  /* 0x00009a00ffe07b82 */ /* 0x000ee20000000800 */
[----:B--2---:R-:W-:Y:S01]  /*70d0*/  IMAD R225, R225, 0x18e, RZ ;  /* 0x0000018ee1e17824 */ /* 0x004fe200078e02ff */
[----:B------:R2:W-:Y:S01]  /*70e0*/  STL.64 [R1+0x560], R16 ;  /* 0x0005601001007387 */ /* 0x0005e20000100a00 */
[----:B-1----:R-:W-:-:S05]  /*70f0*/  IADD3 R6, P6, R233, R218, RZ ;  /* 0x000000dae9067210 */ /* 0x002fca0007fde0ff */
[----:B------:R-:W1:Y:S01]  /*7100*/  LDC R233, c[0x0][0x268] ;  /* 0x00009a00ffe97b82 */ /* 0x000e620000000800 */
[----:B----4-:R-:W-:Y:S01]  /*7110*/  IMAD R229, R229, 0x31, RZ ;  /* 0x00000031e5e57824 */ /* 0x010fe200078e02ff */
[----:B--2---:R-:W-:-:S06]  /*7120*/  IADD3 R16, P2, R225, R218, RZ ;  /* 0x000000dae1107210 */ /* 0x004fcc0007f5e0ff */
[----:B------:R-:W2:Y:S01]  /*7130*/  LDC R225, c[0x0][0x268] ;  /* 0x00009a00ffe17b82 */ /* 0x000ea20000000800 */
[----:B------:R-:W-:-:S07]  /*7140*/  LEA.HI.X.SX32 R15, R229, R219, 0x1, P3 ;  /* 0x000000dbe50f7211 */ /* 0x000fce00018f0eff */
[----:B------:R-:W4:Y:S01]  /*7150*/  LDC R229, c[0x0][0x268] ;  /* 0x00009a00ffe57b82 */ /* 0x000f220000000800 */
[-C--:B------:R-:W-:Y:S02]  /*7160*/  IADD3 R12, P4, R145, R218.reuse, RZ ;  /* 0x000000da910c7210 */ /* 0x080fe40007f9e0ff */
[----:B------:R-:W-:Y:S02]  /*7170*/  IADD3 R18, P1, R147, R218, RZ ;  /* 0x000000da93127210 */ /* 0x000fe40007f3e0ff */
[-C--:B------:R-:W-:Y:S01]  /*7180*/  LEA.HI.X.SX32 R13, R143, R219.reuse, 0x1, P4 ;  /* 0x000000db8f0d7211 */ /* 0x080fe200020f0eff */
[----:B-1----:R-:W-:Y:S01]  /*7190*/  IMAD R233, R233, 0xc5, RZ ;  /* 0x000000c5e9e97824 */ /* 0x002fe200078e02ff */
[-C--:B------:R-:W-:Y:S01]  /*71a0*/  LEA.HI.X.SX32 R11, R145, R219.reuse, 0x1, P5 ;  /* 0x000000db910b7211 */ /* 0x080fe200028f0eff */
[----:B------:R-:W-:Y:S01]  /*71b0*/  STL.64 [R1+0x9f0], R14 ;  /* 0x0009f00e01007387 */ /* 0x000fe20000100a00 */
[----:B--2---:R-:W-:Y:S02]  /*71c0*/  IMAD R225, R225, 0x63, RZ ;  /* 0x00000063e1e17824 */ /* 0x004fe400078e02ff */
[----:B------:R-:W-:-:S02]  /*71d0*/  LEA.HI.X.SX32 R9, R233, R219, 0x1, P0 ;  /* 0x000000dbe9097211 */ /* 0x000fc400000f0eff */
[----:B------:R-:W1:Y:S01]  /*71e0*/  LDC R233, c[0x0][0x268] ;  /* 0x00009a00ffe97b82 */ /* 0x000e620000000800 */
[----:B------:R-:W-:Y:S01]  /*71f0*/  LEA.HI.X.SX32 R19, R225, R219, 0x1, P1 ;  /* 0x000000dbe1137211 */ /* 0x000fe200008f0eff */
[----:B------:R-:W-:Y:S01]  /*7200*/  STL.64 [R1+0x868], R12 ;  /* 0x0008680c01007387 */ /* 0x000fe20000100a00 */
[----:B----4-:R-:W-:-:S05]  /*7210*/  IMAD R229, R229, 0x192, RZ ;  /* 0x00000192e5e57824 */ /* 0x010fca00078e02ff */
[----:B------:R-:W2:Y:S01]  /*7220*/  LDC R225, c[0x0][0x268] ;  /* 0x00009a00ffe17b82 */ /* 0x000ea20000000800 */
[----:B------:R-:W-:Y:S04]  /*7230*/  STL.64 [R1+0x558], R10 ;  /* 0x0005580a01007387 */ /* 0x000fe80000100a00 */
[----:B------:R-:W-:Y:S04]  /*7240*/  STL.64 [R1+0x550], R8 ;  /* 0x0005500801007387 */ /* 0x000fe80000100a00 */
[----:B------:R4:W-:Y:S02]  /*7250*/  STL.64 [R1+0x860], R18 ;  /* 0x0008601201007387 */ /* 0x0009e40000100a00 */
[----:B----4-:R-:W-:-:S02]  /*7260*/  IADD3 R18, P1, R229, R218, RZ ;  /* 0x000000dae5127210 */ /* 0x010fc40007f3e0ff */
[----:B------:R-:W4:Y:S01]  /*7270*/  LDC R229, c[0x0][0x268] ;  /* 0x00009a00ffe57b82 */ /* 0x000f220000000800 */
[----:B---3--:R-:W-:Y:S02]  /*7280*/  IMAD R224, R224, 0x190, RZ ;  /* 0x00000190e0e07824 */ /* 0x008fe400078e02ff */
[----:B-1----:R-:W-:Y:S01]  /*7290*/  IMAD R233, R233, 0xc7, RZ ;  /* 0x000000c7e9e97824 */ /* 0x002fe200078e02ff */
[-C--:B------:R-:W-:Y:S01]  /*72a0*/  IADD3 R14, P3, R149, R218.reuse, RZ ;  /* 0x000000da950e7210 */ /* 0x080fe20007f7e0ff */
[----:B--2---:R-:W-:Y:S01]  /*72b0*/  IMAD R225, R225, 0x19, RZ ;  /* 0x00000019e1e17824 */ /* 0x004fe200078e02ff */
[----:B------:R-:W-:Y:S02]  /*72c0*/  IADD3 R8, P0, R224, R218, RZ ;  /* 0x000000dae0087210 */ /* 0x000fe40007f1e0ff */
[----:B------:R-:W1:Y:S01]  /*72d0*/  LDC R224, c[0x0][0x268] ;  /* 0x00009a00ffe07b82 */ /* 0x000e620000000800 */
[-C--:B------:R-:W-:Y:S02]  /*72e0*/  LEA.HI.X.SX32 R7, R147, R219.reuse, 0x1, P6 ;  /* 0x000000db93077211 */ /* 0x080fe400030f0eff */
[----:B------:R-:W-:-:S02]  /*72f0*/  LEA.HI.X.SX32 R17, R233, R219, 0x1, P2 ;  /* 0x000000dbe9117211 */ /* 0x000fc400010f0eff */
[----:B------:R-:W-:Y:S01]  /*7300*/  LEA.HI.X.SX32 R15, R225, R219, 0x1, P3 ;  /* 0x000000dbe10f7211 */ /* 0x000fe200018f0eff */
[----:B------:R-:W-:Y:S02]  /*7310*/  STL.64 [R1+0x548], R6 ;  /* 0x0005480601007387 */ /* 0x000fe40000100a00 */
[----:B------:R-:W2:Y:S02]  /*7320*/  LDC R225, c[0x0][0x268] ;  /* 0x00009a00ffe17b82 */ /* 0x000ea40000000800 */
[----:B------:R-:W-:Y:S01]  /*7330*/  STL.64 [R1+0x540], R16 ;  /* 0x0005401001007387 */ /* 0x000fe20000100a00 */
[----:B----4-:R-:W-:-:S03]  /*7340*/  IMAD R229, R229, 0x196, RZ ;  /* 0x00000196e5e57824 */ /* 0x010fc600078e02ff */
[----:B------:R3:W-:Y:S01]  /*7350*/  STL.64 [R1+0xab0], R14 ;  /* 0x000ab00e01007387 */ /* 0x0007e20000100a00 */
[-C--:B------:R-:W-:Y:S01]  /*7360*/  IADD3 R12, P4, R151, R218.reuse, RZ ;  /* 0x000000da970c7210 */ /* 0x080fe20007f9e0ff */
[----:B------:R-:W4:Y:S01]  /*7370*/  LDC R233, c[0x0][0x268] ;  /* 0x00009a00ffe97b82 */ /* 0x000f220000000800 */
[----:B---3--:R-:W-:-:S07]  /*7380*/  IADD3 R14, P3, R229, R218, RZ ;  /* 0x000000dae50e7210 */ /* 0x008fce0007f7e0ff */
[----:B------:R-:W3:Y:S01]  /*7390*/  LDC R229, c[0x0][0x268] ;  /* 0x00009a00ffe57b82 */ /* 0x000ee20000000800 */
[----:B-1----:R-:W-:-:S05]  /*73a0*/  IMAD R224, R224, 0x194, RZ ;  /* 0x00000194e0e07824 */ /* 0x002fca00078e02ff */
[-C--:B------:R-:W-:Y:S02]  /*73b0*/  IADD3 R16, P2, R224, R218.reuse, RZ ;  /* 0x000000dae0107210 */ /* 0x080fe40007f5e0ff */
[----:B------:R-:W1:Y:S01]  /*73c0*/  LDC R224, c[0x0][0x268] ;  /* 0x00009a00ffe07b82 */ /* 0x000e620000000800 */
[----:B------:R-:W-:Y:S01]  /*73d0*/  IADD3 R6, P6, R153, R218, RZ ;  /* 0x000000da99067210 */ /* 0x000fe20007fde0ff */
[----:B---3--:R-:W-:-:S05]  /*73e0*/  IMAD R229, R229, 0x65, RZ ;  /* 0x00000065e5e57824 */ /* 0x008fca00078e02ff */
[-C--:B------:R-:W-:Y:S02]  /*73f0*/  LEA.HI.X.SX32 R7, R229, R219.reuse, 0x1, P6 ;  /* 0x000000dbe5077211 */ /* 0x080fe400030f0eff */
[----:B------:R-:W3:Y:S01]  /*7400*/  LDC R229, c[0x0][0x268] ;  /* 0x00009a00ffe57b82 */ /* 0x000ee20000000800 */
[-C--:B------:R-:W-:Y:S01]  /*7410*/  IADD3 R10, P5, R152, R218.reuse, RZ ;  /* 0x000000da980a7210 */ /* 0x080fe20007fbe0ff */
[----:B-1----:R-:W-:Y:S01]  /*7420*/  IMAD R224, R224, 0xc9, RZ ;  /* 0x000000c9e0e07824 */ /* 0x002fe200078e02ff */
[-C--:B------:R-:W-:Y:S02]  /*7430*/  LEA.HI.X.SX32 R13, R149, R219.reuse, 0x1, P4 ;  /* 0x000000db950d7211 */ /* 0x080fe400020f0eff */
[-C--:B------:R-:W-:Y:S02]  /*7440*/  LEA.HI.X.SX32 R11, R151, R219.reuse, 0x1, P5 ;  /* 0x000000db970b7211 */ /* 0x080fe400028f0eff */
[-C--:B------:R-:W-:Y:S01]  /*7450*/  LEA.HI.X.SX32 R9, R152, R219.reuse, 0x1, P0 ;  /* 0x000000db98097211 */ /* 0x080fe200000f0eff */
[----:B--2---:R-:W-:Y:S01]  /*7460*/  IMAD R225, R225, 0x19a, RZ ;  /* 0x0000019ae1e17824 */ /* 0x004fe200078e02ff */
[----:B------:R-:W-:Y:S01]  /*7470*/  LEA.HI.X.SX32 R19, R224, R219, 0x1, P1 ;  /* 0x000000dbe0137211 */ /* 0x000fe200008f0eff */
[----:B------:R1:W-:Y:S01]  /*7480*/  STL.64 [R1+0x9e8], R12 ;  /* 0x0009e80c01007387 */ /* 0x0003e20000100a00 */
[----:B------:R-:W2:Y:S03]  /*7490*/  LDC R224, c[0x0][0x268] ;  /* 0x00009a00ffe07b82 */ /* 0x000ea60000000800 */
[----:B------:R-:W-:Y:S04]  /*74a0*/  STL.64 [R1+0x858], R10 ;  /* 0x0008580a01007387 */ /* 0x000fe80000100a00 */
[----:B------:R-:W-:Y:S04]  /*74b0*/  STL.64 [R1+0x538], R8 ;  /* 0x0005380801007387 */ /* 0x000fe80000100a00 */
[----:B------:R0:W-:Y:S01]  /*74c0*/  STL.64 [R1+0x530], R18 ;  /* 0x0005301201007387 */ /* 0x0001e20000100a00 */
[-C--:B-1----:R-:W-:Y:S01]  /*74d0*/  IADD3 R12, P4, R154, R218.reuse, RZ ;  /* 0x000000da9a0c7210 */ /* 0x082fe20007f9e0ff */
[----:B---3--:R-:W-:Y:S01]  /*74e0*/  IMAD R229, R229, 0x33, RZ ;  /* 0x00000033e5e57824 */ /* 0x008fe200078e02ff */
[----:B0-----:R-:W-:-:S02]  /*74f0*/  IADD3 R18, P1, R225, R218, RZ ;  /* 0x000000dae1127210 */ /* 0x001fc40007f3e0ff */
[----:B------:R-:W0:Y:S02]  /*7500*/  LDC R225, c[0x0][0x268] ;  /* 0x00009a00ffe17b82 */ /* 0x000e240000000800 */
[----:B------:R-:W-:-:S06]  /*7510*/  LEA.HI.X.SX32 R13, R229, R219, 0x1, P4 ;  /* 0x000000dbe50d7211 */ /* 0x000fcc00020f0eff */
[----:B------:R-:W1:Y:S01]  /*7520*/  LDC R229, c[0x0][0x268] ;  /* 0x00009a00ffe57b82 */ /* 0x000e620000000800 */
[----:B--2---:R-:W-:Y:S02]  /*7530*/  IMAD R224, R224, 0xcb, RZ ;  /* 0x000000cbe0e07824 */ /* 0x004fe400078e02ff */
[----:B----4-:R-:W-:Y:S01]  /*7540*/  IMAD R233, R233, 0x198, RZ ;  /* 0x00000198e9e97824 */ /* 0x010fe200078e02ff */
[-C--:B------:R-:W-:Y:S02]  /*7550*/  LEA.HI.X.SX32 R17, R153, R219.reuse, 0x1, P2 ;  /* 0x000000db99117211 */ /* 0x080fe400010f0eff */
[----:B------:R-:W-:Y:S02]  /*7560*/  LEA.HI.X.SX32 R15, R224, R219, 0x1, P3 ;  /* 0x000000dbe00f7211 */ /* 0x000fe400018f0eff */
[----:B------:R-:W-:Y:S01]  /*7570*/  IADD3 R8, P0, R233, R218, RZ ;  /* 0x000000dae9087210 */ /* 0x000fe20007f1e0ff */
[----:B------:R-:W-:Y:S01]  /*7580*/  STL.64 [R1+0x850], R6 ;  /* 0x0008500601007387 */ /* 0x000fe20000100a00 */
[----:B------:R-:W2:Y:S03]  /*7590*/  LDC R233, c[0x0][0x268] ;  /* 0x00009a00ffe97b82 */ /* 0x000ea60000000800 */
[----:B------:R-:W-:Y:S01]  /*75a0*/  STL.64 [R1+0x528], R16 ;  /* 0x0005281001007387 */ /* 0x000fe20000100a00 */
[----:B0-----:R-:W-:-:S03]  /*75b0*/  IMAD R225, R225, 0x19e, RZ ;  /* 0x0000019ee1e17824 */ /* 0x001fc600078e02ff */
[----:B------:R0:W-:Y:S01]  /*75c0*/  STL.64 [R1+0x520], R14 ;  /* 0x0005200e01007387 */ /* 0x0001e20000100a00 */
[----:B------:R-:W3:Y:S01]  /*75d0*/  LDC R224, c[0x0][0x268] ;  /* 0x00009a00ffe07b82 */ /* 0x000ee20000000800 */
[----:B0-----:R-:W-:Y:S01]  /*75e0*/  IADD3 R14, P3, R225, R218, RZ ;  /* 0x000000dae10e7210 */ /* 0x001fe20007f7e0ff */
[----:B-1----:R-:W-:-:S06]  /*75f0*/  IMAD R225, R229, 0xcd, RZ ;  /* 0x000000cde5e17824 */ /* 0x002fcc00078e02ff */
[----:B------:R-:W0:Y:S01]  /*7600*/  LDC R229, c[0x0][0x268] ;  /* 0x00009a00ffe57b82 */ /* 0x000e220000000800 */
[----:B--2---:R-:W-:Y:S01]  /*7610*/  IMAD R233, R233, 0x19c, RZ ;  /* 0x0000019ce9e97824 */ /* 0x004fe200078e02ff */
[----:B------:R-:W-:-:S06]  /*7620*/  LEA.HI.X.SX32 R19, R225, R219, 0x1, P1 ;  /* 0x000000dbe1137211 */ /* 0x000fcc00008f0eff */
[----:B------:R-:W1:Y:S01]  /*7630*/  LDC R225, c[0x0][0x268] ;  /* 0x00009a00ffe17b82 */ /* 0x000e620000000800 */
[-C--:B------:R-:W-:Y:S02]  /*7640*/  IADD3 R16, P2, R233, R218.reuse, RZ ;  /* 0x000000dae9107210 */ /* 0x080fe40007f5e0ff */
[-C--:B------:R-:W-:Y:S02]  /*7650*/  IADD3 R10, P5, R155, R218.reuse, RZ ;  /* 0x000000da9b0a7210 */ /* 0x080fe40007fbe0ff */
[----:B------:R-:W-:Y:S02]  /*7660*/  IADD3 R6, P6, R157, R218, RZ ;  /* 0x000000da9d067210 */ /* 0x000fe40007fde0ff */
[-C--:B------:R-:W-:Y:S01]  /*7670*/  LEA.HI.X.SX32 R11, R154, R219.reuse, 0x1, P5 ;  /* 0x000000db9a0b7211 */ /* 0x080fe200028f0eff */
[----:B0-----:R-:W-:Y:S02]  /*7680*/  IMAD R233, R229, 0x67, RZ ;  /* 0x00000067e5e97824 */ /* 0x001fe400078e02ff */
[----:B------:R-:W0:Y:S01]  /*7690*/  LDC R229, c[0x0][0x268] ;  /* 0x00009a00ffe57b82 */ /* 0x000e220000000800 */
[-C--:B------:R-:W-:Y:S01]  /*76a0*/  LEA.HI.X.SX32 R9, R155, R219.reuse, 0x1, P0 ;  /* 0x000000db9b097211 */ /* 0x080fe200000f0eff */
[----:B------:R-:W-:Y:S01]  /*76b0*/  STL.64 [R1+0x9e0], R12 ;  /* 0x0009e00c01007387 */ /* 0x000fe20000100a00 */
[----:B------:R-:W-:Y:S01]  /*76c0*/  LEA.HI.X.SX32 R7, R233, R219, 0x1, P6 ;  /* 0x000000dbe9077211 */ /* 0x000fe200030f0eff */
[----:B---3--:R-:W-:-:S02]  /*76d0*/  IMAD R224, R224, 0x1a0, RZ ;  /* 0x000001a0e0e07824 */ /* 0x008fc400078e02ff */
[----:B------:R-:W-:Y:S01]  /*76e0*/  STL.64 [R1+0x848], R10 ;  /* 0x0008480a01007387 */ /* 0x000fe20000100a00 */
[----:B------:R-:W-:Y:S01]  /*76f0*/  LEA.HI.X.SX32 R17, R157, R219, 0x1, P2 ;  /* 0x000000db9d117211 */ /* 0x000fe200010f0eff */
[----:B-1----:R-:W-:Y:S01]  /*7700*/  IMAD R225, R225, 0x1a2, RZ ;  /* 0x000001a2e1e17824 */ /* 0x002fe200078e02ff */
[----:B------:R-:W1:Y:S01]  /*7710*/  LDC R233, c[0x0][0x268] ;  /* 0x00009a00ffe97b82 */ /* 0x000e620000000800 */
[----:B------:R-:W-:Y:S04]  /*7720*/  STL.64 [R1+0x518], R8 ;  /* 0x0005180801007387 */ /* 0x000fe80000100a00 */
[----:B------:R-:W-:Y:S04]  /*7730*/  STL.64 [R1+0x510], R18 ;  /* 0x0005101201007387 */ /* 0x000fe80000100a00 */
[----:B------:R2:W-:Y:S04]  /*7740*/  STL.64 [R1+0x840], R6 ;  /* 0x0008400601007387 */ /* 0x0005e80000100a00 */
[----:B------:R3:W-:Y:S01]  /*7750*/  STL.64 [R1+0x508], R16 ;  /* 0x0005081001007387 */ /* 0x0007e20000100a00 */
[----:B--2---:R-:W-:-:S02]  /*7760*/  IADD3 R6, P6, R224, R218, RZ ;  /* 0x000000dae0067210 */ /* 0x004fc40007fde0ff */
[----:B------:R-:W2:Y:S01]  /*7770*/  LDC R224, c[0x0][0x268] ;  /* 0x00009a00ffe07b82 */ /* 0x000ea20000000800 */
[----:B0-----:R-:W-:Y:S01]  /*7780*/  IMAD R229, R229, 0xcf, RZ ;  /* 0x000000cfe5e57824 */ /* 0x001fe200078e02ff */
[----:B---3--:R-:W-:-:S06]  /*7790*/  IADD3 R16, P2, R225, R218, RZ ;  /* 0x000000dae1107210 */ /* 0x008fcc0007f5e0ff */
[----:B------:R-:W0:Y:S01]  /*77a0*/  LDC R225, c[0x0][0x268] ;  /* 0x00009a00ffe17b82 */ /* 0x000e220000000800 */
[----:B------:R-:W-:-:S07]  /*77b0*/  LEA.HI.X.SX32 R15, R229, R219, 0x1, P3 ;  /* 0x000000dbe50f7211 */ /* 0x000fce00018f0eff */
[----:B------:R-:W3:Y:S01]  /*77c0*/  LDC R229, c[0x0][0x268] ;  /* 0x00009a00ffe57b82 */ /* 0x000ee20000000800 */
[-C--:B------:R-:W-:Y:S01]  /*77d0*/  IADD3 R12, P4, R159, R218.reuse, RZ ;  /* 0x000000da9f0c7210 */ /* 0x080fe20007f9e0ff */
[----:B--2---:R-:W-:Y:S01]  /*77e0*/  IMAD R224, R224, 0xd, RZ ;  /* 0x0000000de0e07824 */ /* 0x004fe200078e02ff */
[----:B------:R-:W-:-:S04]  /*77f0*/  IADD3 R10, P5, R165, R218, RZ ;  /* 0x000000daa50a7210 */ /* 0x000fc80007fbe0ff */
[-C--:B------:R-:W-:Y:S02]  /*7800*/  LEA.HI.X.SX32 R13, R224, R219.reuse, 0x1, P4 ;  /* 0x000000dbe00d7211 */ /* 0x080fe400020f0eff */
[----:B------:R-:W2:Y:S01]  /*7810*/  LDC R224, c[0x0][0x268] ;  /* 0x00009a00ffe07b82 */ /* 0x000ea20000000800 */
[----:B0-----:R-:W-:Y:S01]  /*7820*/  IMAD R225, R225, 0x1a4, RZ ;  /* 0x000001a4e1e17824 */ /* 0x001fe200078e02ff */
[----:B------:R-:W-:Y:S01]  /*7830*/  STL.64 [R1+0x500], R14 ;  /* 0x0005000e01007387 */ /* 0x000fe20000100a00 */
[----:B------:R-:W-:-:S03]  /*7840*/  LEA.HI.X.SX32 R11, R159, R219, 0x1, P5 ;  /* 0x000000db9f0b7211 */ /* 0x000fc600028f0eff */
[----:B------:R0:W-:Y:S01]  /*7850*/  STL.64 [R1+0xb10], R12 ;  /* 0x000b100c01007387 */ /* 0x0001e20000100a00 */
[----:B---3--:R-:W-:-:S03]  /*7860*/  IMAD R229, R229, 0x1a6, RZ ;  /* 0x000001a6e5e57824 */ /* 0x008fc600078e02ff */
[----:B------:R3:W-:Y:S01]  /*7870*/  STL.64 [R1+0xaa8], R10 ;  /* 0x000aa80a01007387 */ /* 0x0007e20000100a00 */
[-C--:B0-----:R-:W-:Y:S02]  /*7880*/  IADD3 R12, P4, R225, R218.reuse, RZ ;  /* 0x000000dae10c7210 */ /* 0x081fe40007f9e0ff */
[----:B------:R-:W0:Y:S01]  /*7890*/  LDC R225, c[0x0][0x268] ;  /* 0x00009a00ffe17b82 */ /* 0x000e220000000800 */
[----:B---3--:R-:W-:-:S07]  /*78a0*/  IADD3 R10, P5, R229, R218, RZ ;  /* 0x000000dae50a7210 */ /* 0x008fce0007fbe0ff */
[----:B------:R-:W3:Y:S01]  /*78b0*/  LDC R229, c[0x0][0x268] ;  /* 0x00009a00ffe57b82 */ /* 0x000ee20000000800 */
[-C--:B------:R-:W-:Y:S01]  /*78c0*/  IADD3 R8, P0, R171, R218.reuse, RZ ;  /* 0x000000daab087210 */ /* 0x080fe20007f1e0ff */
[----:B--2---:R-:W-:Y:S01]  /*78d0*/  IMAD R224, R224, 0xd1, RZ ;  /* 0x000000d1e0e07824 */ /* 0x004fe200078e02ff */
[----:B------:R-:W-:Y:S02]  /*78e0*/  IADD3 R18, P1, R173, R218, RZ ;  /* 0x000000daad127210 */ /* 0x000fe40007f3e0ff */
[-C--:B------:R-:W-:Y:S02]  /*78f0*/  LEA.HI.X.SX32 R9, R165, R219.reuse, 0x1, P0 ;  /* 0x000000dba5097211 */ /* 0x080fe400000f0eff */
[-C--:B------:R-:W-:Y:S01]  /*7900*/  LEA.HI.X.SX32 R19, R171, R219.reuse, 0x1, P1 ;  /* 0x000000dbab137211 */ /* 0x080fe200008f0eff */
[----:B-1----:R-:W-:Y:S01]  /*7910*/  IMAD R233, R233, 0x1a8, RZ ;  /* 0x000001a8e9e97824 */ /* 0x002fe200078e02ff */
[-C--:B------:R-:W-:Y:S02]  /*7920*/  LEA.HI.X.SX32 R7, R173, R219.reuse, 0x1, P6 ;  /* 0x000000dbad077211 */ /* 0x080fe400030f0eff */
[----:B------:R-:W-:Y:S01]  /*7930*/  LEA.HI.X.SX32 R17, R224, R219, 0x1, P2 ;  /* 0x000000dbe0117211 */ /* 0x000fe200010f0eff */
[----:B------:R-:W-:Y:S01]  /*7940*/  STL.64 [R1+0x9d8], R8 ;  /* 0x0009d80801007387 */ /* 0x000fe20000100a00 */
[----:B------:R-:W1:Y:S01]  /*7950*/  LDC R224, c[0x0][0x268] ;  /* 0x00009a00ffe07b82 */ /* 0x000e620000000800 */
[----:B0-----:R-:W-:-:S02]  /*7960*/  IMAD R225, R225, 0x1aa, RZ ;  /* 0x000001aae1e17824 */ /* 0x001fc400078e02ff */
[----:B------:R-:W-:Y:S04]  /*7970*/  STL.64 [R1+0x838], R18 ;  /* 0x0008381201007387 */ /* 0x000fe80000100a00 */
[----:B------:R0:W-:Y:S01]  /*7980*/  STL.64 [R1+0x4f8], R6 ;  /* 0x0004f80601007387 */ /* 0x0001e20000100a00 */
[----:B------:R-:W-:-:S03]  /*7990*/  IADD3 R14, P3, R179, R218, RZ ;  /* 0x000000dab30e7210 */ /* 0x000fc60007f7e0ff */
[----:B------:R2:W-:Y:S01]  /*79a0*/  STL.64 [R1+0x4f0], R16 ;  /* 0x0004f01001007387 */ /* 0x0005e20000100a00 */
[----:B---3--:R-:W-:Y:S01]  /*79b0*/  IMAD R229, R229, 0x69, RZ ;  /* 0x00000069e5e57824 */ /* 0x008fe200078e02ff */
[-C--:B0-----:R-:W-:Y:S02]  /*79c0*/  IADD3 R6, P6, R233, R218.reuse, RZ ;  /* 0x000000dae9067210 */ /* 0x081fe40007fde0ff */
[----:B------:R-:W0:Y:S01]  /*79d0*/  LDC R233, c[0x0][0x268] ;  /* 0x00009a00ffe97b82 */ /* 0x000e220000000800 */
[----:B--2---:R-:W-:-:S07]  /*79e0*/  IADD3 R16, P2, R225, R218, RZ ;  /* 0x000000dae1107210 */ /* 0x004fce0007f5e0ff */
[----:B------:R-:W2:Y:S01]  /*79f0*/  LDC R225, c[0x0][0x268] ;  /* 0x00009a00ffe17b82 */ /* 0x000ea20000000800 */
[----:B------:R-:W-:-:S07]  /*7a00*/  LEA.HI.X.SX32 R15, R229, R219, 0x1, P3 ;  /* 0x000000dbe50f7211 */ /* 0x000fce00018f0eff */
[----:B------:R-:W3:Y:S01]  /*7a10*/  LDC R229, c[0x0][0x268] ;  /* 0x00009a00ffe57b82 */ /* 0x000ee20000000800 */
[----:B-1----:R-:W-:Y:S01]  /*7a20*/  IMAD R224, R224, 0xd3, RZ ;  /* 0x000000d3e0e07824 */ /* 0x002fe200078e02ff */
[-C--:B------:R-:W-:Y:S01]  /*7a30*/  LEA.HI.X.SX32 R13, R179, R219.reuse, 0x1, P4 ;  /* 0x000000dbb30d7211 */ /* 0x080fe200020f0eff */
[----:B------:R-:W-:Y:S03]  /*7a40*/  STL.64 [R1+0x830], R14 ;  /* 0x0008300e01007387 */ /* 0x000fe60000100a00 */
[----:B------:R-:W-:Y:S01]  /*7a50*/  LEA.HI.X.SX32 R11, R224, R219, 0x1, P5 ;  /* 0x000000dbe00b7211 */ /* 0x000fe200028f0eff */
[----:B0-----:R-:W-:Y:S01]  /*7a60*/  IMAD R233, R233, 0x1ac, RZ ;  /* 0x000001ace9e97824 */ /* 0x001fe200078e02ff */
[----:B------:R0:W-:Y:S01]  /*7a70*/  STL.64 [R1+0x4e8], R12 ;  /* 0x0004e80c01007387 */ /* 0x0001e20000100a00 */
[-C--:B------:R-:W-:Y:S01]  /*7a80*/  IADD3 R8, P0, R185, R218.reuse, RZ ;  /* 0x000000dab9087210 */ /* 0x080fe20007f1e0ff */
[----:B------:R-:W1:Y:S01]  /*7a90*/  LDC R224, c[0x0][0x268] ;  /* 0x00009a00ffe07b82 */ /* 0x000e620000000800 */
[----:B--2---:R-:W-:Y:S01]  /*7aa0*/  IMAD R225, R225, 0x1ae, RZ ;  /* 0x000001aee1e17824 */ /* 0x004fe200078e02ff */
[----:B------:R2:W-:Y:S01]  /*7ab0*/  STL.64 [R1+0x4e0], R10 ;  /* 0x0004e00a01007387 */ /* 0x0005e20000100a00 */
[----:B0-----:R-:W-:-:S05]  /*7ac0*/  IADD3 R12, P4, R233, R218, RZ ;  /* 0x000000dae90c7210 */ /* 0x001fca0007f9e0ff */
[----:B------:R-:W0:Y:S01]  /*7ad0*/  LDC R233, c[0x0][0x268] ;  /* 0x00009a00ffe97b82 */ /* 0x000e220000000800 */
[----:B---3--:R-:W-:Y:S01]  /*7ae0*/  IMAD R229, R229, 0x35, RZ ;  /* 0x00000035e5e57824 */ /* 0x008fe200078e02ff */
[----:B--2---:R-:W-:-:S06]  /*7af0*/  IADD3 R10, P5, R225, R218, RZ ;  /* 0x000000dae10a7210 */ /* 0x004fcc0007fbe0ff */
[----:B------:R-:W2:Y:S01]  /*7b00*/  LDC R225, c[0x0][0x268] ;  /* 0x00009a00ffe17b82 */ /* 0x000ea20000000800 */
[----:B------:R-:W-:-:S07]  /*7b10*/  LEA.HI.X.SX32 R9, R229, R219, 0x1, P0 ;  /* 0x000000dbe5097211 */ /* 0x000fce00000f0eff */
[----:B------:R-:W3:Y:S01]  /*7b20*/  LDC R229, c[0x0][0x268] ;  /* 0x00009a00ffe57b82 */ /* 0x000ee20000000800 */
[-C--:B------:R-:W-:Y:S02]  /*7b30*/  IADD3 R18, P1, R187, R218.reuse, RZ ;  /* 0x000000dabb127210 */ /* 0x080fe40007f3e0ff */
[----:B------:R-:W-:Y:S02]  /*7b40*/  IADD3 R14, P3, R189, R218, RZ ;  /* 0x000000dabd0e7210 */ /* 0x000fe40007f7e0ff */
[-C--:B------:R-:W-:Y:S01]  /*7b50*/  LEA.HI.X.SX32 R19, R185, R219.reuse, 0x1, P1 ;  /* 0x000000dbb9137211 */ /* 0x080fe200008f0eff */
[----:B0-----:R-:W-:Y:S01]  /*7b60*/  IMAD R233, R233, 0xd5, RZ ;  /* 0x000000d5e9e97824 */ /* 0x001fe200078e02ff */
[-C--:B------:R-:W-:Y:S01]  /*7b70*/  LEA.HI.X.SX32 R7, R187, R219.reuse, 0x1, P6 ;  /* 0x000000dbbb077211 */ /* 0x080fe200030f0eff */
[----:B------:R-:W-:Y:S01]  /*7b80*/  STL.64 [R1+0x9d0], R8 ;  /* 0x0009d00801007387 */ /* 0x000fe20000100a00 */
[----:B--2---:R-:W-:Y:S02]  /*7b90*/  IMAD R225, R225, 0x6b, RZ ;  /* 0x0000006be1e17824 */ /* 0x004fe400078e02ff */
[----:B------:R-:W-:-:S02]  /*7ba0*/  LEA.HI.X.SX32 R17, R233, R219, 0x1, P2 ;  /* 0x000000dbe9117211 */ /* 0x000fc400010f0eff */
[----:B------:R-:W0:Y:S01]  /*7bb0*/  LDC R233, c[0x0][0x268] ;  /* 0x00009a00ffe97b82 */ /* 0x000e220000000800 */
[----:B------:R-:W-:Y:S01]  /*7bc0*/  LEA.HI.X.SX32 R15, R225, R219, 0x1, P3 ;  /* 0x000000dbe10f7211 */ /* 0x000fe200018f0eff */
[----:B------:R-:W-:Y:S01]  /*7bd0*/  STL.64 [R1+0x828], R18 ;  /* 0x0008281201007387 */ /* 0x000fe20000100a00 */
[----:B---3--:R-:W-:-:S05]  /*7be0*/  IMAD R229, R229, 0x1b2, RZ ;  /* 0x000001b2e5e57824 */ /* 0x008fca00078e02ff */
[----:B------:R-:W2:Y:S01]  /*7bf0*/  LDC R225, c[0x0][0x268] ;  /* 0x00009a00ffe17b82 */ /* 0x000ea20000000800 */
[----:B------:R-:W-:Y:S04]  /*7c00*/  STL.64 [R1+0x4d8], R6 ;  /* 0x0004d80601007387 */ /* 0x000fe80000100a00 */
[----:B------:R-:W-:Y:S04]  /*7c10*/  STL.64 [R1+0x4d0], R16 ;  /* 0x0004d01001007387 */ /* 0x000fe80000100a00 */
[----:B------:R3:W-:Y:S02]  /*7c20*/  STL.64 [R1+0x820], R14 ;  /* 0x0008200e01007387 */ /* 0x0007e40000100a00 */
[----:B---3--:R-:W-:-:S02]  /*7c30*/  IADD3 R14, P3, R229, R218, RZ ;  /* 0x000000dae50e7210 */ /* 0x008fc40007f7e0ff */
[----:B------:R-:W3:Y:S01]  /*7c40*/  LDC R229, c[0x0][0x268] ;  /* 0x00009a00ffe57b82 */ /* 0x000ee20000000800 */
[----:B-1----:R-:W-:Y:S02]  /*7c50*/  IMAD R224, R224, 0x1b0, RZ ;  /* 0x000001b0e0e07824 */ /* 0x002fe400078e02ff */
[----:B0-----:R-:W-:Y:S01]  /*7c60*/  IMAD R233, R233, 0xd7, RZ ;  /* 0x000000d7e9e97824 */ /* 0x001fe200078e02ff */
[-C--:B------:R-:W-:Y:S01]  /*7c70*/  IADD3 R8, P0, R195, R218.reuse, RZ ;  /* 0x000000dac3087210 */ /* 0x080fe20007f1e0ff */
[----:B--2---:R-:W-:Y:S01]  /*7c80*/  IMAD R225, R225, 0x1b, RZ ;  /* 0x0000001be1e17824 */ /* 0x004fe200078e02ff */
[----:B------:R-:W-:Y:S02]  /*7c90*/  IADD3 R16, P2, R224, R218, RZ ;  /* 0x000000dae0107210 */ /* 0x000fe40007f5e0ff */
[----:B------:R-:W0:Y:S01]  /*7ca0*/  LDC R224, c[0x0][0x268] ;  /* 0x00009a00ffe07b82 */ /* 0x000e220000000800 */
[-C--:B------:R-:W-:Y:S02]  /*7cb0*/  LEA.HI.X.SX32 R13, R189, R219.reuse, 0x1, P4 ;  /* 0x000000dbbd0d7211 */ /* 0x080fe400020f0eff */
[----:B------:R-:W-:-:S02]  /*7cc0*/  LEA.HI.X.SX32 R11, R233, R219, 0x1, P5 ;  /* 0x000000dbe90b7211 */ /* 0x000fc400028f0eff */
[----:B------:R-:W-:Y:S01]  /*7cd0*/  LEA.HI.X.SX32 R9, R225, R219, 0x1, P0 ;  /* 0x000000dbe1097211 */ /* 0x000fe200000f0eff */
[----:B------:R-:W-:Y:S02]  /*7ce0*/  STL.64 [R1+0x4c8], R12 ;  /* 0x0004c80c01007387 */ /* 0x000fe40000100a00 */
[----:B------:R-:W1:Y:S02]  /*7cf0*/  LDC R225, c[0x0][0x268] ;  /* 0x00009a00ffe17b82 */ /* 0x000e640000000800 */
[----:B------:R-:W-:Y:S01]  /*7d00*/  STL.64 [R1+0x4c0], R10 ;  /* 0x0004c00a01007387 */ /* 0x000fe20000100a00 */
[----:B---3--:R-:W-:-:S03]  /*7d10*/  IMAD R229, R229, 0x1b6, RZ ;  /* 0x000001b6e5e57824 */ /* 0x008fc600078e02ff */
[----:B------:R2:W-:Y:S01]  /*7d20*/  STL.64 [R1+0xaa0], R8 ;  /* 0x000aa00801007387 */ /* 0x0005e20000100a00 */
[-C--:B------:R-:W-:Y:S01]  /*7d30*/  IADD3 R18, P1, R201, R218.reuse, RZ ;  /* 0x000000dac9127210 */ /* 0x080fe20007f3e0ff */
[----:B------:R-:W3:Y:S01]  /*7d40*/  LDC R233, c[0x0][0x268] ;  /* 0x00009a00ffe97b82 */ /* 0x000ee20000000800 */
[----:B--2---:R-:W-:-:S07]  /*7d50*/  IADD3 R8, P0, R229, R218, RZ ;  /* 0x000000dae5087210 */ /* 0x004fce0007f1e0ff */
[----:B------:R-:W2:Y:S01]  /*7d60*/  LDC R229, c[0x0][0x268] ;  /* 0x00009a00ffe57b82 */ /* 0x000ea20000000800 */
[----:B0-----:R-:W-:-:S05]  /*7d70*/  IMAD R224, R224, 0x1b4, RZ ;  /* 0x000001b4e0e07824 */ /* 0x001fca00078e02ff */
[-C--:B------:R-:W-:Y:S02]  /*7d80*/  IADD3 R10, P5, R224, R218.reuse, RZ ;  /* 0x000000dae00a7210 */ /* 0x080fe40007fbe0ff */
[----:B------:R-:W0:Y:S01]  /*7d90*/  LDC R224, c[0x0][0x268] ;  /* 0x00009a00ffe07b82 */ /* 0x000e220000000800 */
[----:B------:R-:W-:Y:S01]  /*7da0*/  IADD3 R12, P4, R209, R218, RZ ;  /* 0x000000dad10c7210 */ /* 0x000fe20007f9e0ff */
[----:B--2---:R-:W-:-:S05]  /*7db0*/  IMAD R229, R229, 0x6d, RZ ;  /* 0x0000006de5e57824 */ /* 0x004fca00078e02ff */
[-C--:B------:R-:W-:Y:S02]  /*7dc0*/  LEA.HI.X.SX32 R13, R229, R219.reuse, 0x1, P4 ;  /* 0x000000dbe50d7211 */ /* 0x080fe400020f0eff */
[----:B------:R-:W2:Y:S01]  /*7dd0*/  LDC R229, c[0x0][0x268] ;  /* 0x00009a00ffe57b82 */ /* 0x000ea20000000800 */
[-C--:B------:R-:W-:Y:S01]  /*7de0*/  IADD3 R6, P6, R203, R218.reuse, RZ ;  /* 0x000000dacb067210 */ /* 0x080fe20007fde0ff */
[----:B0-----:R-:W-:Y:S01]  /*7df0*/  IMAD R224, R224, 0xd9, RZ ;  /* 0x000000d9e0e07824 */ /* 0x001fe200078e02ff */
[-C--:B------:R-:W-:Y:S02]  /*7e00*/  LEA.HI.X.SX32 R19, R195, R219.reuse, 0x1, P1 ;  /* 0x000000dbc3137211 */ /* 0x080fe400008f0eff */
[-C--:B------:R-:W-:Y:S02]  /*7e10*/  LEA.HI.X.SX32 R7, R201, R219.reuse, 0x1, P6 ;  /* 0x000000dbc9077211 */ /* 0x080fe400030f0eff */
[-C--:B------:R-:W-:Y:S01]  /*7e20*/  LEA.HI.X.SX32 R17, R203, R219.reuse, 0x1, P2 ;  /* 0x000000dbcb117211 */ /* 0x080fe200010f0eff */
[----:B-1----:R-:W-:Y:S01]  /*7e30*/  IMAD R225, R225, 0x1ba, RZ ;  /* 0x000001bae1e17824 */ /* 0x002fe200078e02ff */
[----:B------:R-:W-:Y:S01]  /*7e40*/  LEA.HI.X.SX32 R15, R224, R219, 0x1, P3 ;  /* 0x000000dbe00f7211 */ /* 0x000fe200018f0eff */
[----:B------:R0:W-:Y:S01]  /*7e50*/  STL.64 [R1+0x9c8], R18 ;  /* 0x0009c81201007387 */ /* 0x0001e20000100a00 */
[----:B------:R-:W1:Y:S03]  /*7e60*/  LDC R224, c[0x0][0x268] ;  /* 0x00009a00ffe07b82 */ /* 0x000e660000000800 */
[----:B------:R-:W-:Y:S04]  /*7e70*/  STL.64 [R1+0x818], R6 ;  /* 0x0008180601007387 */ /* 0x000fe80000100a00 */
[----:B------:R-:W-:Y:S04]  /*7e80*/  STL.64 [R1+0x4b8], R16 ;  /* 0x0004b81001007387 */ /* 0x000fe80000100a00 */
[----:B------:R4:W-:Y:S01]  /*7e90*/  STL.64 [R1+0x4b0], R14 ;  /* 0x0004b00e01007387 */ /* 0x0009e20000100a00 */
[-C--:B0-----:R-:W-:Y:S01]  /*7ea0*/  IADD3 R18, P1, R213, R218.reuse, RZ ;  /* 0x000000dad5127210 */ /* 0x081fe20007f3e0ff */
[----:B--2---:R-:W-:Y:S01]  /*7eb0*/  IMAD R229, R229, 0x37, RZ ;  /* 0x00000037e5e57824 */ /* 0x004fe200078e02ff */
[----:B----4-:R-:W-:-:S02]  /*7ec0*/  IADD3 R14, P3, R225, R218, RZ ;  /* 0x000000dae10e7210 */ /* 0x010fc40007f7e0ff */
[----:B------:R-:W0:Y:S02]  /*7ed0*/  LDC R225, c[0x0][0x268] ;  /* 0x00009a00ffe17b82 */ /* 0x000e240000000800 */
[----:B------:R-:W-:-:S06]  /*7ee0*/  LEA.HI.X.SX32 R19, R229, R219, 0x1, P1 ;  /* 0x000000dbe5137211 */ /* 0x000fcc00008f0eff */
[----:B------:R-:W2:Y:S01]  /*7ef0*/  LDC R229, c[0x0][0x268] ;  /* 0x00009a00ffe57b82 */ /* 0x000ea20000000800 */
[----:B-1----:R-:W-:Y:S01]  /*7f00*/  IMAD R224, R224, 0xdb, RZ ;  /* 0x000000dbe0e07824 */ /* 0x002fe200078e02ff */
[-C--:B------:R-:W-:Y:S01]  /*7f10*/  LEA.HI.X.SX32 R11, R209, R219.reuse, 0x1, P5 ;  /* 0x000000dbd10b7211 */ /* 0x080fe200028f0eff */
[----:B------:R-:W-:Y:S03]  /*7f20*/  STL.64 [R1+0x810], R12 ;  /* 0x0008100c01007387 */ /* 0x000fe60000100a00 */
[----:B------:R-:W-:Y:S01]  /*7f30*/  LEA.HI.X.SX32 R9, R224, R219, 0x1, P0 ;  /* 0x000000dbe0097211 */ /* 0x000fe200000f0eff */
[----:B------:R-:W-:Y:S04]  /*7f40*/  STL.64 [R1+0x4a8], R10 ;  /* 0x0004a80a01007387 */ /* 0x000fe80000100a00 */
[----:B------:R1:W-:Y:S01]  /*7f50*/  STL.64 [R1+0x4a0], R8 ;  /* 0x0004a00801007387 */ /* 0x0003e20000100a00 */
[----:B0-----:R-:W-:-:S05]  /*7f60*/  IMAD R225, R225, 0x1be, RZ ;  /* 0x000001bee1e17824 */ /* 0x001fca00078e02ff */
[----:B-1----:R-:W-:Y:S01]  /*7f70*/  IADD3 R8, P0, R225, R218, RZ ;  /* 0x000000dae1087210 */ /* 0x002fe20007f1e0ff */
[----:B--2---:R-:W-:Y:S02]  /*7f80*/  IMAD R225, R229, 0xdd, RZ ;  /* 0x000000dde5e17824 */ /* 0x004fe400078e02ff */
[----:B------:R-:W0:Y:S01]  /*7f90*/  LDC R229, c[0x0][0x268] ;  /* 0x00009a00ffe57b82 */ /* 0x000e220000000800 */
[----:B---3--:R-:W-:-:S05]  /*7fa0*/  IMAD R233, R233, 0x1b8, RZ ;  /* 0x000001b8e9e97824 */ /* 0x008fca00078e02ff */
[----:B------:R-:W-:Y:S02]  /*7fb0*/  IADD3 R16, P2, R233, R218, RZ ;  /* 0x000000dae9107210 */ /* 0x000fe40007f5e0ff */
[----:B------:R-:W1:Y:S01]  /*7fc0*/  LDC R233, c[0x0][0x268] ;  /* 0x00009a00ffe97b82 */ /* 0x000e620000000800 */
[----:B------:R-:W-:-:S07]  /*7fd0*/  LEA.HI.X.SX32 R15, R225, R219, 0x1, P3 ;  /* 0x000000dbe10f7211 */ /* 0x000fce00018f0eff */
[----:B------:R-:W2:Y:S01]  /*7fe0*/  LDC R225, c[0x0][0x268] ;  /* 0x00009a00ffe17b82 */ /* 0x000ea20000000800 */
[----:B0-----:R-:W-:-:S07]  /*7ff0*/  IMAD R224, R229, 0x6f, RZ ;  /* 0x0000006fe5e07824 */ /* 0x001fce00078e02ff */
[----:B------:R-:W0:Y:S01]  /*8000*/  LDC R229, c[0x0][0x268] ;  /* 0x00009a00ffe57b82 */ /* 0x000e220000000800 */
[-C--:B------:R-:W-:Y:S01]  /*8010*/  IADD3 R6, P6, R215, R218.reuse, RZ ;  /* 0x000000dad7067210 */ /* 0x080fe20007fde0ff */
[----:B-1----:R-:W-:Y:S01]  /*8020*/  IMAD R233, R233, 0x1bc, RZ ;  /* 0x000001bce9e97824 */ /* 0x002fe200078e02ff */
[-C--:B------:R-:W-:Y:S02]  /*8030*/  IADD3 R12, P4, R216, R218.reuse, RZ ;  /* 0x000000dad80c7210 */ /* 0x080fe40007f9e0ff */
[-C--:B------:R-:W-:Y:S02]  /*8040*/  LEA.HI.X.SX32 R7, R213, R219.reuse, 0x1, P6 ;  /* 0x000000dbd5077211 */ /* 0x080fe400030f0eff */
[----:B------:R-:W-:Y:S02]  /*8050*/  IADD3 R10, P5, R233, R218, RZ ;  /* 0x000000dae90a7210 */ /* 0x000fe40007fbe0ff */
[-C--:B------:R-:W-:Y:S01]  /*8060*/  LEA.HI.X.SX32 R17, R215, R219.reuse, 0x1, P2 ;  /* 0x000000dbd7117211 */ /* 0x080fe200010f0eff */
[----:B------:R-:W-:Y:S01]  /*8070*/  STL.64 [R1+0x9c0], R18 ;  /* 0x0009c01201007387 */ /* 0x000fe20000100a00 */
[-C--:B------:R-:W-:Y:S01]  /*8080*/  LEA.HI.X.SX32 R13, R224, R219.reuse, 0x1, P4 ;  /* 0x000000dbe00d7211 */ /* 0x080fe200020f0eff */
[----:B--2---:R-:W-:Y:S01]  /*8090*/  IMAD R224, R225, 0x1c0, RZ ;  /* 0x000001c0e1e07824 */ /* 0x004fe200078e02ff */
[----:B------:R-:W-:Y:S01]  /*80a0*/  LEA.HI.X.SX32 R11, R216, R219, 0x1, P5 ;  /* 0x000000dbd80b7211 */ /* 0x000fe200028f0eff */
[----:B------:R-:W-:Y:S01]  /*80b0*/  STL.64 [R1+0x808], R6 ;  /* 0x0008080601007387 */ /* 0x000fe20000100a00 */
[----:B------:R-:W1:Y:S03]  /*80c0*/  LDC R233, c[0x0][0x268] ;  /* 0x00009a00ffe97b82 */ /* 0x000e660000000800 */
[----:B------:R-:W-:Y:S01]  /*80d0*/  STL.64 [R1+0x498], R16 ;  /* 0x0004981001007387 */ /* 0x000fe20000100a00 */
[----:B0-----:R-:W-:-:S03]  /*80e0*/  IMAD R225, R229, 0xdf, RZ ;  /* 0x000000dfe5e17824 */ /* 0x001fc600078e02ff */
[----:B------:R-:W-:Y:S01]  /*80f0*/  STL.64 [R1+0x490], R14 ;  /* 0x0004900e01007387 */ /* 0x000fe20000100a00 */
[----:B------:R-:W0:Y:S03]  /*8100*/  LDC R229, c[0x0][0x268] ;  /* 0x00009a00ffe57b82 */ /* 0x000e260000000800 */
[----:B------:R-:W-:Y:S04]  /*8110*/  STL.64 [R1+0x800], R12 ;  /* 0x0008000c01007387 */ /* 0x000fe80000100a00 */
[----:B------:R2:W-:Y:S01]  /*8120*/  STL.64 [R1+0x488], R10 ;  /* 0x0004880a01007387 */ /* 0x0005e20000100a00 */
[----:B------:R-:W-:Y:S02]  /*8130*/  LEA.HI.X.SX32 R9, R225, R219, 0x1, P0 ;  /* 0x000000dbe1097211 */ /* 0x000fe400000f0eff */
[----:B------:R-:W3:Y:S01]  /*8140*/  LDC R225, c[0x0][0x268] ;  /* 0x00009a00ffe17b82 */ /* 0x000ee20000000800 */
[----:B--2---:R-:W-:-:S07]  /*8150*/  IADD3 R10, P5, R224, R218, RZ ;  /* 0x000000dae00a7210 */ /* 0x004fce0007fbe0ff */
[----:B------:R-:W2:Y:S01]  /*8160*/  LDC R224, c[0x0][0x268] ;  /* 0x00009a00ffe07b82 */ /* 0x000ea20000000800 */
[----:B0-----:R-:W-:Y:S01]  /*8170*/  IMAD R229, R229, 0x1c2, RZ ;  /* 0x000001c2e5e57824 */ /* 0x001fe200078e02ff */
[-C--:B------:R-:W-:Y:S01]  /*8180*/  IADD3 R18, P1, R226, R218.reuse, RZ ;  /* 0x000000dae2127210 */ /* 0x080fe20007f3e0ff */
[----:B------:R0:W-:Y:S01]  /*8190*/  STL.64 [R1+0x480], R8 ;  /* 0x0004800801007387 */ /* 0x0001e20000100a00 */
[----:B------:R-:W-:-:S04]  /*81a0*/  IADD3 R6, P6, R227, R218, RZ ;  /* 0x000000dae3067210 */ /* 0x000fc80007fde0ff */
[----:B------:R-:W-:Y:S01]  /*81b0*/  LEA.HI.X.SX32 R7, R226, R219, 0x1, P6 ;  /* 0x000000dbe2077211 */ /* 0x000fe200030f0eff */
[----:B---3--:R-:W-:Y:S01]  /*81c0*/  IMAD R225, R225, 0x1c4, RZ ;  /* 0x000001c4e1e17824 */ /* 0x008fe200078e02ff */
[----:B0-----:R-:W-:Y:S02]  /*81d0*/  IADD3 R8, P0, R229, R218, RZ ;  /* 0x000000dae5087210 */ /* 0x001fe40007f1e0ff */
[----:B------:R-:W0:Y:S01]  /*81e0*/  LDC R229, c[0x0][0x268] ;  /* 0x00009a00ffe57b82 */ /* 0x000e220000000800 */
[----:B--2---:R-:W-:-:S05]  /*81f0*/  IMAD R224, R224, 0x7, RZ ;  /* 0x00000007e0e07824 */ /* 0x004fca00078e02ff */
[----:B------:R-:W-:Y:S02]  /*8200*/  LEA.HI.X.SX32 R19, R224, R219, 0x1, P1 ;  /* 0x000000dbe0137211 */ /* 0x000fe400008f0eff */
[----:B------:R-:W2:Y:S03]  /*8210*/  LDC R224, c[0x0][0x268] ;  /* 0x00009a00ffe07b82 */ /* 0x000ea60000000800 */
[----:B------:R-:W-:Y:S04]  /*8220*/  STL.64 [R1+0xb40], R18 ;  /* 0x000b401201007387 */ /* 0x000fe80000100a00 */
[----:B------:R3:W-:Y:S01]  /*8230*/  STL.64 [R1+0xb08], R6 ;  /* 0x000b080601007387 */ /* 0x0007e20000100a00 */
[----:B------:R-:W-:-:S02]  /*8240*/  IADD3 R16, P2, R228, R218, RZ ;  /* 0x000000dae4107210 */ /* 0x000fc40007f5e0ff */
[-C--:B---3--:R-:W-:Y:S02]  /*8250*/  IADD3 R6, P6, R225, R218.reuse, RZ ;  /* 0x000000dae1067210 */ /* 0x088fe40007fde0ff */
[----:B------:R-:W3:Y:S01]  /*8260*/  LDC R225, c[0x0][0x268] ;  /* 0x00009a00ffe17b82 */ /* 0x000ee20000000800 */
[-C--:B------:R-:W-:Y:S01]  /*8270*/  LEA.HI.X.SX32 R17, R227, R219.reuse, 0x1, P2 ;  /* 0x000000dbe3117211 */ /* 0x080fe200010f0eff */
[----:B0-----:R-:W-:Y:S01]  /*8280*/  IMAD R229, R229, 0x1c6, RZ ;  /* 0x000001c6e5e57824 */ /* 0x001fe200078e02ff */
[CC--:B------:R-:W-:Y:S01]  /*8290*/  IADD3 R14, P3, R231.reuse, R218.reuse, RZ ;  /* 0x000000dae70e7210 */ /* 0x0c0fe20007f7e0ff */
[----:B--2---:R-:W-:Y:S01]  /*82a0*/  IMAD R224, R224, 0xe1, RZ ;  /* 0x000000e1e0e07824 */ /* 0x004fe200078e02ff */
[----:B------:R-:W-:Y:S01]  /*82b0*/  IADD3 R12, P4, R232, R218, RZ ;  /* 0x000000dae80c7210 */ /* 0x000fe20007f9e0ff */
[----:B------:R0:W-:Y:S01]  /*82c0*/  STL.64 [R1+0xa98], R16 ;  /* 0x000a981001007387 */ /* 0x0001e20000100a00 */
[-C--:B------:R-:W-:Y:S02]  /*82d0*/  LEA.HI.X.SX32 R15, R228, R219.reuse, 0x1, P3 ;  /* 0x000000dbe40f7211 */ /* 0x080fe400018f0eff */
[----:B------:R-:W-:-:S02]  /*82e0*/  LEA.HI.X.SX32 R13, R231, R219, 0x1, P4 ;  /* 0x000000dbe70d7211 */ /* 0x000fc400020f0eff */
[-C--:B------:R-:W-:Y:S02]  /*82f0*/  LEA.HI.X.SX32 R11, R232, R219.reuse, 0x1, P5 ;  /* 0x000000dbe80b7211 */ /* 0x080fe400028f0eff */
[----:B------:R-:W-:Y:S02]  /*8300*/  LEA.HI.X.SX32 R9, R224, R219, 0x1, P0 ;  /* 0x000000dbe0097211 */ /* 0x000fe400000f0eff */
[----:B0-----:R-:W-:Y:S01]  /*8310*/  IADD3 R16, P2, R229, R218, RZ ;  /* 0x000000dae5107210 */ /* 0x001fe20007f5e0ff */
[----:B------:R-:W0:Y:S01]  /*8320*/  LDC R224, c[0x0][0x268] ;  /* 0x00009a00ffe07b82 */ /* 0x000e220000000800 */
[----:B------:R-:W-:Y:S01]  /*8330*/  STL.64 [R1+0x9b8], R14 ;  /* 0x0009b80e01007387 */ /* 0x000fe20000100a00 */
[----:B---3--:R-:W-:-:S06]  /*8340*/  IMAD R225, R225, 0x1ca, RZ ;  /* 0x000001cae1e17824 */ /* 0x008fcc00078e02ff */
[----:B------:R-:W2:Y:S01]  /*8350*/  LDC R229, c[0x0][0x268] ;  /* 0x00009a00ffe57b82 */ /* 0x000ea20000000800 */
[----:B------:R-:W-:Y:S04]  /*8360*/  STL.64 [R1+0x7f8], R12 ;  /* 0x0007f80c01007387 */ /* 0x000fe80000100a00 */
[----:B------:R-:W-:Y:S04]  /*8370*/  STL.64 [R1+0x478], R10 ;  /* 0x0004780a01007387 */ /* 0x000fe80000100a00 */
[----:B------:R3:W-:Y:S01]  /*8380*/  STL.64 [R1+0x470], R8 ;  /* 0x0004700801007387 */ /* 0x0007e20000100a00 */
[----:B-1----:R-:W-:Y:S01]  /*8390*/  IMAD R233, R233, 0x1c8, RZ ;  /* 0x000001c8e9e97824 */ /* 0x002fe200078e02ff */
[----:B---3--:R-:W-:-:S02]  /*83a0*/  IADD3 R8, P0, R225, R218, RZ ;  /* 0x000000dae1087210 */ /* 0x008fc40007f1e0ff */
[----:B------:R-:W1:Y:S02]  /*83b0*/  LDC R225, c[0x0][0x268] ;  /* 0x00009a00ffe17b82 */ /* 0x000e640000000800 */
[-C--:B------:R-:W-:Y:S01]  /*83c0*/  IADD3 R10, P5, R233, R218.reuse, RZ ;  /* 0x000000dae90a7210 */ /* 0x080fe20007fbe0ff */
[----:B--2---:R-:W-:Y:S01]  /*83d0*/  IMAD R229, R229, 0x71, RZ ;  /* 0x00000071e5e57824 */ /* 0x004fe200078e02ff */
[----:B------:R-:W-:Y:S01]  /*83e0*/  IADD3 R18, P1, R235, R218, RZ ;  /* 0x000000daeb127210 */ /* 0x000fe20007f3e0ff */
[----:B0-----:R-:W-:-:S03]  /*83f0*/  IMAD R224, R224, 0xe3, RZ ;  /* 0x000000e3e0e07824 */ /* 0x001fc600078e02ff */
[----:B------:R-:W0:Y:S01]  /*8400*/  LDC R233, c[0x0][0x268] ;  /* 0x00009a00ffe97b82 */ /* 0x000e220000000800 */
[-C--:B------:R-:W-:Y:S02]  /*8410*/  LEA.HI.X.SX32 R19, R229, R219.reuse, 0x1, P1 ;  /* 0x000000dbe5137211 */ /* 0x080fe400008f0eff */
[-C--:B------:R-:W-:Y:S02]  /*8420*/  LEA.HI.X.SX32 R7, R235, R219.reuse, 0x1, P6 ;  /* 0x000000dbeb077211 */ /* 0x080fe400030f0eff */
[----:B------:R-:W-:-:S03]  /*8430*/  LEA.HI.X.SX32 R17, R224, R219, 0x1, P2 ;  /* 0x000000dbe0117211 */ /* 0x000fc600010f0eff */
[----:B------:R-:W2:Y:S01]  /*8440*/  LDC R229, c[0x0][0x268] ;  /* 0x00009a00ffe57b82 */ /* 0x000ea20000000800 */
[----:B------:R-:W-:Y:S04]  /*8450*/  STL.64 [R1+0x7f0], R18 ;  /* 0x0007f01201007387 */ /* 0x000fe80000100a00 */
[----:B------:R-:W-:Y:S01]  /*8460*/  STL.64 [R1+0x468], R6 ;  /* 0x0004680601007387 */ /* 0x000fe20000100a00 */
[----:B-1----:R-:W-:-:S03]  /*8470*/  IMAD R225, R225, 0x1ce, RZ ;  /* 0x000001cee1e17824 */ /* 0x002fc600078e02ff */
[----:B------:R1:W-:Y:S01]  /*8480*/  STL.64 [R1+0x460], R16 ;  /* 0x0004601001007387 */ /* 0x0003e20000100a00 */
[-C--:B------:R-:W-:Y:S01]  /*8490*/  IADD3 R14, P3, R236, R218.reuse, RZ ;  /* 0x000000daec0e7210 */ /* 0x080fe20007f7e0ff */
[----:B------:R-:W3:Y:S01]  /*84a0*/  LDC R224, c[0x0][0x268] ;  /* 0x00009a00ffe07b82 */ /* 0x000ee20000000800 */
[----:B-1----:R-:W-:-:S07]  /*84b0*/  IADD3 R16, P2, R225, R218, RZ ;  /* 0x000000dae1107210 */ /* 0x002fce0007f5e0ff */
[----:B------:R-:W1:Y:S01]  /*84c0*/  LDC R225, c[0x0][0x268] ;  /* 0x00009a00ffe17b82 */ /* 0x000e620000000800 */
[----:B0-----:R-:W-:Y:S02]  /*84d0*/  IMAD R233, R233, 0x1cc, RZ ;  /* 0x000001cce9e97824 */ /* 0x001fe400078e02ff */
[----:B--2---:R-:W-:-:S03]  /*84e0*/  IMAD R229, R229, 0x39, RZ ;  /* 0x00000039e5e57824 */ /* 0x004fc600078e02ff */
[-C--:B------:R-:W-:Y:S02]  /*84f0*/  IADD3 R6, P6, R233, R218.reuse, RZ ;  /* 0x000000dae9067210 */ /* 0x080fe40007fde0ff */
[----:B------:R-:W0:Y:S01]  /*8500*/  LDC R233, c[0x0][0x268] ;  /* 0x00009a00ffe97b82 */ /* 0x000e220000000800 */
[----:B------:R-:W-:Y:S02]  /*8510*/  LEA.HI.X.SX32 R15, R229, R219, 0x1, P3 ;  /* 0x000000dbe50f7211 */ /* 0x000fe400018f0eff */
[----:B------:R-:W-:-:S05]  /*8520*/  IADD3 R18, P1, R239, R218, RZ ;  /* 0x000000daef127210 */ /* 0x000fca0007f3e0ff */
[----:B------:R-:W2:Y:S01]  /*8530*/  LDC R229, c[0x0][0x268] ;  /* 0x00009a00ffe57b82 */ /* 0x000ea20000000800 */
[----:B-1----:R-:W-:-:S05]  /*8540*/  IMAD R225, R225, 0x73, RZ ;  /* 0x00000073e1e17824 */ /* 0x002fca00078e02ff */
[-C--:B------:R-:W-:Y:S02]  /*8550*/  LEA.HI.X.SX32 R19, R225, R219.reuse, 0x1, P1 ;  /* 0x000000dbe1137211 */ /* 0x080fe400008f0eff */
[----:B------:R-:W1:Y:S01]  /*8560*/  LDC R225, c[0x0][0x268] ;  /* 0x00009a00ffe17b82 */ /* 0x000e620000000800 */
[----:B------:R-:W-:Y:S01]  /*8570*/  IADD3 R12, P4, R237, R218, RZ ;  /* 0x000000daed0c7210 */ /* 0x000fe20007f9e0ff */
[----:B0-----:R-:W-:Y:S01]  /*8580*/  IMAD R233, R233, 0xe5, RZ ;  /* 0x000000e5e9e97824 */ /* 0x001fe200078e02ff */
[-C--:B------:R-:W-:Y:S02]  /*8590*/  LEA.HI.X.SX32 R11, R237, R219.reuse, 0x1, P5 ;  /* 0x000000dbed0b7211 */ /* 0x080fe400028f0eff */
[-C--:B------:R-:W-:Y:S02]  /*85a0*/  LEA.HI.X.SX32 R13, R236, R219.reuse, 0x1, P4 ;  /* 0x000000dbec0d7211 */ /* 0x080fe400020f0eff */
[----:B------:R-:W-:Y:S01]  /*85b0*/  LEA.HI.X.SX32 R9, R233, R219, 0x1, P0 ;  /* 0x000000dbe9097211 */ /* 0x000fe200000f0eff */
[----:B------:R0:W-:Y:S01]  /*85c0*/  STL.64 [R1+0x9b0], R14 ;  /* 0x0009b00e01007387 */ /* 0x0001e20000100a00 */
[----:B------:R-:W4:Y:S01]  /*85d0*/  LDC R233, c[0x0][0x268] ;  /* 0x00009a00ffe97b82 */ /* 0x000f220000000800 */
[----:B--2---:R-:W-:-:S02]  /*85e0*/  IMAD R229, R229, 0x1d2, RZ ;  /* 0x000001d2e5e57824 */ /* 0x004fc400078e02ff */
[----:B------:R-:W-:Y:S04]  /*85f0*/  STL.64 [R1+0x7e8], R12 ;  /* 0x0007e80c01007387 */ /* 0x000fe80000100a00 */
[----:B------:R-:W-:Y:S04]  /*8600*/  STL.64 [R1+0x458], R10 ;  /* 0x0004580a01007387 */ /* 0x000fe80000100a00 */
[----:B------:R-:W-:Y:S04]  /*8610*/  STL.64 [R1+0x450], R8 ;  /* 0x0004500801007387 */ /* 0x000fe80000100a00 */
[----:B------:R2:W-:Y:S01]  /*8620*/  STL.64 [R1+0x7e0], R18 ;  /* 0x0007e01201007387 */ /* 0x0005e20000100a00 */
[----:B-1----:R-:W-:Y:S01]  /*8630*/  IMAD R225, R225, 0x1d, RZ ;  /* 0x0000001de1e17824 */ /* 0x002fe200078e02ff */
[----:B0-----:R-:W-:-:S02]  /*8640*/  IADD3 R14, P3, R241, R218, RZ ;  /* 0x000000daf10e7210 */ /* 0x001fc40007f7e0ff */
[----:B--2---:R-:W-:Y:S02]  /*8650*/  IADD3 R18, P1, R229, R218, RZ ;  /* 0x000000dae5127210 */ /* 0x004fe40007f3e0ff */
[----:B------:R-:W0:Y:S01]  /*8660*/  LDC R229, c[0x0][0x268] ;  /* 0x00009a00ffe57b82 */ /* 0x000e220000000800 */
[----:B------:R-:W-:-:S07]  /*8670*/  LEA.HI.X.SX32 R15, R225, R219, 0x1, P3 ;  /* 0x000000dbe10f7211 */ /* 0x000fce00018f0eff */
[----:B------:R-:W1:Y:S01]  /*8680*/  LDC R225, c[0x0][0x268] ;  /* 0x00009a00ffe17b82 */ /* 0x000e620000000800 */
[----:B----4-:R-:W-:Y:S01]  /*8690*/  IMAD R233, R233, 0xe7, RZ ;  /* 0x000000e7e9e97824 */ /* 0x010fe200078e02ff */
[----:B------:R-:W-:Y:S01]  /*86a0*/  LEA.HI.X.SX32 R7, R239, R219, 0x1, P6 ;  /* 0x000000dbef077211 */ /* 0x000fe200030f0eff */
[----:B---3--:R-:W-:-:S03]  /*86b0*/  IMAD R224, R224, 0x1d0, RZ ;  /* 0x000001d0e0e07824 */ /* 0x008fc600078e02ff */
[----:B------:R-:W-:Y:S01]  /*86c0*/  LEA.HI.X.SX32 R17, R233, R219, 0x1, P2 ;  /* 0x000000dbe9117211 */ /* 0x000fe200010f0eff */
[----:B------:R-:W-:Y:S01]  /*86d0*/  STL.64 [R1+0x448], R6 ;  /* 0x0004480601007387 */ /* 0x000fe20000100a00 */
[----:B------:R-:W-:Y:S02]  /*86e0*/  IADD3 R8, P0, R224, R218, RZ ;  /* 0x000000dae0087210 */ /* 0x000fe40007f1e0ff */
[----:B------:R-:W2:Y:S01]  /*86f0*/  LDC R224, c[0x0][0x268] ;  /* 0x00009a00ffe07b82 */ /* 0x000ea20000000800 */
[----:B------:R-:W-:Y:S01]  /*8700*/  STL.64 [R1+0x440], R16 ;  /* 0x0004401001007387 */ /* 0x000fe20000100a00 */
[----:B0-----:R-:W-:-:S03]  /*8710*/  IMAD R229, R229, 0x1d6, RZ ;  /* 0x000001d6e5e57824 */ /* 0x001fc600078e02ff */
[----:B------:R0:W-:Y:S01]  /*8720*/  STL.64 [R1+0xa90], R14 ;  /* 0x000a900e01007387 */ /* 0x0001e20000100a00 */
[----:B-1----:R-:W-:Y:S02]  /*8730*/  IMAD R233, R225, 0x1d8, RZ ;  /* 0x000001d8e1e97824 */ /* 0x002fe400078e02ff */
[----:B------:R-:W1:Y:S01]  /*8740*/  LDC R225, c[0x0][0x268] ;  /* 0x00009a00ffe17b82 */ /* 0x000e620000000800 */
[----:B0-----:R-:W-:-:S07]  /*8750*/  IADD3 R14, P3, R229, R218, RZ ;  /* 0x000000dae50e7210 */ /* 0x001fce0007f7e0ff */
[----:B------:R-:W0:Y:S01]  /*8760*/  LDC R229, c[0x0][0x268] ;  /* 0x00009a00ffe57b82 */ /* 0x000e220000000800 */
[----:B--2---:R-:W-:Y:S01]  /*8770*/  IMAD R224, R224, 0x1d4, RZ ;  /* 0x000001d4e0e07824 */ /* 0x004fe200078e02ff */
[----:B------:R-:W-:-:S04]  /*8780*/  IADD3 R6, P6, R245, R218, RZ ;  /* 0x000000daf5067210 */ /* 0x000fc80007fde0ff */
[----:B------:R-:W-:Y:S02]  /*8790*/  IADD3 R16, P2, R224, R218, RZ ;  /* 0x000000dae0107210 */ /* 0x000fe40007f5e0ff */
[----:B------:R-:W2:Y:S01]  /*87a0*/  LDC R224, c[0x0][0x268] ;  /* 0x00009a00ffe07b82 */ /* 0x000ea20000000800 */
[----:B-1----:R-:W-:Y:S02]  /*87b0*/  IMAD R225, R225, 0x75, RZ ;  /* 0x00000075e1e17824 */ /* 0x002fe400078e02ff */
[----:B0-----:R-:W-:-:S03]  /*87c0*/  IMAD R229, R229, 0xe9, RZ ;  /* 0x000000e9e5e57824 */ /* 0x001fc600078e02ff */
[-C--:B------:R-:W-:Y:S02]  /*87d0*/  LEA.HI.X.SX32 R7, R225, R219.reuse, 0x1, P6 ;  /* 0x000000dbe1077211 */ /* 0x080fe400030f0eff */
[----:B------:R-:W0:Y:S01]  /*87e0*/  LDC R225, c[0x0][0x268] ;  /* 0x00009a00ffe17b82 */ /* 0x000e220000000800 */
[----:B------:R-:W-:-:S07]  /*87f0*/  LEA.HI.X.SX32 R19, R229, R219, 0x1, P1 ;  /* 0x000000dbe5137211 */ /* 0x000fce00008f0eff */
[----:B------:R-:W1:Y:S01]  /*8800*/  LDC R229, c[0x0][0x268] ;  /* 0x00009a00ffe57b82 */ /* 0x000e620000000800 */
[CC--:B------:R-:W-:Y:S02]  /*8810*/  IADD3 R12, P4, R242.reuse, R218.reuse, RZ ;  /* 0x000000daf20c7210 */ /* 0x0c0fe40007f9e0ff */
[----:B------:R-:W-:Y:S02]  /*8820*/  IADD3 R10, P5, R243, R218, RZ ;  /* 0x000000daf30a7210 */ /* 0x000fe40007fbe0ff */
[-C--:B------:R-:W-:Y:S02]  /*8830*/  LEA.HI.X.SX32 R13, R241, R219.reuse, 0x1, P4 ;  /* 0x000000dbf10d7211 */ /* 0x080fe400020f0eff */
[-C--:B------:R-:W-:Y:S02]  /*8840*/  LEA.HI.X.SX32 R11, R242, R219.reuse, 0x1, P5 ;  /* 0x000000dbf20b7211 */ /* 0x080fe400028f0eff */
[-C--:B------:R-:W-:Y:S01]  /*8850*/  LEA.HI.X.SX32 R9, R243, R219.reuse, 0x1, P0 ;  /* 0x000000dbf3097211 */ /* 0x080fe200000f0eff */
[----:B--2---:R-:W-:Y:S01]  /*8860*/  IMAD R224, R224, 0x1da, RZ ;  /* 0x000001dae0e07824 */ /* 0x004fe200078e02ff */
[----:B------:R-:W-:Y:S01]  /*8870*/  STL.64 [R1+0x9a8], R12 ;  /* 0x0009a80c01007387 */ /* 0x000fe20000100a00 */
[----:B------:R-:W-:-:S03]  /*8880*/  LEA.HI.X.SX32 R17, R245, R219, 0x1, P2 ;  /* 0x000000dbf5117211 */ /* 0x000fc600010f0eff */
[----:B------:R-:W-:Y:S04]  /*8890*/  STL.64 [R1+0x7d8], R10 ;  /* 0x0007d80a01007387 */ /* 0x000fe80000100a00 */
[----:B------:R-:W-:Y:S01]  /*88a0*/  STL.64 [R1+0x438], R8 ;  /* 0x0004380801007387 */ /* 0x000fe20000100a00 */
[----:B-1----:R-:W-:-:S03]  /*88b0*/  IMAD R229, R229, 0x1dc, RZ ;  /* 0x000001dce5e57824 */ /* 0x002fc600078e02ff */
[----:B------:R1:W-:Y:S04]  /*88c0*/  STL.64 [R1+0x430], R18 ;  /* 0x0004301201007387 */ /* 0x0003e80000100a00 */
[----:B------:R-:W-:Y:S04]  /*88d0*/  STL.64 [R1+0x7d0], R6 ;  /* 0x0007d00601007387 */ /* 0x000fe80000100a00 */
[----:B------:R2:W-:Y:S01]  /*88e0*/  STL.64 [R1+0x428], R16 ;  /* 0x0004281001007387 */ /* 0x0005e20000100a00 */
[----:B-1----:R-:W-:Y:S01]  /*88f0*/  IADD3 R18, P1, R224, R218, RZ ;  /* 0x000000dae0127210 */ /* 0x002fe20007f3e0ff */
[----:B0-----:R-:W-:-:S02]  /*8900*/  IMAD R224, R225, 0xeb, RZ ;  /* 0x000000ebe1e07824 */ /* 0x001fc400078e02ff */
[----:B------:R-:W0:Y:S01]  /*8910*/  LDC R225, c[0x0][0x268] ;  /* 0x00009a00ffe17b82 */ /* 0x000e220000000800 */
[----:B--2---:R-:W-:-:S07]  /*8920*/  IADD3 R16, P2, R229, R218, RZ ;  /* 0x000000dae5107210 */ /* 0x004fce0007f5e0ff */
[----:B------:R-:W1:Y:S01]  /*8930*/  LDC R229, c[0x0][0x268] ;  /* 0x00009a00ffe57b82 */ /* 0x000e620000000800 */
[----:B------:R-:W-:Y:S01]  /*8940*/  LEA.HI.X.SX32 R15, R224, R219, 0x1, P3 ;  /* 0x000000dbe00f7211 */ /* 0x000fe200018f0eff */
[----:B0-----:R-:W-:Y:S02]  /*8950*/  IMAD R224, R225, 0x1de, RZ ;  /* 0x000001dee1e07824 */ /* 0x001fe400078e02ff */
[----:B-1----:R-:W-:-:S04]  /*8960*/  IMAD R225, R229, 0x3b, RZ ;  /* 0x0000003be5e17824 */ /* 0x002fc800078e02ff */
[----:B------:R-:W0:Y:S01]  /*8970*/  LDC R229, c[0x0][0x268] ;  /* 0x00009a00ffe57b82 */ /* 0x000e220000000800 */
[----:B------:R-:W-:Y:S01]  /*8980*/  IADD3 R8, P0, R233, R218, RZ ;  /* 0x000000dae9087210 */ /* 0x000fe20007f1e0ff */
[----:B------:R1:W-:Y:S06]  /*8990*/  STL.64 [R1+0x420], R14 ;  /* 0x0004200e01007387 */ /* 0x0003ec0000100a00 */
[----:B------:R-:W2:Y:S01]  /*89a0*/  LDC R233, c[0x0][0x268] ;  /* 0x00009a00ffe97b82 */ /* 0x000ea20000000800 */
[----:B0-----:R-:W-:-:S07]  /*89b0*/  IMAD R230, R229, 0x3c, RZ ;  /* 0x0000003ce5e67824 */ /* 0x001fce00078e02ff */
[----:B------:R-:W0:Y:S01]  /*89c0*/  LDC R229, c[0x0][0x268] ;  /* 0x00009a00ffe57b82 */ /* 0x000e220000000800 */
[----:B-1----:R-:W-:Y:S01]  /*89d0*/  IADD3 R14, P3, R224, R218, RZ ;  /* 0x000000dae00e7210 */ /* 0x002fe20007f7e0ff */
[----:B0-----:R-:W-:-:S06]  /*89e0*/  IMAD R224, R229, 0x78, RZ ;  /* 0x00000078e5e07824 */ /* 0x001fcc00078e02ff */
[----:B------:R-:W0:Y:S01]  /*89f0*/  LDC R229, c[0x0][0x268] ;  /* 0x00009a00ffe57b82 */ /* 0x000e220000000800 */
[----:B--2---:R-:W-:-:S07]  /*8a00*/  IMAD R234, R233, 0x1e, RZ ;  /* 0x0000001ee9ea7824 */ /* 0x004fce00078e02ff */
[----:B------:R-:W1:Y:S01]  /*8a10*/  LDC R233, c[0x0][0x268] ;  /* 0x00009a00ffe97b82 */ /* 0x000e620000000800 */
[----:B------:R-:W-:-:S04]  /*8a20*/  IADD3 R12, P4, R247, R218, RZ ;  /* 0x000000daf70c7210 */ /* 0x000fc80007f9e0ff */
[----:B------:R-:W-:-:S03]  /*8a30*/  LEA.HI.X.SX32 R13, R225, R219, 0x1, P4 ;  /* 0x000000dbe10d7211 */ /* 0x000fc600020f0eff */
[----:B------:R-:W2:Y:S01]  /*8a40*/  LDC R225, c[0x0][0x268] ;  /* 0x00009a00ffe17b82 */ /* 0x000ea20000000800 */
[----:B0-----:R-:W-:-:S07]  /*8a50*/  IMAD R238, R229, 0xed, RZ ;  /* 0x000000ede5ee7824 */ /* 0x001fce00078e02ff */
[----:B------:R-:W0:Y:S01]  /*8a60*/  LDC R229, c[0x0][0x268] ;  /* 0x00009a00ffe57b82 */ /* 0x000e220000000800 */
[----:B------:R-:W-:Y:S02]  /*8a70*/  LEA.HI.X.SX32 R19, R238, R219, 0x1, P1 ;  /* 0x000000dbee137211 */ /* 0x000fe400008f0eff */
[----:B------:R-:W-:-:S05]  /*8a80*/  IADD3 R10, P5, R249, R218, RZ ;  /* 0x000000daf90a7210 */ /* 0x000fca0007fbe0ff */
[----:B------:R-:W3:Y:S01]  /*8a90*/  LDC R238, c[0x0][0x268] ;  /* 0x00009a00ffee7b82 */ /* 0x000ee20000000800 */
[----:B-1----:R-:W-:Y:S01]  /*8aa0*/  IMAD R233, R233, 0x77, RZ ;  /* 0x00000077e9e97824 */ /* 0x002fe200078e02ff */
[----:B------:R-:W-:Y:S02]  /*8ab0*/  IADD3 R6, P6, R251, R218, RZ ;  /* 0x000000dafb067210 */ /* 0x000fe40007fde0ff */
[-C--:B------:R-:W-:Y:S02]  /*8ac0*/  LEA.HI.X.SX32 R11, R247, R219.reuse, 0x1, P5 ;  /* 0x000000dbf70b7211 */ /* 0x080fe400028f0eff */
[-C--:B------:R-:W-:Y:S01]  /*8ad0*/  LEA.HI.X.SX32 R9, R249, R219.reuse, 0x1, P0 ;  /* 0x000000dbf9097211 */ /* 0x080fe200000f0eff */
[----:B------:R-:W-:Y:S01]  /*8ae0*/  STL.64 [R1+0x9a0], R12 ;  /* 0x0009a00c01007387 */ /* 0x000fe20000100a00 */
[----:B------:R-:W-:Y:S01]  /*8af0*/  LEA.HI.X.SX32 R7, R233, R219, 0x1, P6 ;  /* 0x000000dbe9077211 */ /* 0x000fe200030f0eff */
[----:B--2---:R-:W-:Y:S01]  /*8b00*/  IMAD R225, R225, 0xf0, RZ ;  /* 0x000000f0e1e17824 */ /* 0x004fe200078e02ff */
[----:B------:R-:W1:Y:S01]  /*8b10*/  LDC R233, c[0x0][0x268] ;  /* 0x00009a00ffe97b82 */ /* 0x000e620000000800 */
[----:B------:R-:W-:Y:S01]  /*8b20*/  STL.64 [R1+0x7c8], R10 ;  /* 0x0007c80a01007387 */ /* 0x000fe20000100a00 */
[----:B0-----:R-:W-:-:S03]  /*8b30*/  IMAD R229, R229, 0x1e0, RZ ;  /* 0x000001e0e5e57824 */ /* 0x001fc600078e02ff */
[----:B------:R-:W-:Y:S04]  /*8b40*/  STL.64 [R1+0x418], R8 ;  /* 0x0004180801007387 */ /* 0x000fe80000100a00 */
[----:B------:R-:W-:Y:S04]  /*8b50*/  STL.64 [R1+0x410], R18 ;  /* 0x0004101201007387 */ /* 0x000fe80000100a00 */
[----:B------:R0:W-:Y:S01]  /*8b60*/  STL.64 [R1+0x7c0], R6 ;  /* 0x0007c00601007387 */ /* 0x0001e20000100a00 */
[----:B---3--:R-:W-:Y:S02]  /*8b70*/  IMAD R244, R238, 0x1e2, RZ ;  /* 0x000001e2eef47824 */ /* 0x008fe400078e02ff */
[----:B------:R-:W2:Y:S01]  /*8b80*/  LDC R238, c[0x0][0x268] ;  /* 0x00009a00ffee7b82 */ /* 0x000ea20000000800 */
[----:B0-----:R-:W-:-:S07]  /*8b90*/  IADD3 R6, P6, R229, R218, RZ ;  /* 0x000000dae5067210 */ /* 0x001fce0007fde0ff */
[----:B------:R-:W0:Y:S01]  /*8ba0*/  LDC R229, c[0x0][0x268] ;  /* 0x00009a00ffe57b82 */ /* 0x000e220000000800 */
[-C--:B------:R-:W-:Y:S02]  /*8bb0*/  IADD3 R8, P0, R224, R218.reuse, RZ ;  /* 0x000000dae0087210 */ /* 0x080fe40007f1e0ff */
[CC--:B------:R-:W-:Y:S02]  /*8bc0*/  IADD3 R18, P1, R225.reuse, R218.reuse, RZ ;  /* 0x000000dae1127210 */ /* 0x0c0fe40007f3e0ff */
[C---:B------:R-:W-:Y:S02]  /*8bd0*/  IADD3 R10, P5, R230.reuse, R218, RZ ;  /* 0x000000dae60a7210 */ /* 0x040fe40007fbe0ff */
[-C--:B------:R-:W-:Y:S02]  /*8be0*/  LEA.HI.X.SX32 R9, R230, R219.reuse, 0x1, P0 ;  /* 0x000000dbe6097211 */ /* 0x080fe400000f0eff */
[-C--:B------:R-:W-:Y:S01]  /*8bf0*/  LEA.HI.X.SX32 R19, R224, R219.reuse, 0x1, P1 ;  /* 0x000000dbe0137211 */ /* 0x080fe200008f0eff */
[----:B------:R-:W3:Y:S01]  /*8c00*/  LDC R230, c[0x0][0x268] ;  /* 0x00009a00ffe67b82 */ /* 0x000ee20000000800 */
[----:B------:R-:W-:-:S07]  /*8c10*/  LEA.HI.X.SX32 R7, R225, R219, 0x1, P6 ;  /* 0x000000dbe1077211 */ /* 0x000fce00030f0eff */
[----:B------:R-:W4:Y:S08]  /*8c20*/  LDC R224, c[0x0][0x268] ;  /* 0x00009a00ffe07b82 */ /* 0x000f300000000800 */
[----:B------:R-:W1:Y:S01]  /*8c30*/  LDC R225, c[0x0][0x268] ;  /* 0x00009a00ffe17b82 */ /* 0x000e620000000800 */
[----:B0-----:R-:W-:-:S07]  /*8c40*/  IMAD R240, R229, 0xef, RZ ;  /* 0x000000efe5f07824 */ /* 0x001fce00078e02ff */
[----:B------:R-:W0:Y:S01]  /*8c50*/  LDC R229, c[0x0][0x268] ;  /* 0x00009a00ffe57b82 */ /* 0x000e220000000800 */
[----:B------:R-:W-:Y:S01]  /*8c60*/  LEA.HI.X.SX32 R15, R240, R219, 0x1, P3 ;  /* 0x000000dbf00f7211 */ /* 0x000fe200018f0eff */
[----:B--2---:R-:W-:Y:S01]  /*8c70*/  IMAD R240, R238, 0xf, RZ ;  /* 0x0000000feef07824 */ /* 0x004fe200078e02ff */
[----:B------:R-:W-:-:S04]  /*8c80*/  IADD3 R12, P4, R234, R218, RZ ;  /* 0x000000daea0c7210 */ /* 0x000fc80007f9e0ff */
[-C--:B------:R-:W-:Y:S01]  /*8c90*/  LEA.HI.X.SX32 R13, R240, R219.reuse, 0x1, P4 ;  /* 0x000000dbf00d7211 */ /* 0x080fe200020f0eff */
[----:B---3--:R-:W-:Y:S02]  /*8ca0*/  IMAD R240, R230, 0xf1, RZ ;  /* 0x000000f1e6f07824 */ /* 0x008fe400078e02ff */
[----:B----4-:R-:W-:Y:S02]  /*8cb0*/  IMAD R230, R224, 0x1ea, RZ ;  /* 0x000001eae0e67824 */ /* 0x010fe400078e02ff */
[----:B-1----:R-:W-:Y:S02]  /*8cc0*/  IMAD R224, R225, 0x79, RZ ;  /* 0x00000079e1e07824 */ /* 0x002fe400078e02ff */
[----:B------:R-:W1:Y:S01]  /*8cd0*/  LDC R225, c[0x0][0x268] ;  /* 0x00009a00ffe17b82 */ /* 0x000e620000000800 */
[----:B------:R-:W-:Y:S01]  /*8ce0*/  LEA.HI.X.SX32 R17, R251, R219, 0x1, P2 ;  /* 0x000000dbfb117211 */ /* 0x000fe200010f0eff */
[----:B0-----:R-:W-:-:S06]  /*8cf0*/  IMAD R238, R229, 0x1e4, RZ ;  /* 0x000001e4e5ee7824 */ /* 0x001fcc00078e02ff */
[----:B------:R-:W0:Y:S01]  /*8d00*/  LDC R229, c[0x0][0x268] ;  /* 0x00009a00ffe57b82 */ /* 0x000e220000000800 */
[----:B------:R-:W-:Y:S01]  /*8d10*/  IMAD R233, R233, 0xf2, RZ ;  /* 0x000000f2e9e97824 */ /* 0x000fe200078e02ff */
[----:B------:R-:W-:Y:S04]  /*8d20*/  STL.64 [R1+0x408], R16 ;  /* 0x0004081001007387 */ /* 0x000fe80000100a00 */
[----:B------:R2:W-:Y:S04]  /*8d30*/  STL.64 [R1+0x400], R14 ;  /* 0x0004000e01007387 */ /* 0x0005e80000100a00 */
[----:B------:R3:W-:Y:S01]  /*8d40*/  STL.64 [R1+0xb00], R12 ;  /* 0x000b000c01007387 */ /* 0x0007e20000100a00 */
[----:B--2---:R-:W-:-:S04]  /*8d50*/  IADD3 R14, P3, R233, R218, RZ ;  /* 0x000000dae90e7210 */ /* 0x004fc80007f7e0ff */
[-C--:B------:R-:W-:Y:S01]  /*8d60*/  LEA.HI.X.SX32 R15, R224, R219.reuse, 0x1, P3 ;  /* 0x000000dbe00f7211 */ /* 0x080fe200018f0eff */
[----:B-1----:R-:W-:Y:S01]  /*8d70*/  IMAD R224, R225, 0x1ec, RZ ;  /* 0x000001ece1e07824 */ /* 0x002fe200078e02ff */
[-C--:B---3--:R-:W-:Y:S01]  /*8d80*/  IADD3 R12, P4, R238, R218.reuse, RZ ;  /* 0x000000daee0c7210 */ /* 0x088fe20007f9e0ff */
[----:B------:R-:W1:Y:S01]  /*8d90*/  LDC R225, c[0x0][0x268] ;  /* 0x00009a00ffe17b82 */ /* 0x000e620000000800 */
[-C--:B------:R-:W-:Y:S02]  /*8da0*/  LEA.HI.X.SX32 R11, R234, R219.reuse, 0x1, P5 ;  /* 0x000000dbea0b7211 */ /* 0x080fe400028f0eff */
[----:B------:R-:W-:Y:S01]  /*8db0*/  LEA.HI.X.SX32 R13, R233, R219, 0x1, P4 ;  /* 0x000000dbe90d7211 */ /* 0x000fe200020f0eff */
[----:B0-----:R-:W-:Y:S01]  /*8dc0*/  IMAD R229, R229, 0x1e6, RZ ;  /* 0x000001e6e5e57824 */ /* 0x001fe200078e02ff */
[----:B------:R-:W-:-:S03]  /*8dd0*/  IADD3 R16, P2, R244, R218, RZ ;  /* 0x000000daf4107210 */ /* 0x000fc60007f5e0ff */
[----:B------:R-:W0:Y:S01]  /*8de0*/  LDC R233, c[0x0][0x268] ;  /* 0x00009a00ffe97b82 */ /* 0x000e220000000800 */
[----:B------:R2:W-:Y:S01]  /*8df0*/  STL.64 [R1+0xa88], R10 ;  /* 0x000a880a01007387 */ /* 0x0005e20000100a00 */
[----:B------:R-:W-:-:S03]  /*8e00*/  LEA.HI.X.SX32 R17, R240, R219, 0x1, P2 ;  /* 0x000000dbf0117211 */ /* 0x000fc600010f0eff */
[----:B------:R-:W-:Y:S03]  /*8e10*/  STL.64 [R1+0x998], R8 ;  /* 0x0009980801007387 */ /* 0x000fe60000100a00 */
[----:B------:R-:W3:Y:S01]  /*8e20*/  LDC R238, c[0x0][0x268] ;  /* 0x00009a00ffee7b82 */ /* 0x000ee20000000800 */
[----:B------:R-:W-:Y:S01]  /*8e30*/  STL.64 [R1+0x7b8], R18 ;  /* 0x0007b81201007387 */ /* 0x000fe20000100a00 */
[----:B--2---:R-:W-:-:S06]  /*8e40*/  IADD3 R10, P5, R229, R218, RZ ;  /* 0x000000dae50a7210 */ /* 0x004fcc0007fbe0ff */
[----:B------:R-:W2:Y:S01]  /*8e50*/  LDC R229, c[0x0][0x268] ;  /* 0x00009a00ffe57b82 */ /* 0x000ea20000000800 */
[----:B------:R-:W-:Y:S04]  /*8e60*/  STL.64 [R1+0x3f8], R6 ;  /* 0x0003f80601007387 */ /* 0x000fe80000100a00 */
[----:B------:R4:W-:Y:S03]  /*8e70*/  STL.64 [R1+0x3f0], R16 ;  /* 0x0003f01001007387 */ /* 0x0009e60000100a00 */
[----:B------:R-:W2:Y:S01]  /*8e80*/  LDC R234, c[0x0][0x268] ;  /* 0x00009a00ffea7b82 */ /* 0x000ea20000000800 */
[----:B------:R-:W-:Y:S04]  /*8e90*/  STL.64 [R1+0x7b0], R14 ;  /* 0x0007b00e01007387 */ /* 0x000fe80000100a00 */
[----:B------:R3:W-:Y:S01]  /*8ea0*/  STL.64 [R1+0x3e8], R12 ;  /* 0x0003e80c01007387 */ /* 0x0007e20000100a00 */
[----:B----4-:R-:W-:Y:S01]  /*8eb0*/  IADD3 R16, P2, R230, R218, RZ ;  /* 0x000000dae6107210 */ /* 0x010fe20007f5e0ff */
[----:B-1----:R-:W-:-:S02]  /*8ec0*/  IMAD R230, R225, 0xf3, RZ ;  /* 0x000000f3e1e67824 */ /* 0x002fc400078e02ff */
[----:B---3--:R-:W-:Y:S01]  /*8ed0*/  IMAD R238, R238, 0x7a, RZ ;  /* 0x0000007aeeee7824 */ /* 0x008fe200078e02ff */
[----:B------:R-:W1:Y:S01]  /*8ee0*/  LDC R225, c[0x0][0x268] ;  /* 0x00009a00ffe17b82 */ /* 0x000e620000000800 */
[----:B------:R-:W-:-:S07]  /*8ef0*/  IADD3 R12, P4, R224, R218, RZ ;  /* 0x000000dae00c7210 */ /* 0x000fce0007f9e0ff */
[----:B------:R-:W3:Y:S01]  /*8f00*/  LDC R224, c[0x0][0x268] ;  /* 0x00009a00ffe07b82 */ /* 0x000ee20000000800 */
[----:B------:R-:W-:Y:S01]  /*8f10*/  LEA.HI.X.SX32 R11, R230, R219, 0x1, P5 ;  /* 0x000000dbe60b7211 */ /* 0x000fe200028f0eff */
[----:B0-----:R-:W-:-:S04]  /*8f20*/  IMAD R230, R233, 0x1ee, RZ ;  /* 0x000001eee9e67824 */ /* 0x001fc800078e02ff */
[----:B------:R0:W-:Y:S01]  /*8f30*/  STL.64 [R1+0x3e0], R10 ;  /* 0x0003e00a01007387 */ /* 0x0001e20000100a00 */
[----:B--2---:R-:W-:Y:S02]  /*8f40*/  IMAD R229, R229, 0x1e8, RZ ;  /* 0x000001e8e5e57824 */ /* 0x004fe400078e02ff */
[----:B------:R-:W-:Y:S01]  /*8f50*/  IMAD R234, R234, 0xf4, RZ ;  /* 0x000000f4eaea7824 */ /* 0x000fe200078e02ff */
[-C--:B0-----:R-:W-:Y:S02]  /*8f60*/  IADD3 R10, P5, R230, R218.reuse, RZ ;  /* 0x000000dae60a7210 */ /* 0x081fe40007fbe0ff */
[----:B------:R-:W0:Y:S01]  /*8f70*/  LDC R230, c[0x0][0x268] ;  /* 0x00009a00ffe67b82 */ /* 0x000e220000000800 */
[-C--:B------:R-:W-:Y:S02]  /*8f80*/  IADD3 R6, P6, R229, R218.reuse, RZ ;  /* 0x000000dae5067210 */ /* 0x080fe40007fde0ff */
[-C--:B------:R-:W-:Y:S01]  /*8f90*/  IADD3 R8, P0, R238, R218.reuse, RZ ;  /* 0x000000daee087210 */ /* 0x080fe20007f1e0ff */
[----:B---3--:R-:W-:Y:S01]  /*8fa0*/  IMAD R224, R224, 0x3d, RZ ;  /* 0x0000003de0e07824 */ /* 0x008fe200078e02ff */
[----:B------:R-:W-:-:S02]  /*8fb0*/  IADD3 R18, P1, R234, R218, RZ ;  /* 0x000000daea127210 */ /* 0x000fc40007f3e0ff */
[-C--:B------:R-:W-:Y:S01]  /*8fc0*/  LEA.HI.X.SX32 R7, R234, R219.reuse, 0x1, P6 ;  /* 0x000000dbea077211 */ /* 0x080fe200030f0eff */
[----:B------:R-:W2:Y:S01]  /*8fd0*/  LDC R229, c[0x0][0x268] ;  /* 0x00009a00ffe57b82 */ /* 0x000ea20000000800 */
[----:B------:R-:W-:-:S07]  /*8fe0*/  LEA.HI.X.SX32 R9, R224, R219, 0x1, P0 ;  /* 0x000000dbe0097211 */ /* 0x000fce00000f0eff */
[----:B------:R-:W3:Y:S01]  /*8ff0*/  LDC R234, c[0x0][0x268] ;  /* 0x00009a00ffea7b82 */ /* 0x000ee20000000800 */
[----:B------:R-:W-:-:S07]  /*9000*/  LEA.HI.X.SX32 R19, R238, R219, 0x1, P1 ;  /* 0x000000dbee137211 */ /* 0x000fce00008f0eff */
[----:B------:R-:W4:Y:S01]  /*9010*/  LDC R224, c[0x0][0x268] ;  /* 0x00009a00ffe07b82 */ /* 0x000f220000000800 */
[----:B0-----:R-:W-:-:S07]  /*9020*/  IMAD R230, R230, 0xf5, RZ ;  /* 0x000000f5e6e67824 */ /* 0x001fce00078e02ff */
[----:B------:R-:W0:Y:S01]  /*9030*/  LDC R238, c[0x0][0x268] ;  /* 0x00009a00ffee7b82 */ /* 0x000e220000000800 */
[----:B------:R-:W-:-:S07]  /*9040*/  LEA.HI.X.SX32 R17, R230, R219, 0x1, P2 ;  /* 0x000000dbe6117211 */ /* 0x000fce00010f0eff */
[----:B------:R-:W0:Y:S01]  /*9050*/  LDC R230, c[0x0][0x268] ;  /* 0x00009a00ffe67b82 */ /* 0x000e220000000800 */
[----:B---3--:R-:W-:Y:S01]  /*9060*/  IMAD R240, R234, 0x1f0, RZ ;  /* 0x000001f0eaf07824 */ /* 0x008fe200078e02ff */
[----:B------:R-:W-:Y:S01]  /*9070*/  STL.64 [R1+0x990], R8 ;  /* 0x0009900801007387 */ /* 0x000fe20000100a00 */
[----:B-1----:R-:W-:-:S03]  /*9080*/  IMAD R233, R225, 0x3e, RZ ;  /* 0x0000003ee1e97824 */ /* 0x002fc600078e02ff */
[----:B------:R-:W-:Y:S02]  /*9090*/  STL.64 [R1+0x7a8], R18 ;  /* 0x0007a81201007387 */ /* 0x000fe40000100a00 */
[----:B------:R-:W1:Y:S01]  /*90a0*/  LDC R225, c[0x0][0x268] ;  /* 0x00009a00ffe17b82 */ /* 0x000e620000000800 */
[----:B----4-:R-:W-:Y:S01]  /*90b0*/  IMAD R224, R224, 0xf8, RZ ;  /* 0x000000f8e0e07824 */ /* 0x010fe200078e02ff */
[----:B------:R3:W-:Y:S04]  /*90c0*/  STL.64 [R1+0x3d8], R6 ;  /* 0x0003d80601007387 */ /* 0x0007e80000100a00 */
[----:B------:R4:W-:Y:S01]  /*90d0*/  STL.64 [R1+0x3d0], R16 ;  /* 0x0003d01001007387 */ /* 0x0009e20000100a00 */
[----:B--2---:R-:W-:Y:S01]  /*90e0*/  IMAD R229, R229, 0xf6, RZ ;  /* 0x000000f6e5e57824 */ /* 0x004fe200078e02ff */
[----:B------:R-:W2:Y:S01]  /*90f0*/  LDC R234, c[0x0][0x268] ;  /* 0x00009a00ffea7b82 */ /* 0x000ea20000000800 */
[----:B0-----:R-:W-:Y:S01]  /*9100*/  IMAD R238, R238, 0x7b, RZ ;  /* 0x0000007beeee7824 */ /* 0x001fe200078e02ff */
[----:B---3--:R-:W-:-:S02]  /*9110*/  IADD3 R6, P6, R224, R218, RZ ;  /* 0x000000dae0067210 */ /* 0x008fc40007fde0ff */
[----:B----4-:R-:W-:-:S04]  /*9120*/  IADD3 R16, P2, R240, R218, RZ ;  /* 0x000000daf0107210 */ /* 0x010fc80007f5e0ff */
[----:B------:R-:W-:Y:S02]  /*9130*/  LEA.HI.X.SX32 R17, R224, R219, 0x1, P2 ;  /* 0x000000dbe0117211 */ /* 0x000fe400010f0eff */
[----:B------:R-:W0:Y:S01]  /*9140*/  LDC R224, c[0x0][0x268] ;  /* 0x00009a00ffe07b82 */ /* 0x000e220000000800 */
[----:B------:R-:W-:Y:S01]  /*9150*/  IADD3 R14, P3, R229, R218, RZ ;  /* 0x000000dae50e7210 */ /* 0x000fe20007f7e0ff */
[----:B------:R-:W-:-:S03]  /*9160*/  IMAD R230, R230, 0x1f2, RZ ;  /* 0x000001f2e6e67824 */ /* 0x000fc600078e02ff */
[----:B------:R-:W-:-:S03]  /*9170*/  LEA.HI.X.SX32 R15, R238, R219, 0x1, P3 ;  /* 0x000000dbee0f7211 */ /* 0x000fc600018f0eff */
[----:B------:R-:W3:Y:S02]  /*9180*/  LDC R238, c[0x0][0x268] ;  /* 0x00009a00ffee7b82 */ /* 0x000ee40000000800 */
[----:B------:R4:W-:Y:S01]  /*9190*/  STL.64 [R1+0x7a0], R14 ;  /* 0x0007a00e01007387 */ /* 0x0009e20000100a00 */
[----:B-1----:R-:W-:Y:S01]  /*91a0*/  IMAD R225, R225, 0x7c, RZ ;  /* 0x0000007ce1e17824 */ /* 0x002fe200078e02ff */
[----:B----4-:R-:W-:-:S04]  /*91b0*/  IADD3 R14, P3, R230, R218, RZ ;  /* 0x000000dae60e7210 */ /* 0x010fc80007f7e0ff */
[----:B------:R-:W1:Y:S01]  /*91c0*/  LDC R230, c[0x0][0x268] ;  /* 0x00009a00ffe67b82 */ /* 0x000e620000000800 */
[C---:B------:R-:W-:Y:S01]  /*91d0*/  IADD3 R18, P1, R225.reuse, R218, RZ ;  /* 0x000000dae1127210 */ /* 0x040fe20007f3e0ff */
[----:B0-----:R-:W-:Y:S01]  /*91e0*/  IMAD R224, R224, 0xf9, RZ ;  /* 0x000000f9e0e07824 */ /* 0x001fe200078e02ff */
[----:B------:R-:W-:-:S05]  /*91f0*/  LEA.HI.X.SX32 R7, R225, R219, 0x1, P6 ;  /* 0x000000dbe1077211 */ /* 0x000fca00030f0eff */
[----:B------:R-:W0:Y:S01]  /*9200*/  LDC R225, c[0x0][0x268] ;  /* 0x00009a00ffe17b82 */ /* 0x000e220000000800 */
[----:B------:R-:W-:-:S07]  /*9210*/  LEA.HI.X.SX32 R15, R224, R219, 0x1, P3 ;  /* 0x000000dbe00f7211 */ /* 0x000fce00018f0eff */
[----:B------:R-:W4:Y:S01]  /*9220*/  LDC R224, c[0x0][0x268] ;  /* 0x00009a00ffe07b82 */ /* 0x000f220000000800 */
[----:B---3--:R-:W-:Y:S01]  /*9230*/  IMAD R238, R238, 0x1f, RZ ;  /* 0x0000001feeee7824 */ /* 0x008fe200078e02ff */
[----:B------:R-:W-:Y:S02]  /*9240*/  IADD3 R8, P0, R233, R218, RZ ;  /* 0x000000dae9087210 */ /* 0x000fe40007f1e0ff */
[-C--:B------:R-:W-:Y:S01]  /*9250*/  LEA.HI.X.SX32 R13, R229, R219.reuse, 0x1, P4 ;  /* 0x000000dbe50d7211 */ /* 0x080fe200020f0eff */
[----:B-1----:R-:W-:Y:S01]  /*9260*/  IMAD R240, R230, 0xf7, RZ ;  /* 0x000000f7e6f07824 */ /* 0x002fe200078e02ff */
[-C--:B------:R-:W-:Y:S02]  /*9270*/  LEA.HI.X.SX32 R9, R238, R219.reuse, 0x1, P0 ;  /* 0x000000dbee097211 */ /* 0x080fe400000f0eff */
[-C--:B------:R-:W-:Y:S01]  /*9280*/  LEA.HI.X.SX32 R19, R233, R219.reuse, 0x1, P1 ;  /* 0x000000dbe9137211 */ /* 0x080fe200008f0eff */
[----:B------:R1:W-:Y:S01]  /*9290*/  STL.64 [R1+0x3c8], R12 ;  /* 0x0003c80c01007387 */ /* 0x0003e20000100a00 */
[----:B------:R-:W-:Y:S01]  /*92a0*/  LEA.HI.X.SX32 R11, R240, R219, 0x1, P5 ;  /* 0x000000dbf00b7211 */ /* 0x000fe200028f0eff */
[----:B------:R-:W3:Y:S01]  /*92b0*/  LDC R230, c[0x0][0x268] ;  /* 0x00009a00ffe67b82 */ /* 0x000ee20000000800 */
[----:B0-----:R-:W-:-:S03]  /*92c0*/  IMAD R225, R225, 0x1f8, RZ ;  /* 0x000001f8e1e17824 */ /* 0x001fc600078e02ff */
[----:B------:R-:W-:Y:S01]  /*92d0*/  STL.64 [R1+0x3c0], R10 ;  /* 0x0003c00a01007387 */ /* 0x000fe20000100a00 */
[----:B--2---:R-:W-:-:S03]  /*92e0*/  IMAD R234, R234, 0xfa, RZ ;  /* 0x000000faeaea7824 */ /* 0x004fc600078e02ff */
[----:B------:R-:W-:Y:S01]  /*92f0*/  STL.64 [R1+0xa80], R8 ;  /* 0x000a800801007387 */ /* 0x000fe20000100a00 */
[----:B------:R-:W0:Y:S03]  /*9300*/  LDC R229, c[0x0][0x268] ;  /* 0x00009a00ffe57b82 */ /* 0x000e260000000800 */
[----:B------:R-:W-:Y:S01]  /*9310*/  STL.64 [R1+0x988], R18 ;  /* 0x0009881201007387 */ /* 0x000fe20000100a00 */
[----:B----4-:R-:W-:-:S03]  /*9320*/  IMAD R224, R224, 0x7d, RZ ;  /* 0x0000007de0e07824 */ /* 0x010fc600078e02ff */
[----:B------:R-:W-:Y:S01]  /*9330*/  STL.64 [R1+0x798], R6 ;  /* 0x0007980601007387 */ /* 0x000fe20000100a00 */
[----:B-1----:R-:W-:Y:S01]  /*9340*/  IADD3 R12, P4, R234, R218, RZ ;  /* 0x000000daea0c7210 */ /* 0x002fe20007f9e0ff */
[----:B------:R-:W1:Y:S02]  /*9350*/  LDC R233, c[0x0][0x268] ;  /* 0x00009a00ffe97b82 */ /* 0x000e640000000800 */
[----:B------:R2:W-:Y:S01]  /*9360*/  STL.64 [R1+0x3b8], R16 ;  /* 0x0003b81001007387 */ /* 0x0005e20000100a00 */
[----:B------:R-:W-:-:S05]  /*9370*/  LEA.HI.X.SX32 R13, R224, R219, 0x1, P4 ;  /* 0x000000dbe00d7211 */ /* 0x000fca00020f0eff */
[----:B------:R-:W4:Y:S01]  /*9380*/  LDC R224, c[0x0][0x268] ;  /* 0x00009a00ffe07b82 */ /* 0x000f220000000800 */
[----:B--2---:R-:W-:-:S07]  /*9390*/  IADD3 R16, P2, R225, R218, RZ ;  /* 0x000000dae1107210 */ /* 0x004fce0007f5e0ff */
[----:B------:R-:W2:Y:S01]  /*93a0*/  LDC R225, c[0x0][0x268] ;  /* 0x00009a00ffe17b82 */ /* 0x000ea20000000800 */
[----:B---3--:R-:W-:Y:S02]  /*93b0*/  IMAD R230, R230, 0x1f6, RZ ;  /* 0x000001f6e6e67824 */ /* 0x008fe400078e02ff */
[----:B0-----:R-:W-:-:S03]  /*93c0*/  IMAD R229, R229, 0x1f4, RZ ;  /* 0x000001f4e5e57824 */ /* 0x001fc600078e02ff */
[-C--:B------:R-:W-:Y:S02]  /*93d0*/  IADD3 R8, P0, R230, R218.reuse, RZ ;  /* 0x000000dae6087210 */ /* 0x080fe40007f1e0ff */
[-C--:B------:R-:W-:Y:S01]  /*93e0*/  IADD3 R10, P5, R229, R218.reuse, RZ ;  /* 0x000000dae50a7210 */ /* 0x080fe20007fbe0ff */
[----:B------:R0:W-:Y:S01]  /*93f0*/  STL.64 [R1+0x3b0], R14 ;  /* 0x0003b00e01007387 */ /* 0x0001e20000100a00 */
[----:B------:R-:W3:Y:S02]  /*9400*/  LDC R229, c[0x0][0x268] ;  /* 0x00009a00ffe57b82 */ /* 0x000ee40000000800 */
[----:B------:R-:W-:Y:S01]  /*9410*/  LEA.HI.X.SX32 R11, R234, R219, 0x1, P5 ;  /* 0x000000dbea0b7211 */ /* 0x000fe200028f0eff */
[----:B------:R-:W-:Y:S01]  /*9420*/  STL.64 [R1+0x790], R12 ;  /* 0x0007900c01007387 */ /* 0x000fe20000100a00 */
[----:B----4-:R-:W-:Y:S02]  /*9430*/  IMAD R224, R224, 0x1fc, RZ ;  /* 0x000001fce0e07824 */ /* 0x010fe400078e02ff */
[----:B--2---:R-:W-:Y:S01]  /*9440*/  IMAD R230, R225, 0x1fa, RZ ;  /* 0x000001fae1e67824 */ /* 0x004fe200078e02ff */
[----:B------:R2:W-:Y:S01]  /*9450*/  STL.64 [R1+0x3a8], R10 ;  /* 0x0003a80a01007387 */ /* 0x0005e20000100a00 */
[----:B-1----:R-:W-:Y:S01]  /*9460*/  IMAD R233, R233, 0xfc, RZ ;  /* 0x000000fce9e97824 */ /* 0x002fe200078e02ff */
[----:B------:R-:W1:Y:S02]  /*9470*/  LDC R225, c[0x0][0x268] ;  /* 0x00009a00ffe17b82 */ /* 0x000e640000000800 */
[----:B0-----:R-:W-:-:S06]  /*9480*/  IADD3 R14, P3, R230, R218, RZ ;  /* 0x000000dae60e7210 */ /* 0x001fcc0007f7e0ff */
[----:B------:R-:W0:Y:S01]  /*9490*/  LDC R230, c[0x0][0x268] ;  /* 0x00009a00ffe67b82 */ /* 0x000e220000000800 */
[----:B--2---:R-:W-:-:S07]  /*94a0*/  IADD3 R10, P5, R224, R218, RZ ;  /* 0x000000dae00a7210 */ /* 0x004fce0007fbe0ff */
[----:B------:R-:W2:Y:S01]  /*94b0*/  LDC R224, c[0x0][0x268] ;  /* 0x00009a00ffe07b82 */ /* 0x000ea20000000800 */
[----:B0-----:R-:W-:-:S05]  /*94c0*/  IMAD R230, R230, 0xfb, RZ ;  /* 0x000000fbe6e67824 */ /* 0x001fca00078e02ff */
[----:B------:R-:W-:Y:S01]  /*94d0*/  LEA.HI.X.SX32 R9, R230, R219, 0x1, P0 ;  /* 0x000000dbe6097211 */ /* 0x000fe200000f0eff */
[----:B--2---:R-:W-:Y:S02]  /*94e0*/  IMAD R230, R224, 0x1fe, RZ ;  /* 0x000001fee0e67824 */ /* 0x004fe400078e02ff */
[----:B------:R-:W0:Y:S01]  /*94f0*/  LDC R224, c[0x0][0x268] ;  /* 0x00009a00ffe07b82 */ /* 0x000e220000000800 */
[----:B---3--:R-:W-:Y:S01]  /*9500*/  IMAD R229, R229, 0x7e, RZ ;  /* 0x0000007ee5e57824 */ /* 0x008fe200078e02ff */
[----:B------:R-:W-:-:S04]  /*9510*/  IADD3 R18, P6, R233, R218, RZ ;  /* 0x000000dae9127210 */ /* 0x000fc80007fde0ff */
[C---:B------:R-:W-:Y:S02]  /*9520*/  IADD3 R20, P1, R229.reuse, R218, RZ ;  /* 0x000000dae5147210 */ /* 0x040fe40007f3e0ff */
[----:B------:R-:W-:Y:S02]  /*9530*/  LEA.HI.X.SX32 R19, R229, R219, 0x1, P6 ;  /* 0x000000dbe5137211 */ /* 0x000fe400030f0eff */
[----:B------:R-:W2:Y:S01]  /*9540*/  LDC R229, c[0x0][0x268] ;  /* 0x00009a00ffe57b82 */ /* 0x000ea20000000800 */
[----:B0-----:R-:W-:-:S05]  /*9550*/  IMAD R224, R224, 0x3f, RZ ;  /* 0x0000003fe0e07824 */ /* 0x001fca00078e02ff */
[-C--:B------:R-:W-:Y:S02]  /*9560*/  LEA.HI.X.SX32 R21, R224, R219.reuse, 0x1, P1 ;  /* 0x000000dbe0157211 */ /* 0x080fe400008f0eff */
[----:B------:R-:W0:Y:S01]  /*9570*/  LDC R224, c[0x0][0x268] ;  /* 0x00009a00ffe07b82 */ /* 0x000e220000000800 */
[-C--:B------:R-:W-:Y:S01]  /*9580*/  LEA.HI.X.SX32 R17, R233, R219.reuse, 0x1, P2 ;  /* 0x000000dbe9117211 */ /* 0x080fe200010f0eff */
[----:B-1----:R-:W-:Y:S02]  /*9590*/  IMAD R225, R225, 0xfe, RZ ;  /* 0x000000fee1e17824 */ /* 0x002fe400078e02ff */
[----:B0-----:R-:W-:Y:S02]  /*95a0*/  IMAD R233, R224, 0xfd, RZ ;  /* 0x000000fde0e97824 */ /* 0x001fe400078e02ff */
[----:B--2---:R-:W-:Y:S02]  /*95b0*/  IMAD R224, R229, 0x7f, RZ ;  /* 0x0000007fe5e07824 */ /* 0x004fe400078e02ff */
[----:B------:R-:W0:Y:S01]  /*95c0*/  LDC R229, c[0x0][0x268] ;  /* 0x00009a00ffe57b82 */ /* 0x000e220000000800 */
[----:B------:R-:W-:Y:S01]  /*95d0*/  IADD3 R12, P4, R225, R218, RZ ;  /* 0x000000dae10c7210 */ /* 0x000fe20007f9e0ff */
[----:B------:R1:W-:Y:S01]  /*95e0*/  STL.64 [R1+0x3a0], R8 ;  /* 0x0003a00801007387 */ /* 0x0003e20000100a00 */
[----:B------:R-:W-:-:S02]  /*95f0*/  LEA.HI.X.SX32 R15, R233, R219, 0x1, P3 ;  /* 0x000000dbe90f7211 */ /* 0x000fc400018f0eff */
[-C--:B------:R-:W-:Y:S01]  /*9600*/  LEA.HI.X.SX32 R13, R224, R219.reuse, 0x1, P4 ;  /* 0x000000dbe00d7211 */ /* 0x080fe200020f0eff */
[----:B------:R2:W-:Y:S01]  /*9610*/  STL.64 [R1+0x980], R20 ;  /* 0x0009801401007387 */ /* 0x0005e20000100a00 */
[----:B------:R-:W-:-:S03]  /*9620*/  LEA.HI.X.SX32 R11, R225, R219, 0x1, P5 ;  /* 0x000000dbe10b7211 */ /* 0x000fc600028f0eff */
[----:B------:R2:W-:Y:S01]  /*9630*/  STL.64 [R1+0x788], R18 ;  /* 0x0007881201007387 */ /* 0x0005e20000100a00 */
[----:B-1----:R-:W-:-:S03]  /*9640*/  IADD3 R8, P0, R230, R218, RZ ;  /* 0x000000dae6087210 */ /* 0x002fc60007f1e0ff */
[----:B------:R2:W-:Y:S01]  /*9650*/  STL.64 [R1+0x398], R16 ;  /* 0x0003981001007387 */ /* 0x0005e20000100a00 */
[----:B0-----:R-:W-:-:S03]  /*9660*/  IMAD R229, R229, 0xff, RZ ;  /* 0x000000ffe5e57824 */ /* 0x001fc600078e02ff */
[----:B------:R2:W-:Y:S02]  /*9670*/  STL.64 [R1+0x390], R14 ;  /* 0x0003900e01007387 */ /* 0x0005e40000100a00 */
[----:B------:R-:W-:Y:S02]  /*9680*/  LEA.HI.X.SX32 R9, R229, R219, 0x1, P0 ;  /* 0x000000dbe5097211 */ /* 0x000fe400000f0eff */
[----:B------:R2:W-:Y:S04]  /*9690*/  STL.64 [R1+0x780], R12 ;  /* 0x0007800c01007387 */ /* 0x0005e80000100a00 */
[----:B------:R2:W-:Y:S04]  /*96a0*/  STL.64 [R1+0x388], R10 ;  /* 0x0003880a01007387 */ /* 0x0005e80000100a00 */
[----:B------:R2:W-:Y:S01]  /*96b0*/  STL.64 [R1+0x380], R8 ;  /* 0x0003800801007387 */ /* 0x0005e20000100a00 */
[----:B------:R-:W-:Y:S01]  /*96c0*/  UIADD3.64 UR6, UR10, 0x3fe, URZ ;  /* 0x000003fe0a067897 */ /* 0x000fe2000fffe03f */
[----:B------:R-:W-:-:S02]  /*96d0*/  CS2R R112, SRZ ;  /* 0x0000000000707805 */ /* 0x000fc4000001ff00 */
[----:B------:R-:W-:Y:S02]  /*96e0*/  CS2R R114, SRZ ;  /* 0x0000000000727805 */ /* 0x000fe4000001ff00 */
[----:B------:R-:W-:Y:S02]  /*96f0*/  CS2R R116, SRZ ;  /* 0x0000000000747805 */ /* 0x000fe4000001ff00 */
[----:B------:R-:W-:Y:S02]  /*9700*/  CS2R R118, SRZ ;  /* 0x0000000000767805 */ /* 0x000fe4000001ff00 */
[----:B------:R-:W-:Y:S02]  /*9710*/  CS2R R120, SRZ ;  /* 0x0000000000787805 */ /* 0x000fe4000001ff00 */
[----:B------:R-:W-:Y:S02]  /*9720*/  CS2R R122, SRZ ;  /* 0x00000000007a7805 */ /* 0x000fe4000001ff00 */
        /* <DEDUP_REMOVED lines=13> */
[----:B------:R-:W-:Y:S01]  /*9800*/  CS2R R150, SRZ ;  /* 0x0000000000967805 */ /* 0x000fe2000001ff00 */
[----:B------:R-:W-:Y:S02]  /*9810*/  UIADD3.64 UR6, UR10, 0x402, URZ ;  /* 0x000004020a067897 */ /* 0x000fe4000fffe03f */
[----:B------:R-:W-:Y:S02]  /*9820*/  UIADD3.64 UR12, UR10, 0x400, URZ ;  /* 0x000004000a0c7897 */ /* 0x000fe4000fffe03f */
[----:B------:R-:W-:Y:S02]  /*9830*/  UIADD3.64 UR6, UR8, 0x180, URZ ;  /* 0x0000018008067897 */ /* 0x000fe4000fffe03f */
[----:B------:R-:W-:Y:S02]  /*9840*/  UIADD3.64 UR20, UR8, 0x200, URZ ;  /* 0x0000020008147897 */ /* 0x000fe4000fffe03f */
[----:B------:R-:W-:Y:S02]  /*9850*/  UIADD3.64 UR14, UR10, 0x2, URZ ;  /* 0x000000020a0e7897 */ /* 0x000fe4000fffe03f */
[----:B------:R-:W-:-:S02]  /*9860*/  UIADD3.64 UR18, UR10, 0x4, URZ ;  /* 0x000000040a127897 */ /* 0x000fc4000fffe03f */
        /* <DEDUP_REMOVED lines=20> */
[----:B--2---:R-:W-:-:S12]  /*99b0*/  UIADD3.64 UR52, UR8, 0x700, URZ ;  /* 0x0000070008347897 */ /* 0x004fd8000fffe03f */
.L_x_1:
[----:B-1----:R-:W-:Y:S01]  /*99c0*/  MOV R5, UR47 ;  /* 0x0000002f00057c02 */ /* 0x002fe20008000f00 */
[----:B-----5:R0:W-:Y:S01]  /*99d0*/  STL [R1+0xc34], R2 ;  /* 0x000c340201007387 */ /* 0x0201e20000100800 */
[----:B------:R-:W-:-:S03]  /*99e0*/  IMAD.WIDE R8, R3, 0x2, R220 ;  /* 0x0000000203087825 */ /* 0x000fc600078e02dc */
[----:B------:R1:W-:Y:S01]  /*99f0*/  STL [R1+0xc30], R4 ;  /* 0x000c300401007387 */ /* 0x0003e20000100800 */
[----:B------:R-:W-:-:S03]  /*9a00*/  IMAD.WIDE R16, R217, 0x2, R220 ;  /* 0x00000002d9107825 */ /* 0x000fc600078e02dc */
[----:B------:R2:W-:Y:S01]  /*9a10*/  STL [R1+0xc2c], R218 ;  /* 0x000c2cda01007387 */ /* 0x0005e20000100800 */
[----:B------:R-:W-:Y:S01]  /*9a20*/  IMAD.WIDE R6, R3, 0x2, R222 ;  /* 0x0000000203067825 */ /* 0x000fe200078e02de */
[----:B0-----:R-:W-:Y:S02]  /*9a30*/  MOV R2, UR45 ;  /* 0x0000002d00027c02 */ /* 0x001fe40008000f00 */
[----:B------:R-:W-:Y:S01]  /*9a40*/  STL [R1+0xc28], R219 ;  /* 0x000c28db01007387 */ /* 0x000fe20000100800 */
[----:B-1----:R-:W-:-:S03]  /*9a50*/  MOV R4, UR46 ;  /* 0x0000002e00047c02 */ /* 0x002fc60008000f00 */
[----:B------:R0:W-:Y:S04]  /*9a60*/  STL [R1+0x27c], R5 ;  /* 0x00027c0501007387 */ /* 0x0001e80000100800 */
[----:B------:R1:W3:Y:S01]  /*9a70*/  LDG.E.U16 R216, desc[UR4][R8.64] ;  /* 0x0000000408d87981 */ /* 0x0002e2000c1e1500 */
[----:B------:R-:W-:Y:S01]  /*9a80*/  IMAD.WIDE R14, R217, 0x2, R222 ;  /* 0x00000002d90e7825 */ /* 0x000fe200078e02de */
[----:B--2---:R-:W-:Y:S02]  /*9a90*/  MOV R218, UR53 ;  /* 0x0000003500da7c02 */ /* 0x004fe40008000f00 */
[----:B------:R2:W-:Y:S01]  /*9aa0*/  STL [R1+0x278], R4 ;  /* 0x0002780401007387 */ /* 0x0005e20000100800 */
[----:B------:R-:W-:Y:S01]  /*9ab0*/  IMAD.WIDE R16, R3, 0x2, R16 ;  /* 0x0000000203107825 */ /* 0x000fe200078e0210 */
[----:B0-----:R-:W-:-:S02]  /*9ac0*/  MOV R5, UR44 ;  /* 0x0000002c00057c02 */ /* 0x001fc40008000f00 */
[----:B------:R0:W-:Y:S01]  /*9ad0*/  STL [R1+0x274], R2 ;  /* 0x0002740201007387 */ /* 0x0001e20000100800 */
[C---:B------:R-:W-:Y:S01]  /*9ae0*/  IMAD R18, R217.reuse, 0x9, RZ ;  /* 0x00000009d9127824 */ /* 0x040fe200078e02ff */
[----:B------:R-:W-:Y:S02]  /*9af0*/  MOV R219, UR52 ;  /* 0x0000003400db7c02 */ /* 0x000fe40008000f00 */
[----:B------:R4:W-:Y:S01]  /*9b00*/  STL [R1+0x270], R5 ;  /* 0x0002700501007387 */ /* 0x0009e20000100800 */
[----:B--2---:R-:W-:Y:S02]  /*9b10*/  MOV R4, UR51 ;  /* 0x0000003300047c02 */ /* 0x004fe40008000f00 */
[----:B-1----:R-:W-:Y:S01]  /*9b20*/  SHF.L.U32 R8, R217, 0x3, RZ ;  /* 0x00000003d9087819 */ /* 0x002fe200000006ff */
[----:B------:R-:W-:Y:S01]  /*9b30*/  IMAD.WIDE R14, R3, 0x2, R14 ;  /* 0x00000002030e7825 */ /* 0x000fe200078e020e */
[----:B0-----:R-:W-:Y:S01]  /*9b40*/  MOV R2, UR50 ;  /* 0x0000003200027c02 */ /* 0x001fe20008000f00 */
[----:B------:R0:W-:Y:S01]  /*9b50*/  STL [R1+0x26c], R4 ;  /* 0x00026c0401007387 */ /* 0x0001e20000100800 */
[----:B----4-:R-:W-:-:S03]  /*9b60*/  MOV R5, UR49 ;  /* 0x0000003100057c02 */ /* 0x010fc60008000f00 */
[----:B------:R1:W-:Y:S04]  /*9b70*/  STL [R1+0x268], R2 ;  /* 0x0002680201007387 */ /* 0x0003e80000100800 */
[----:B------:R2:W-:Y:S01]  /*9b80*/  STL [R1+0x264], R5 ;  /* 0x0002640501007387 */ /* 0x0005e20000100800 */
[----:B------:R-:W-:Y:S01]  /*9b90*/  IMAD.WIDE R10, R8, 0x2, R220 ;  /* 0x00000002080a7825 */ /* 0x000fe200078e02dc */
[----:B0-----:R-:W-:Y:S02]  /*9ba0*/  MOV R4, UR48 ;  /* 0x0000003000047c02 */ /* 0x001fe40008000f00 */
[----:B------:R0:W4:Y:S01]  /*9bb0*/  LDG.E.U16 R23, desc[UR4][R6.64] ;  /* 0x0000000406177981 */ /* 0x000122000c1e1500 */
[----:B-1----:R-:W-:-:S03]  /*9bc0*/  MOV R2, UR55 ;  /* 0x0000003700027c02 */ /* 0x002fc60008000f00 */
[----:B------:R-:W4:Y:S01]  /*9bd0*/  LDG.E.U16 R22, desc[UR4][R16.64] ;  /* 0x0000000410167981 */ /* 0x000f22000c1e1500 */
[----:B--2---:R-:W-:Y:S02]  /*9be0*/  IMAD R5, R217, 0x48, RZ ;  /* 0x00000048d9057824 */ /* 0x004fe400078e02ff */
[--C-:B------:R-:W-:Y:S01]  /*9bf0*/  IMAD.WIDE R8, R8, 0x2, R222.reuse ;  /* 0x0000000208087825 */ /* 0x100fe200078e02de */
[----:B------:R-:W-:Y:S03]  /*9c00*/  STL [R1+0xc38], R2 ;  /* 0x000c380201007387 */ /* 0x000fe60000100800 */
[----:B------:R-:W-:Y:S01]  /*9c10*/  IMAD.WIDE R12, R5, 0x2, R222 ;  /* 0x00000002050c7825 */ /* 0x000fe200078e02de */
[----:B------:R1:W-:Y:S03]  /*9c20*/  STL [R1+0x260], R4 ;  /* 0x0002600401007387 */ /* 0x0003e60000100800 */
[C---:B------:R-:W-:Y:S01]  /*9c30*/  IMAD.WIDE R10, R3.reuse, 0x2, R10 ;  /* 0x00000002030a7825 */ /* 0x040fe200078e020a */
[----:B------:R-:W2:Y:S03]  /*9c40*/  LDG.E.U16 R21, desc[UR4][R14.64] ;  /* 0x000000040e157981 */ /* 0x000ea6000c1e1500 */
[----:B------:R-:W-:Y:S01]  /*9c50*/  IMAD.WIDE R12, R3, 0x2, R12 ;  /* 0x00000002030c7825 */ /* 0x000fe200078e020c */
[----:B------:R-:W2:Y:S01]  /*9c60*/  LDG.E.U16 R19, desc[UR4][R10.64] ;  /* 0x000000040a137981 */ /* 0x000ea2000c1e1500 */
[----:B-1----:R-:W-:-:S02]  /*9c70*/  MOV R4, UR54 ;  /* 0x0000003600047c02 */ /* 0x002fc40008000f00 */
[----:B------:R-:W-:Y:S01]  /*9c80*/  IMAD.WIDE R8, R3, 0x2, R8 ;  /* 0x0000000203087825 */ /* 0x000fe200078e0208 */
[----:B------:R1:W2:Y:S04]  /*9c90*/  LDG.E.U16 R20, desc[UR4][R12.64] ;  /* 0x000000040c147981 */ /* 0x0002a8000c1e1500 */
[----:B------:R1:W-:Y:S01]  /*9ca0*/  STL [R1+0xc3c], R4 ;  /* 0x000c3c0401007387 */ /* 0x0003e20000100800 */
[----:B0-----:R-:W-:-:S03]  /*9cb0*/  IMAD.WIDE R6, R18, 0x2, R220 ;  /* 0x0000000212067825 */ /* 0x001fc600078e02dc */
[----:B------:R-:W-:Y:S04]  /*9cc0*/  STL [R1+0xc40], R218 ;  /* 0x000c40da01007387 */ /* 0x000fe80000100800 */
[----:B-1----:R0:W2:Y:S01]  /*9cd0*/  LDG.E.U16 R4, desc[UR4][R8.64] ;  /* 0x0000000408047981 */ /* 0x0020a2000c1e1500 */
[----:B------:R-:W-:Y:S02]  /*9ce0*/  IMAD R12, R217, 0xa, RZ ;  /* 0x0000000ad90c7824 */ /* 0x000fe400078e02ff */
[----:B------:R-:W-:Y:S01]  /*9cf0*/  IMAD.WIDE R16, R18, 0x2, R222 ;  /* 0x0000000212107825 */ /* 0x000fe200078e02de */
[----:B------:R1:W-:Y:S03]  /*9d00*/  STL [R1+0xc44], R219 ;  /* 0x000c44db01007387 */ /* 0x0003e60000100800 */
[----:B------:R-:W-:-:S04]  /*9d10*/  IMAD.WIDE R14, R12, 0x2, R220 ;  /* 0x000000020c0e7825 */ /* 0x000fc800078e02dc */
[----:B0-----:R-:W-:Y:S02]  /*9d20*/  IMAD R8, R217, 0xb, RZ ;  /* 0x0000000bd9087824 */ /* 0x001fe400078e02ff */
[----:B------:R-:W-:-:S04]  /*9d30*/  IMAD.WIDE R12, R12, 0x2, R222 ;  /* 0x000000020c0c7825 */ /* 0x000fc800078e02de */
[----:B------:R-:W-:-:S04]  /*9d40*/  IMAD.WIDE R10, R8, 0x2, R220 ;  /* 0x00000002080a7825 */ /* 0x000fc800078e02dc */
[----:B------:R-:W-:-:S04]  /*9d50*/  IMAD.WIDE R8, R8, 0x2, R222 ;  /* 0x0000000208087825 */ /* 0x000fc800078e02de */
[----:B------:R-:W-:-:S04]  /*9d60*/  IMAD.WIDE R6, R3, 0x2, R6 ;  /* 0x0000000203067825 */ /* 0x000fc800078e0206 */
[C---:B------:R-:W-:Y:S01]  /*9d70*/  IMAD.WIDE R16, R3.reuse, 0x2, R16 ;  /* 0x0000000203107825 */ /* 0x040fe200078e0210 */
[----:B------:R-:W2:Y:S03]  /*9d80*/  LDG.E.U16 R2, desc[UR4][R6.64] ;  /* 0x0000000406027981 */ /* 0x000ea6000c1e1500 */
[C---:B------:R-:W-:Y:S01]  /*9d90*/  IMAD.WIDE R14, R3.reuse, 0x2, R14 ;  /* 0x00000002030e7825 */ /* 0x040fe200078e020e */
[----:B------:R-:W2:Y:S03]  /*9da0*/  LDG.E.U16 R225, desc[UR4][R16.64] ;  /* 0x0000000410e17981 */ /* 0x000ea6000c1e1500 */
[C---:B------:R-:W-:Y:S01]  /*9db0*/  IMAD.WIDE R12, R3.reuse, 0x2, R12 ;  /* 0x00000002030c7825 */ /* 0x040fe200078e020c */
[----:B------:R-:W2:Y:S03]  /*9dc0*/  LDG.E.U16 R224, desc[UR4][R14.64] ;  /* 0x000000040ee07981 */ /* 0x000ea6000c1e1500 */
[C---:B------:R-:W-:Y:S01]  /*9dd0*/  IMAD.WIDE R10, R3.reuse, 0x2, R10 ;  /* 0x00000002030a7825 */ /* 0x040fe200078e020a */
[----:B-1----:R0:W2:Y:S03]  /*9de0*/  LDG.E.U16 R219, desc[UR4][R12.64] ;  /* 0x000000040cdb7981 */ /* 0x0020a6000c1e1500 */
[----:B------:R-:W-:Y:S01]  /*9df0*/  IMAD.WIDE R8, R3, 0x2, R8 ;  /* 0x0000000203087825 */ /* 0x000fe200078e0208 */
[----:B------:R-:W2:Y:S03]  /*9e00*/  LDG.E.U16 R218, desc[UR4][R10.64] ;  /* 0x000000040ada7981 */ /* 0x000ea6000c1e1500 */
[----:B------:R-:W-:-:S02]  /*9e10*/  IMAD R18, R217, 0xc, RZ ;  /* 0x0000000cd9127824 */ /* 0x000fc400078e02ff */
[----:B0-----:R-:W-:Y:S02]  /*9e20*/  IMAD R12, R217, 0xd, RZ ;  /* 0x0000000dd90c7824 */ /* 0x001fe400078e02ff */
[----:B------:R-:W-:-:S04]  /*9e30*/  IMAD.WIDE R6, R18, 0x2, R220 ;  /* 0x0000000212067825 */ /* 0x000fc800078e02dc */
[----:B------:R-:W-:-:S04]  /*9e40*/  IMAD.WIDE R16, R18, 0x2, R222 ;  /* 0x0000000212107825 */ /* 0x000fc800078e02de */
[----:B------:R-:W-:-:S04]  /*9e50*/  IMAD.WIDE R14, R12, 0x2, R220 ;  /* 0x000000020c0e7825 */ /* 0x000fc800078e02dc */
[----:B------:R-:W-:-:S04]  /*9e60*/  IMAD.WIDE R12, R12, 0x2, R222 ;  /* 0x000000020c0c7825 */ /* 0x000fc800078e02de */
[----:B------:R-:W-:-:S04]  /*9e70*/  IMAD.WIDE R6, R3, 0x2, R6 ;  /* 0x0000000203067825 */ /* 0x000fc800078e0206 */
[----:B------:R-:W-:-:S04]  /*9e80*/  IMAD.WIDE R16, R3, 0x2, R16 ;  /* 0x0000000203107825 */ /* 0x000fc800078e0210 */
[----:B------:R-:W-:-:S04]  /*9e90*/  IMAD.WIDE R14, R3, 0x2, R14 ;  /* 0x00000002030e7825 */ /* 0x000fc800078e020e */
[----:B------:R-:W-:Y:S01]  /*9ea0*/  IMAD.WIDE R12, R3, 0x2, R12 ;  /* 0x00000002030c7825 */ /* 0x000fe200078e020c */
[----:B---3--:R0:W-:Y:S04]  /*9eb0*/  STL [R1+0x60], R216 ;  /* 0x000060d801007387 */ /* 0x0081e80000100800 */
[----:B0-----:R0:W3:Y:S02]  /*9ec0*/  LDG.E.U16 R216, desc[UR4][R8.64] ;  /* 0x0000000408d87981 */ /* 0x0010e4000c1e1500 */
[----:B0-----:R-:W-:-:S04]  /*9ed0*/  IMAD R8, R217, 0xe, RZ ;  /* 0x0000000ed9087824 */ /* 0x001fc800078e02ff */
[----:B------:R-:W-:-:S04]  /*9ee0*/  IMAD.WIDE R10, R8, 0x2, R220 ;  /* 0x00000002080a7825 */ /* 0x000fc800078e02dc */
[----:B------:R-:W-:Y:S01]  /*9ef0*/  IMAD.WIDE R8, R8, 0x2, R222 ;  /* 0x0000000208087825 */ /* 0x000fe200078e02de */
[----:B----4-:R0:W-:Y:S03]  /*9f00*/  STL [R1+0x5c], R23 ;  /* 0x00005c1701007387 */ /* 0x0101e60000100800 */
[C---:B------:R-:W-:Y:S01]  /*9f10*/  IMAD.WIDE R10, R3.reuse, 0x2, R10 ;  /* 0x00000002030a7825 */ /* 0x040fe200078e020a */
[----:B------:R1:W-:Y:S03]  /*9f20*/  STL [R1+0xe0], R22 ;  /* 0x0000e01601007387 */ /* 0x0003e60000100800 */
[----:B------:R-:W-:Y:S01]  /*9f30*/  IMAD.WIDE R8, R3, 0x2, R8 ;  /* 0x0000000203087825 */ /* 0x000fe200078e0208 */
[----:B0-----:R-:W4:Y:S04]  /*9f40*/  LDG.E.U16 R23, desc[UR4][R6.64] ;  /* 0x0000000406177981 */ /* 0x001f28000c1e1500 */
[----:B-1----:R-:W4:Y:S04]  /*9f50*/  LDG.E.U16 R22, desc[UR4][R16.64] ;  /* 0x0000000410167981 */ /* 0x002f28000c1e1500 */
[----:B--2---:R0:W-:Y:S04]  /*9f60*/  STL [R1+0xdc], R21 ;  /* 0x0000dc1501007387 */ /* 0x0041e80000100800 */
[----:B------:R1:W-:Y:S04]  /*9f70*/  STL [R1+0x14], R20 ;  /* 0x0000141401007387 */ /* 0x0003e80000100800 */
[----:B0-----:R-:W2:Y:S04]  /*9f80*/  LDG.E.U16 R21, desc[UR4][R14.64] ;  /* 0x000000040e157981 */ /* 0x001ea8000c1e1500 */
[----:B------:R0:W-:Y:S04]  /*9f90*/  STL [R1+0x58], R19 ;  /* 0x0000581301007387 */ /* 0x0001e80000100800 */
[----:B-1----:R1:W2:Y:S04]  /*9fa0*/  LDG.E.U16 R20, desc[UR4][R12.64] ;  /* 0x000000040c147981 */ /* 0x0022a8000c1e1500 */
[----:B0-----:R-:W2:Y:S04]  /*9fb0*/  LDG.E.U16 R19, desc[UR4][R10.64] ;  /* 0x000000040a137981 */ /* 0x001ea8000c1e1500 */
[----:B------:R0:W-:Y:S04]  /*9fc0*/  STL [R1+0x54], R4 ;  /* 0x0000540401007387 */ /* 0x0001e80000100800 */
[----:B0-----:R0:W2:Y:S01]  /*9fd0*/  LDG.E.U16 R4, desc[UR4][R8.64] ;  /* 0x0000000408047981 */ /* 0x0010a2000c1e1500 */
[C---:B------:R-:W-:Y:S01]  /*9fe0*/  IMAD R18, R217.reuse, 0xf, RZ ;  /* 0x0000000fd9127824 */ /* 0x040fe200078e02ff */
[----:B-1----:R-:W-:-:S03]  /*9ff0*/  SHF.L.U32 R12, R217, 0x4, RZ ;  /* 0x00000004d90c7819 */ /* 0x002fc600000006ff */
[----:B------:R-:W-:-:S04]  /*a000*/  IMAD.WIDE R6, R18, 0x2, R220 ;  /* 0x0000000212067825 */ /* 0x000fc800078e02dc */
[----:B------:R-:W-:-:S04]  /*a010*/  IMAD.WIDE R16, R18, 0x2, R222 ;  /* 0x0000000212107825 */ /* 0x000fc800078e02de */
[----:B0-----:R-:W-:Y:S02]  /*a020*/  IMAD R8, R217, 0x11, RZ ;  /* 0x00000011d9087824 */ /* 0x001fe400078e02ff */
[----:B------:R-:W-:-:S04]  /*a030*/  IMAD.WIDE R14, R12, 0x2, R220 ;  /* 0x000000020c0e7825 */ /* 0x000fc800078e02dc */
[----:B------:R-:W-:-:S04]  /*a040*/  IMAD.WIDE R12, R12, 0x2, R222 ;  /* 0x000000020c0c7825 */ /* 0x000fc800078e02de */
[----:B------:R-:W-:-:S04]  /*a050*/  IMAD.WIDE R10, R8, 0x2, R220 ;  /* 0x00000002080a7825 */ /* 0x000fc800078e02dc */
[----:B------:R-:W-:-:S04]  /*a060*/  IMAD.WIDE R8, R8, 0x2, R222 ;  /* 0x0000000208087825 */ /* 0x000fc800078e02de */
[C---:B------:R-:W-:Y:S01]  /*a070*/  IMAD.WIDE R6, R3.reuse, 0x2, R6 ;  /* 0x0000000203067825 */ /* 0x040fe200078e0206 */
[----:B------:R0:W-:Y:S03]  /*a080*/  STL [R1+0xd8], R2 ;  /* 0x0000d80201007387 */ /* 0x0001e60000100800 */
[C---:B------:R-:W-:Y:S01]  /*a090*/  IMAD.WIDE R16, R3.reuse, 0x2, R16 ;  /* 0x0000000203107825 */ /* 0x040fe200078e0210 */
[----:B------:R1:W-:Y:S03]  /*a0a0*/  STL [R1+0xd4], R225 ;  /* 0x0000d4e101007387 */ /* 0x0003e60000100800 */
[C---:B------:R-:W-:Y:S01]  /*a0b0*/  IMAD.WIDE R14, R3.reuse, 0x2, R14 ;  /* 0x00000002030e7825 */ /* 0x040fe200078e020e */
[----:B------:R1:W-:Y:S03]  /*a0c0*/  STL [R1+0x160], R224 ;  /* 0x000160e001007387 */ /* 0x0003e60000100800 */
[C---:B------:R-:W-:Y:S01]  /*a0d0*/  IMAD.WIDE R12, R3.reuse, 0x2, R12 ;  /* 0x00000002030c7825 */ /* 0x040fe200078e020c */
[----:B0-----:R0:W2:Y:S03]  /*a0e0*/  LDG.E.U16 R2, desc[UR4][R6.64] ;  /* 0x0000000406027981 */ /* 0x0010a6000c1e1500 */
[C---:B------:R-:W-:Y:S01]  /*a0f0*/  IMAD.WIDE R10, R3.reuse, 0x2, R10 ;  /* 0x00000002030a7825 */ /* 0x040fe200078e020a */
[----:B-1----:R1:W2:Y:S03]  /*a100*/  LDG.E.U16 R225, desc[UR4][R16.64] ;  /* 0x0000000410e17981 */ /* 0x0022a6000c1e1500 */
[----:B------:R-:W-:Y:S01]  /*a110*/  IMAD.WIDE R8, R3, 0x2, R8 ;  /* 0x0000000203087825 */ /* 0x000fe200078e0208 */
[----:B------:R0:W-:Y:S03]  /*a120*/  STL [R1+0x15c], R219 ;  /* 0x00015cdb01007387 */ /* 0x0001e60000100800 */
[----:B------:R-:W-:Y:S01]  /*a130*/  IMAD R18, R217, 0x12, RZ ;  /* 0x00000012d9127824 */ /* 0x000fe200078e02ff */
[----:B------:R-:W2:Y:S04]  /*a140*/  LDG.E.U16 R224, desc[UR4][R14.64] ;  /* 0x000000040ee07981 */ /* 0x000ea8000c1e1500 */
[----:B------:R1:W-:Y:S04]  /*a150*/  STL [R1+0x1dc], R218 ;  /* 0x0001dcda01007387 */ /* 0x0003e80000100800 */
[----:B0-----:R0:W2:Y:S01]  /*a160*/  LDG.E.U16 R219, desc[UR4][R12.64] ;  /* 0x000000040cdb7981 */ /* 0x0010a2000c1e1500 */
[----:B------:R-:W-:-:S03]  /*a170*/  IMAD.WIDE R6, R18, 0x2, R220 ;  /* 0x0000000212067825 */ /* 0x000fc600078e02dc */
[----:B-1----:R-:W2:Y:S01]  /*a180*/  LDG.E.U16 R218, desc[UR4][R10.64] ;  /* 0x000000040ada7981 */ /* 0x002ea2000c1e1500 */
[----:B------:R-:W-:-:S04]  /*a190*/  IMAD.WIDE R16, R18, 0x2, R222 ;  /* 0x0000000212107825 */ /* 0x000fc800078e02de */
[----:B0-----:R-:W-:-:S04]  /*a1a0*/  IMAD R12, R217, 0x13, RZ ;  /* 0x00000013d90c7824 */ /* 0x001fc800078e02ff */
        /* <DEDUP_REMOVED lines=25> */
[----:B------:R-:W-:-:S02]  /*a340*/  IMAD R18, R217, 0x15, RZ ;  /* 0x00000015d9127824 */ /* 0x000fc400078e02ff */
[----:B-1----:R-:W-:Y:S02]  /*a350*/  IMAD R12, R217, 0x16, RZ ;  /* 0x00000016d90c7824 */ /* 0x002fe400078e02ff */
        /* <DEDUP_REMOVED lines=12> */
[----:B0-----:R0:W2:Y:S03]  /*a420*/  LDG.E.U16 R2, desc[UR4][R6.64] ;  /* 0x0000000406027981 */ /* 0x0010a6000c1e1500 */
[----:B------:R-:W-:-:S04]  /*a430*/  IMAD.WIDE R12, R3, 0x2, R12 ;  /* 0x00000002030c7825 */ /* 0x000fc800078e020c */
[C---:B------:R-:W-:Y:S01]  /*a440*/  IMAD.WIDE R10, R3.reuse, 0x2, R10 ;  /* 0x00000002030a7825 */ /* 0x040fe200078e020a */
[----:B------:R0:W-:Y:S03]  /*a450*/  STL [R1+0x50], R224 ;  /* 0x000050e001007387 */ /* 0x0001e60000100800 */
[----:B------:R-:W-:Y:S01]  /*a460*/  IMAD.WIDE R8, R3, 0x2, R8 ;  /* 0x0000000203087825 */ /* 0x000fe200078e0208 */
[----:B-1----:R1:W2:Y:S03]  /*a470*/  LDG.E.U16 R225, desc[UR4][R16.64] ;  /* 0x0000000410e17981 */ /* 0x0022a6000c1e1500 */
[----:B------:R-:W-:Y:S01]  /*a480*/  IMAD R18, R217, 0x18, RZ ;  /* 0x00000018d9127824 */ /* 0x000fe200078e02ff */
[----:B------:R1:W-:Y:S04]  /*a490*/  STL [R1+0x4c], R219 ;  /* 0x00004cdb01007387 */ /* 0x0003e80000100800 */
[----:B0-----:R-:W2:Y:S04]  /*a4a0*/  LDG.E.U16 R224, desc[UR4][R14.64] ;  /* 0x000000040ee07981 */ /* 0x001ea8000c1e1500 */
[----:B------:R0:W-:Y:S04]  /*a4b0*/  STL [R1+0xd0], R218 ;  /* 0x0000d0da01007387 */ /* 0x0001e80000100800 */
[----:B-1----:R1:W2:Y:S01]  /*a4c0*/  LDG.E.U16 R219, desc[UR4][R12.64] ;  /* 0x000000040cdb7981 */ /* 0x0022a2000c1e1500 */
[----:B------:R-:W-:-:S03]  /*a4d0*/  IMAD.WIDE R6, R18, 0x2, R220 ;  /* 0x0000000212067825 */ /* 0x000fc600078e02dc */
[----:B0-----:R-:W2:Y:S01]  /*a4e0*/  LDG.E.U16 R218, desc[UR4][R10.64] ;  /* 0x000000040ada7981 */ /* 0x001ea2000c1e1500 */
[----:B------:R-:W-:-:S04]  /*a4f0*/  IMAD.WIDE R16, R18, 0x2, R222 ;  /* 0x0000000212107825 */ /* 0x000fc800078e02de */
[----:B-1----:R-:W-:-:S04]  /*a500*/  IMAD R12, R217, 0x19, RZ ;  /* 0x00000019d90c7824 */ /* 0x002fc800078e02ff */
        /* <DEDUP_REMOVED lines=28> */
[----:B0-----:R-:W-:Y:S02]  /*a6d0*/  IMAD R8, R217, 0x1d, RZ ;  /* 0x0000001dd9087824 */ /* 0x001fe400078e02ff */
[----:B------:R-:W-:-:S04]  /*a6e0*/  IMAD.WIDE R16, R18, 0x2, R222 ;  /* 0x0000000212107825 */ /* 0x000fc800078e02de */
[----:B------:R-:W-:-:S04]  /*a6f0*/  IMAD.WIDE R14, R12, 0x2, R220 ;  /* 0x000000020c0e7825 */ /* 0x000fc800078e02dc */
[----:B------:R-:W-:-:S04]  /*a700*/  IMAD.WIDE R12, R12, 0x2, R222 ;  /* 0x000000020c0c7825 */ /* 0x000fc800078e02de */
[----:B------:R-:W-:-:S04]  /*a710*/  IMAD.WIDE R10, R8, 0x2, R220 ;  /* 0x00000002080a7825 */ /* 0x000fc800078e02dc */
[----:B------:R-:W-:-:S04]  /*a720*/  IMAD.WIDE R8, R8, 0x2, R222 ;  /* 0x0000000208087825 */ /* 0x000fc800078e02de */
[C---:B------:R-:W-:Y:S01]  /*a730*/  IMAD.WIDE R6, R3.reuse, 0x2, R6 ;  /* 0x0000000203067825 */ /* 0x040fe200078e0206 */
[----:B------:R0:W-:Y:S03]  /*a740*/  STL [R1+0x224], R2 ;  /* 0x0002240201007387 */ /* 0x0001e60000100800 */
[----:B------:R-:W-:-:S04]  /*a750*/  IMAD.WIDE R16, R3, 0x2, R16 ;  /* 0x0000000203107825 */ /* 0x000fc800078e0210 */
[C---:B------:R-:W-:Y:S01]  /*a760*/  IMAD.WIDE R14, R3.reuse, 0x2, R14 ;  /* 0x00000002030e7825 */ /* 0x040fe200078e020e */
[----:B------:R1:W-:Y:S03]  /*a770*/  STL [R1+0x220], R225 ;  /* 0x000220e101007387 */ /* 0x0003e60000100800 */
[C---:B------:R-:W-:Y:S01]  /*a780*/  IMAD.WIDE R12, R3.reuse, 0x2, R12 ;  /* 0x00000002030c7825 */ /* 0x040fe200078e020c */
[----:B0-----:R0:W2:Y:S03]  /*a790*/  LDG.E.U16 R2, desc[UR4][R6.64] ;  /* 0x0000000406027981 */ /* 0x0010a6000c1e1500 */
[C---:B------:R-:W-:Y:S01]  /*a7a0*/  IMAD.WIDE R10, R3.reuse, 0x2, R10 ;  /* 0x00000002030a7825 */ /* 0x040fe200078e020a */
[----:B------:R0:W-:Y:S03]  /*a7b0*/  STL [R1+0x21c], R224 ;  /* 0x00021ce001007387 */ /* 0x0001e60000100800 */
[----:B------:R-:W-:Y:S01]  /*a7c0*/  IMAD.WIDE R8, R3, 0x2, R8 ;  /* 0x0000000203087825 */ /* 0x000fe200078e0208 */
[----:B-1----:R1:W2:Y:S03]  /*a7d0*/  LDG.E.U16 R225, desc[UR4][R16.64] ;  /* 0x0000000410e17981 */ /* 0x0022a6000c1e1500 */
[----:B------:R-:W-:Y:S01]  /*a7e0*/  IMAD R18, R217, 0x1e, RZ ;  /* 0x0000001ed9127824 */ /* 0x000fe200078e02ff */
[----:B------:R1:W-:Y:S04]  /*a7f0*/  STL [R1+0x218], R219 ;  /* 0x000218db01007387 */ /* 0x0003e80000100800 */
[----:B0-----:R-:W2:Y:S04]  /*a800*/  LDG.E.U16 R224, desc[UR4][R14.64] ;  /* 0x000000040ee07981 */ /* 0x001ea8000c1e1500 */
[----:B------:R0:W-:Y:S01]  /*a810*/  STL [R1+0x214], R218 ;  /* 0x000214da01007387 */ /* 0x0001e20000100800 */
[----:B------:R-:W-:-:S03]  /*a820*/  IMAD.WIDE R6, R18, 0x2, R220 ;  /* 0x0000000212067825 */ /* 0x000fc600078e02dc */
[----:B-1----:R1:W2:Y:S01]  /*a830*/  LDG.E.U16 R219, desc[UR4][R12.64] ;  /* 0x000000040cdb7981 */ /* 0x0022a2000c1e1500 */
[----:B------:R-:W-:-:S03]  /*a840*/  IMAD.WIDE R16, R18, 0x2, R222 ;  /* 0x0000000212107825 */ /* 0x000fc600078e02de */
[----:B0-----:R-:W2:Y:S01]  /*a850*/  LDG.E.U16 R218, desc[UR4][R10.64] ;  /* 0x000000040ada7981 */ /* 0x001ea2000c1e1500 */
        /* <DEDUP_REMOVED lines=9> */
[----:B0-----:R-:W-:-:S05]  /*a8f0*/  SHF.L.U32 R8, R217, 0x5, RZ ;  /* 0x00000005d9087819 */ /* 0x001fca00000006ff */
        /* <DEDUP_REMOVED lines=38> */
[----:B0-----:R-:W2:Y:S01]  /*ab60*/  LDG.E.U16 R224, desc[UR4][R14.64] ;  /* 0x000000040ee07981 */ /* 0x001ea2000c1e1500 */
[----:B------:R-:W-:-:S03]  /*ab70*/  IMAD.WIDE R6, R18, 0x2, R220 ;  /* 0x0000000212067825 */ /* 0x000fc600078e02dc */
[----:B------:R0:W-:Y:S04]  /*ab80*/  STL [R1+0x204], R218 ;  /* 0x000204da01007387 */ /* 0x0001e80000100800 */
        /* <DEDUP_REMOVED lines=29> */
[----:B-1----:R-:W-:-:S02]  /*ad60*/  IMAD R12, R217, 0x28, RZ ;  /* 0x00000028d90c7824 */ /* 0x002fc400078e02ff */
[----:B------:R-:W-:Y:S02]  /*ad70*/  IMAD R18, R217, 0x27, RZ ;  /* 0x00000027d9127824 */ /* 0x000fe400078e02ff */
        /* <DEDUP_REMOVED lines=14> */
[----:B------:R-:W-:Y:S01]  /*ae60*/  IMAD.WIDE R8, R3, 0x2, R8 ;  /* 0x0000000203087825 */ /* 0x000fe200078e0208 */
[----:B------:R0:W-:Y:S03]  /*ae70*/  STL [R1+0x148], R224 ;  /* 0x000148e001007387 */ /* 0x0001e60000100800 */
[----:B------:R-:W-:-:S02]  /*ae80*/  IMAD R18, R217, 0x2a, RZ ;  /* 0x0000002ad9127824 */ /* 0x000fc400078e02ff */
[----:B------:R-:W-:Y:S01]  /*ae90*/  IMAD.WIDE R10, R3, 0x2, R10 ;  /* 0x00000002030a7825 */ /* 0x000fe200078e020a */
[----:B-1----:R1:W2:Y:S04]  /*aea0*/  LDG.E.U16 R225, desc[UR4][R16.64] ;  /* 0x0000000410e17981 */ /* 0x0022a8000c1e1500 */
[----:B------:R1:W-:Y:S01]  /*aeb0*/  STL [R1+0x144], R219 ;  /* 0x000144db01007387 */ /* 0x0003e20000100800 */
[----:B0-----:R-:W-:-:S03]  /*aec0*/  IMAD.WIDE R6, R18, 0x2, R220 ;  /* 0x0000000212067825 */ /* 0x001fc600078e02dc */
[----:B------:R-:W2:Y:S04]  /*aed0*/  LDG.E.U16 R224, desc[UR4][R14.64] ;  /* 0x000000040ee07981 */ /* 0x000ea8000c1e1500 */
        /* <DEDUP_REMOVED lines=44> */
[----:B------:R-:W-:Y:S01]  /*b1a0*/  IMAD.WIDE R16, R3, 0x2, R16 ;  /* 0x0000000203107825 */ /* 0x000fe200078e0210 */
[----:B0-----:R0:W2:Y:S03]  /*b1b0*/  LDG.E.U16 R2, desc[UR4][R6.64] ;  /* 0x0000000406027981 */ /* 0x0010a6000c1e1500 */
[----:B------:R-:W-:Y:S02]  /*b1c0*/  IMAD R18, R217, 0x30, RZ ;  /* 0x00000030d9127824 */ /* 0x000fe400078e02ff */
[C---:B------:R-:W-:Y:S01]  /*b1d0*/  IMAD.WIDE R14, R3.reuse, 0x2, R14 ;  /* 0x00000002030e7825 */ /* 0x040fe200078e020e */
[----:B------:R0:W-:Y:S03]  /*b1e0*/  STL [R1+0x38], R224 ;  /* 0x000038e001007387 */ /* 0x0001e60000100800 */
        /* <DEDUP_REMOVED lines=25> */
[----:B0-----:R0:W4:Y:S04]  /*b380*/  LDG.E.U16 R23, desc[UR4][R6.64] ;  /* 0x0000000406177981 */ /* 0x001128000c1e1500 */
[----:B-1----:R-:W4:Y:S04]  /*b390*/  LDG.E.U16 R22, desc[UR4][R14.64] ;  /* 0x000000040e167981 */ /* 0x002f28000c1e1500 */
[----:B--2---:R1:W-:Y:S04]  /*b3a0*/  STL [R1+0x1ac], R21 ;  /* 0x0001ac1501007387 */ /* 0x0043e80000100800 */
[----:B------:R2:W-:Y:S04]  /*b3b0*/  STL [R1+0x1a8], R20 ;  /* 0x0001a81401007387 */ /* 0x0005e80000100800 */
[----:B-1----:R-:W4:Y:S04]  /*b3c0*/  LDG.E.U16 R21, desc[UR4][R12.64] ;  /* 0x000000040c157981 */ /* 0x002f28000c1e1500 */
[----:B------:R1:W-:Y:S04]  /*b3d0*/  STL [R1+0x1a4], R19 ;  /* 0x0001a41301007387 */ /* 0x0003e80000100800 */
[----:B--2---:R-:W2:Y:S04]  /*b3e0*/  LDG.E.U16 R20, desc[UR4][R10.64] ;  /* 0x000000040a147981 */ /* 0x004ea8000c1e1500 */
[----:B-1----:R1:W2:Y:S04]  /*b3f0*/  LDG.E.U16 R19, desc[UR4][R16.64] ;  /* 0x0000000410137981 */ /* 0x0022a8000c1e1500 */
[----:B------:R0:W-:Y:S04]  /*b400*/  STL [R1+0x1a0], R4 ;  /* 0x0001a00401007387 */ /* 0x0001e80000100800 */
[----:B0-----:R0:W2:Y:S01]  /*b410*/  LDG.E.U16 R4, desc[UR4][R8.64] ;  /* 0x0000000408047981 */ /* 0x0010a2000c1e1500 */
[----:B------:R-:W-:-:S04]  /*b420*/  IMAD R18, R217, 0x33, RZ ;  /* 0x00000033d9127824 */ /* 0x000fc800078e02ff */
[----:B------:R-:W-:-:S04]  /*b430*/  IMAD.WIDE R6, R18, 0x2, R220 ;  /* 0x0000000212067825 */ /* 0x000fc800078e02dc */
[----:B-1----:R-:W-:-:S04]  /*b440*/  IMAD.WIDE R16, R18, 0x2, R222 ;  /* 0x0000000212107825 */ /* 0x002fc800078e02de */
[----:B------:R-:W-:Y:S02]  /*b450*/  IMAD R12, R217, 0x34, RZ ;  /* 0x00000034d90c7824 */ /* 0x000fe400078e02ff */
[----:B------:R-:W-:-:S04]  /*b460*/  IMAD.WIDE R6, R3, 0x2, R6 ;  /* 0x0000000203067825 */ /* 0x000fc800078e0206 */
[C---:B0-----:R-:W-:Y:S02]  /*b470*/  IMAD R8, R217.reuse, 0x35, RZ ;  /* 0x00000035d9087824 */ /* 0x041fe400078e02ff */
[----:B------:R-:W-:Y:S02]  /*b480*/  IMAD R18, R217, 0x36, RZ ;  /* 0x00000036d9127824 */ /* 0x000fe400078e02ff */
[----:B------:R-:W-:-:S04]  /*b490*/  IMAD.WIDE R14, R12, 0x2, R220 ;  /* 0x000000020c0e7825 */ /* 0x000fc800078e02dc */
[----:B------:R-:W-:-:S04]  /*b4a0*/  IMAD.WIDE R16, R3, 0x2, R16 ;  /* 0x0000000203107825 */ /* 0x000fc800078e0210 */
[----:B------:R-:W-:Y:S01]  /*b4b0*/  IMAD.WIDE R12, R12, 0x2, R222 ;  /* 0x000000020c0c7825 */ /* 0x000fe200078e02de */
[----:B------:R0:W-:Y:S03]  /*b4c0*/  STL [R1+0x19c], R2 ;  /* 0x00019c0201007387 */ /* 0x0001e60000100800 */
[----:B------:R-:W-:-:S04]  /*b4d0*/  IMAD.WIDE R10, R8, 0x2, R220 ;  /* 0x00000002080a7825 */ /* 0x000fc800078e02dc */
[----:B------:R-:W-:Y:S01]  /*b4e0*/  IMAD.WIDE R8, R8, 0x2, R222 ;  /* 0x0000000208087825 */ /* 0x000fe200078e02de */
[----:B------:R1:W-:Y:S03]  /*b4f0*/  STL [R1+0x198], R225 ;  /* 0x000198e101007387 */ /* 0x0003e60000100800 */
[C---:B------:R-:W-:Y:S01]  /*b500*/  IMAD.WIDE R14, R3.reuse, 0x2, R14 ;  /* 0x00000002030e7825 */ /* 0x040fe200078e020e */
[----:B0-----:R0:W2:Y:S03]  /*b510*/  LDG.E.U16 R2, desc[UR4][R6.64] ;  /* 0x0000000406027981 */ /* 0x0010a6000c1e1500 */
[C---:B------:R-:W-:Y:S01]  /*b520*/  IMAD.WIDE R12, R3.reuse, 0x2, R12 ;  /* 0x00000002030c7825 */ /* 0x040fe200078e020c */
[----:B------:R0:W-:Y:S03]  /*b530*/  STL [R1+0x194], R224 ;  /* 0x000194e001007387 */ /* 0x0001e60000100800 */
[C---:B------:R-:W-:Y:S01]  /*b540*/  IMAD.WIDE R10, R3.reuse, 0x2, R10 ;  /* 0x00000002030a7825 */ /* 0x040fe200078e020a */
[----:B-1----:R1:W2:Y:S03]  /*b550*/  LDG.E.U16 R225, desc[UR4][R16.64] ;  /* 0x0000000410e17981 */ /* 0x0022a6000c1e1500 */
[C---:B0-----:R-:W-:Y:S01]  /*b560*/  IMAD.WIDE R6, R18.reuse, 0x2, R220 ;  /* 0x0000000212067825 */ /* 0x041fe200078e02dc */
[----:B------:R0:W-:Y:S03]  /*b570*/  STL [R1+0x190], R219 ;  /* 0x000190db01007387 */ /* 0x0001e60000100800 */
[C---:B------:R-:W-:Y:S01]  /*b580*/  IMAD.WIDE R8, R3.reuse, 0x2, R8 ;  /* 0x0000000203087825 */ /* 0x040fe200078e0208 */
[----:B------:R-:W2:Y:S03]  /*b590*/  LDG.E.U16 R224, desc[UR4][R14.64] ;  /* 0x000000040ee07981 */ /* 0x000ea6000c1e1500 */
[----:B-1----:R-:W-:Y:S01]  /*b5a0*/  IMAD.WIDE R16, R18, 0x2, R222 ;  /* 0x0000000212107825 */ /* 0x002fe200078e02de */
[----:B------:R1:W-:Y:S03]  /*b5b0*/  STL [R1+0x18c], R218 ;  /* 0x00018cda01007387 */ /* 0x0003e60000100800 */
[C---:B------:R-:W-:Y:S01]  /*b5c0*/  IMAD.WIDE R6, R3.reuse, 0x2, R6 ;  /* 0x0000000203067825 */ /* 0x040fe200078e0206 */
[----:B0-----:R0:W2:Y:S03]  /*b5d0*/  LDG.E.U16 R219, desc[UR4][R12.64] ;  /* 0x000000040cdb7981 */ /* 0x0010a6000c1e1500 */
[----:B------:R-:W-:Y:S01]  /*b5e0*/  IMAD.WIDE R16, R3, 0x2, R16 ;  /* 0x0000000203107825 */ /* 0x000fe200078e0210 */
[----:B-1----:R-:W2:Y:S04]  /*b5f0*/  LDG.E.U16 R218, desc[UR4][R10.64] ;  /* 0x000000040ada7981 */ /* 0x002ea8000c1e1500 */
[----:B---3--:R1:W-:Y:S04]  /*b600*/  STL [R1+0x188], R216 ;  /* 0x000188d801007387 */ /* 0x0083e80000100800 */
[----:B-1----:R1:W3:Y:S04]  /*b610*/  LDG.E.U16 R216, desc[UR4][R8.64] ;  /* 0x0000000408d87981 */ /* 0x0022e8000c1e1500 */
[----:B----4-:R-:W-:Y:S04]  /*b620*/  STL [R1+0x30], R23 ;  /* 0x0000301701007387 */ /* 0x010fe80000100800 */
[----:B--2---:R2:W-:Y:S04]  /*b630*/  STL [R1+0x2c], R19 ;  /* 0x00002c1301007387 */ /* 0x0045e80000100800 */
[----:B------:R-:W-:Y:S04]  /*b640*/  STL [R1+0xb0], R22 ;  /* 0x0000b01601007387 */ /* 0x000fe80000100800 */
[----:B------:R-:W-:Y:S04]  /*b650*/  STL [R1+0xac], R21 ;  /* 0x0000ac1501007387 */ /* 0x000fe80000100800 */
[----:B--2---:R2:W4:Y:S04]  /*b660*/  LDG.E.U16 R19, desc[UR4][R6.64] ;  /* 0x0000000406137981 */ /* 0x004528000c1e1500 */
[----:B------:R-:W-:Y:S04]  /*b670*/  STL [R1+0x138], R20 ;  /* 0x0001381401007387 */ /* 0x000fe80000100800 */
[----:B------:R0:W-:Y:S04]  /*b680*/  STL [R1+0x134], R4 ;  /* 0x0001340401007387 */ /* 0x0001e80000100800 */
[----:B0-----:R-:W4:Y:S01]  /*b690*/  LDG.E.U16 R4, desc[UR4][R16.64] ;  /* 0x0000000410047981 */ /* 0x001f22000c1e1500 */
[----:B------:R-:W-:-:S02]  /*b6a0*/  IMAD R12, R217, 0x37, RZ ;  /* 0x00000037d90c7824 */ /* 0x000fc400078e02ff */
[----:B-1----:R-:W-:Y:S02]  /*b6b0*/  IMAD R8, R217, 0x38, RZ ;  /* 0x00000038d9087824 */ /* 0x002fe400078e02ff */
[----:B------:R-:W-:-:S04]  /*b6c0*/  IMAD.WIDE R14, R12, 0x2, R220 ;  /* 0x000000020c0e7825 */ /* 0x000fc800078e02dc */
[----:B------:R-:W-:-:S04]  /*b6d0*/  IMAD.WIDE R12, R12, 0x2, R222 ;  /* 0x000000020c0c7825 */ /* 0x000fc800078e02de */
[----:B------:R-:W-:-:S04]  /*b6e0*/  IMAD.WIDE R10, R8, 0x2, R220 ;  /* 0x00000002080a7825 */ /* 0x000fc800078e02dc */
[----:B------:R-:W-:-:S04]  /*b6f0*/  IMAD.WIDE R8, R8, 0x2, R222 ;  /* 0x0000000208087825 */ /* 0x000fc800078e02de */
[----:B------:R-:W-:Y:S02]  /*b700*/  IMAD R18, R217, 0x39, RZ ;  /* 0x00000039d9127824 */ /* 0x000fe400078e02ff */
[----:B------:R-:W-:-:S04]  /*b710*/  IMAD.WIDE R12, R3, 0x2, R12 ;  /* 0x00000002030c7825 */ /* 0x000fc800078e020c */
[C---:B------:R-:W-:Y:S01]  /*b720*/  IMAD.WIDE R14, R3.reuse, 0x2, R14 ;  /* 0x00000002030e7825 */ /* 0x040fe200078e020e */
[----:B------:R0:W4:Y:S03]  /*b730*/  LDG.E.U16 R22, desc[UR4][R12.64] ;  /* 0x000000040c167981 */ /* 0x000126000c1e1500 */
[C---:B------:R-:W-:Y:S01]  /*b740*/  IMAD.WIDE R8, R3.reuse, 0x2, R8 ;  /* 0x0000000203087825 */ /* 0x040fe200078e0208 */
[----:B------:R-:W4:Y:S03]  /*b750*/  LDG.E.U16 R23, desc[UR4][R14.64] ;  /* 0x000000040e177981 */ /* 0x000f26000c1e1500 */
[----:B--2---:R-:W-:Y:S01]  /*b760*/  IMAD.WIDE R6, R18, 0x2, R220 ;  /* 0x0000000212067825 */ /* 0x004fe200078e02dc */
[----:B------:R1:W2:Y:S03]  /*b770*/  LDG.E.U16 R20, desc[UR4][R8.64] ;  /* 0x0000000408147981 */ /* 0x0002a6000c1e1500 */
[----:B------:R-:W-:-:S04]  /*b780*/  IMAD.WIDE R10, R3, 0x2, R10 ;  /* 0x00000002030a7825 */ /* 0x000fc800078e020a */
[----:B0-----:R-:W-:Y:S01]  /*b790*/  IMAD R12, R217, 0x3a, RZ ;  /* 0x0000003ad90c7824 */ /* 0x001fe200078e02ff */
[----:B------:R0:W2:Y:S01]  /*b7a0*/  LDG.E.U16 R21, desc[UR4][R10.64] ;  /* 0x000000040a157981 */ /* 0x0000a2000c1e1500 */
[----:B------:R-:W-:-:S04]  /*b7b0*/  IMAD.WIDE R6, R3, 0x2, R6 ;  /* 0x0000000203067825 */ /* 0x000fc800078e0206 */
[----:B-1----:R-:W-:Y:S02]  /*b7c0*/  IMAD R8, R217, 0x3b, RZ ;  /* 0x0000003bd9087824 */ /* 0x002fe400078e02ff */
[----:B------:R-:W-:Y:S01]  /*b7d0*/  IMAD.WIDE R16, R18, 0x2, R222 ;  /* 0x0000000212107825 */ /* 0x000fe200078e02de */
[----:B------:R1:W-:Y:S03]  /*b7e0*/  STL [R1+0x184], R2 ;  /* 0x0001840201007387 */ /* 0x0003e60000100800 */
[----:B------:R-:W-:-:S04]  /*b7f0*/  IMAD.WIDE R14, R12, 0x2, R220 ;  /* 0x000000020c0e7825 */ /* 0x000fc800078e02dc */
[----:B------:R-:W-:Y:S02]  /*b800*/  IMAD R18, R217, 0x3c, RZ ;  /* 0x0000003cd9127824 */ /* 0x000fe400078e02ff */
[----:B------:R-:W-:Y:S01]  /*b810*/  IMAD.WIDE R12, R12, 0x2, R222 ;  /* 0x000000020c0c7825 */ /* 0x000fe200078e02de */
[----:B-1----:R1:W2:Y:S03]  /*b820*/  LDG.E.U16 R2, desc[UR4][R6.64] ;  /* 0x0000000406027981 */ /* 0x0022a6000c1e1500 */
[----:B0-----:R-:W-:-:S04]  /*b830*/  IMAD.WIDE R10, R8, 0x2, R220 ;  /* 0x00000002080a7825 */ /* 0x001fc800078e02dc */
[----:B------:R-:W-:Y:S01]  /*b840*/  IMAD.WIDE R8, R8, 0x2, R222 ;  /* 0x0000000208087825 */ /* 0x000fe200078e02de */
[----:B------:R0:W-:Y:S03]  /*b850*/  STL [R1+0x180], R225 ;  /* 0x000180e101007387 */ /* 0x0001e60000100800 */
[----:B------:R-:W-:-:S04]  /*b860*/  IMAD.WIDE R16, R3, 0x2, R16 ;  /* 0x0000000203107825 */ /* 0x000fc800078e0210 */
[C---:B-1----:R-:W-:Y:S01]  /*b870*/  IMAD.WIDE R6, R18.reuse, 0x2, R220 ;  /* 0x0000000212067825 */ /* 0x042fe200078e02dc */
[----:B------:R1:W-:Y:S03]  /*b880*/  STL [R1+0x17c], R224 ;  /* 0x00017ce001007387 */ /* 0x0003e60000100800 */
[C---:B------:R-:W-:Y:S01]  /*b890*/  IMAD.WIDE R14, R3.reuse, 0x2, R14 ;  /* 0x00000002030e7825 */ /* 0x040fe200078e020e */
[----:B------:R1:W-:Y:S03]  /*b8a0*/  STL [R1+0x178], R219 ;  /* 0x000178db01007387 */ /* 0x0003e60000100800 */
[C---:B------:R-:W-:Y:S01]  /*b8b0*/  IMAD.WIDE R12, R3.reuse, 0x2, R12 ;  /* 0x00000002030c7825 */ /* 0x040fe200078e020c */
[----:B0-----:R0:W2:Y:S03]  /*b8c0*/  LDG.E.U16 R225, desc[UR4][R16.64] ;  /* 0x0000000410e17981 */ /* 0x0010a6000c1e1500 */
[C---:B------:R-:W-:Y:S01]  /*b8d0*/  IMAD.WIDE R10, R3.reuse, 0x2, R10 ;  /* 0x00000002030a7825 */ /* 0x040fe200078e020a */
[----:B------:R0:W-:Y:S03]  /*b8e0*/  STL [R1+0x174], R218 ;  /* 0x000174da01007387 */ /* 0x0001e60000100800 */
[C---:B------:R-:W-:Y:S01]  /*b8f0*/  IMAD.WIDE R8, R3.reuse, 0x2, R8 ;  /* 0x0000000203087825 */ /* 0x040fe200078e0208 */
[----:B-1----:R-:W2:Y:S03]  /*b900*/  LDG.E.U16 R224, desc[UR4][R14.64] ;  /* 0x000000040ee07981 */ /* 0x002ea6000c1e1500 */
[----:B------:R-:W-:Y:S01]  /*b910*/  IMAD.WIDE R6, R3, 0x2, R6 ;  /* 0x0000000203067825 */ /* 0x000fe200078e0206 */
[----:B------:R1:W2:Y:S04]  /*b920*/  LDG.E.U16 R219, desc[UR4][R12.64] ;  /* 0x000000040cdb7981 */ /* 0x0002a8000c1e1500 */
[----:B0-----:R-:W2:Y:S04]  /*b930*/  LDG.E.U16 R218, desc[UR4][R10.64] ;  /* 0x000000040ada7981 */ /* 0x001ea8000c1e1500 */
[----:B---3--:R-:W-:Y:S04]  /*b940*/  STL [R1+0x170], R216 ;  /* 0x000170d801007387 */ /* 0x008fe80000100800 */
[----:B----4-:R0:W-:Y:S04]  /*b950*/  STL [R1+0x16c], R19 ;  /* 0x00016c1301007387 */ /* 0x0101e80000100800 */
[----:B0-----:R0:W3:Y:S04]  /*b960*/  LDG.E.U16 R19, desc[UR4][R8.64] ;  /* 0x0000000408137981 */ /* 0x0010e8000c1e1500 */
[----:B------:R4:W-:Y:S04]  /*b970*/  STL [R1+0x168], R4 ;  /* 0x0001680401007387 */ /* 0x0009e80000100800 */
[----:B----4-:R4:W3:Y:S01]  /*b980*/  LDG.E.U16 R4, desc[UR4][R6.64] ;  /* 0x0000000406047981 */ /* 0x0108e2000c1e1500 */
[----:B------:R-:W-:-:S04]  /*b990*/  IMAD.WIDE R16, R18, 0x2, R222 ;  /* 0x0000000212107825 */ /* 0x000fc800078e02de */
[----:B-1----:R-:W-:Y:S02]  /*b9a0*/  IMAD R12, R217, 0x3d, RZ ;  /* 0x0000003dd90c7824 */ /* 0x002fe400078e02ff */
[----:B------:R-:W-:-:S04]  /*b9b0*/  IMAD.WIDE R16, R3, 0x2, R16 ;  /* 0x0000000203107825 */ /* 0x000fc800078e0210 */
[C---:B------:R-:W-:Y:S01]  /*b9c0*/  IMAD.WIDE R14, R12.reuse, 0x2, R220 ;  /* 0x000000020c0e7825 */ /* 0x040fe200078e02dc */
[----:B------:R-:W3:Y:S03]  /*b9d0*/  LDG.E.U16 R216, desc[UR4][R16.64] ;  /* 0x0000000410d87981 */ /* 0x000ee6000c1e1500 */
[----:B------:R-:W-:-:S04]  /*b9e0*/  IMAD.WIDE R12, R12, 0x2, R222 ;  /* 0x000000020c0c7825 */ /* 0x000fc800078e02de */
[----:B------:R-:W-:Y:S01]  /*b9f0*/  IMAD.WIDE R12, R3, 0x2, R12 ;  /* 0x00000002030c7825 */ /* 0x000fe200078e020c */
[----:B------:R1:W-:Y:S03]  /*ba00*/  STL [R1+0x164], R23 ;  /* 0x0001641701007387 */ /* 0x0003e60000100800 */
[C---:B0-----:R-:W-:Y:S01]  /*ba10*/  IMAD R8, R217.reuse, 0x3e, RZ ;  /* 0x0000003ed9087824 */ /* 0x041fe200078e02ff */
[----:B------:R0:W-:Y:S01]  /*ba20*/  STL [R1+0x130], R22 ;  /* 0x0001301601007387 */ /* 0x0001e20000100800 */
[----:B------:R-:W-:Y:S02]  /*ba30*/  IMAD R18, R217, 0x3f, RZ ;  /* 0x0000003fd9127824 */ /* 0x000fe400078e02ff */
[----:B------:R-:W-:-:S04]  /*ba40*/  IMAD.WIDE R14, R3, 0x2, R14 ;  /* 0x00000002030e7825 */ /* 0x000fc800078e020e */
[C---:B------:R-:W-:Y:S01]  /*ba50*/  IMAD.WIDE R10, R8.reuse, 0x2, R220 ;  /* 0x00000002080a7825 */ /* 0x040fe200078e02dc */
[----:B-1----:R-:W3:Y:S04]  /*ba60*/  LDG.E.U16 R23, desc[UR4][R14.64] ;  /* 0x000000040e177981 */ /* 0x002ee8000c1e1500 */
[----:B0-----:R0:W3:Y:S01]  /*ba70*/  LDG.E.U16 R22, desc[UR4][R12.64] ;  /* 0x000000040c167981 */ /* 0x0010e2000c1e1500 */
[----:B------:R-:W-:-:S04]  /*ba80*/  IMAD.WIDE R8, R8, 0x2, R222 ;  /* 0x0000000208087825 */ /* 0x000fc800078e02de */
[----:B----4-:R-:W-:Y:S01]  /*ba90*/  IMAD.WIDE R6, R18, 0x2, R220 ;  /* 0x0000000212067825 */ /* 0x010fe200078e02dc */
[----:B0-----:R-:W-:-:S03]  /*baa0*/  SHF.L.U32 R12, R217, 0x6, RZ ;  /* 0x00000006d90c7819 */ /* 0x001fc600000006ff */
[----:B------:R-:W-:Y:S01]  /*bab0*/  IMAD.WIDE R16, R18, 0x2, R222 ;  /* 0x0000000212107825 */ /* 0x000fe200078e02de */
[----:B--2---:R0:W-:Y:S03]  /*bac0*/  STL [R1+0x28], R21 ;  /* 0x0000281501007387 */ /* 0x0041e60000100800 */
[C---:B------:R-:W-:Y:S01]  /*bad0*/  IMAD.WIDE R14, R12.reuse, 0x2, R220 ;  /* 0x000000020c0e7825 */ /* 0x040fe200078e02dc */
[----:B------:R1:W-:Y:S03]  /*bae0*/  STL [R1+0x24], R20 ;  /* 0x0000241401007387 */ /* 0x0003e60000100800 */
[----:B------:R-:W-:Y:S01]  /*baf0*/  IMAD.WIDE R12, R12, 0x2, R222 ;  /* 0x000000020c0c7825 */ /* 0x000fe200078e02de */
[----:B------:R2:W-:Y:S03]  /*bb00*/  STL [R1+0xa8], R2 ;  /* 0x0000a80201007387 */ /* 0x0005e60000100800 */
[----:B------:R-:W-:-:S04]  /*bb10*/  IMAD.WIDE R10, R3, 0x2, R10 ;  /* 0x00000002030a7825 */ /* 0x000fc800078e020a */
[C---:B------:R-:W-:Y:S01]  /*bb20*/  IMAD.WIDE R8, R3.reuse, 0x2, R8 ;  /* 0x0000000203087825 */ /* 0x040fe200078e0208 */
[----:B0-----:R0:W4:Y:S03]  /*bb30*/  LDG.E.U16 R21, desc[UR4][R10.64] ;  /* 0x000000040a157981 */ /* 0x001126000c1e1500 */
[C---:B------:R-:W-:Y:S01]  /*bb40*/  IMAD.WIDE R6, R3.reuse, 0x2, R6 ;  /* 0x0000000203067825 */ /* 0x040fe200078e0206 */
[----:B-1----:R1:W4:Y:S03]  /*bb50*/  LDG.E.U16 R20, desc[UR4][R8.64] ;  /* 0x0000000408147981 */ /* 0x002326000c1e1500 */
[C---:B------:R-:W-:Y:S01]  /*bb60*/  IMAD.WIDE R16, R3.reuse, 0x2, R16 ;  /* 0x0000000203107825 */ /* 0x040fe200078e0210 */
[----:B--2---:R2:W4:Y:S03]  /*bb70*/  LDG.E.U16 R2, desc[UR4][R6.64] ;  /* 0x0000000406027981 */ /* 0x004526000c1e1500 */
[C---:B------:R-:W-:Y:S01]  /*bb80*/  IMAD.WIDE R14, R3.reuse, 0x2, R14 ;  /* 0x00000002030e7825 */ /* 0x040fe200078e020e */
[----:B------:R-:W-:Y:S03]  /*bb90*/  STL [R1+0xa4], R225 ;  /* 0x0000a4e101007387 */ /* 0x000fe60000100800 */
[----:B------:R-:W-:Y:S01]  /*bba0*/  IMAD.WIDE R12, R3, 0x2, R12 ;  /* 0x00000002030c7825 */ /* 0x000fe200078e020c */
[----:B------:R-:W-:Y:S03]  /*bbb0*/  STL [R1+0x12c], R224 ;  /* 0x00012ce001007387 */ /* 0x000fe60000100800 */
[----:B0-----:R-:W-:Y:S01]  /*bbc0*/  IMAD R10, R217, 0x41, RZ ;  /* 0x00000041d90a7824 */ /* 0x001fe200078e02ff */
[----:B------:R0:W-:Y:S04]  /*bbd0*/  STL [R1+0x128], R219 ;  /* 0x000128db01007387 */ /* 0x0001e80000100800 */
[----:B------:R2:W-:Y:S01]  /*bbe0*/  STL [R1+0x124], R218 ;  /* 0x000124da01007387 */ /* 0x0005e20000100800 */
[----:B-1----:R-:W-:-:S04]  /*bbf0*/  IMAD.WIDE R8, R10, 0x2, R220 ;  /* 0x000000020a087825 */ /* 0x002fc800078e02dc */
[----:B------:R-:W-:-:S04]  /*bc00*/  IMAD.WIDE R10, R10, 0x2, R222 ;  /* 0x000000020a0a7825 */ /* 0x000fc800078e02de */
[----:B------:R-:W-:-:S04]  /*bc10*/  IMAD.WIDE R8, R3, 0x2, R8 ;  /* 0x0000000203087825 */ /* 0x000fc800078e0208 */
[----:B------:R-:W-:Y:S01]  /*bc20*/  IMAD.WIDE R10, R3, 0x2, R10 ;  /* 0x00000002030a7825 */ /* 0x000fe200078e020a */
[----:B0-----:R-:W4:Y:S04]  /*bc30*/  LDG.E.U16 R219, desc[UR4][R8.64] ;  /* 0x0000000408db7981 */ /* 0x001f28000c1e1500 */
[----:B--2---:R-:W2:Y:S04]  /*bc40*/  LDG.E.U16 R218, desc[UR4][R10.64] ;  /* 0x000000040ada7981 */ /* 0x004ea8000c1e1500 */
[----:B---3--:R0:W-:Y:S04]  /*bc50*/  STL [R1+0x120], R19 ;  /* 0x0001201301007387 */ /* 0x0081e80000100800 */
[----:B0-----:R-:W3:Y:S04]  /*bc60*/  LDG.E.U16 R19, desc[UR4][R16.64] ;  /* 0x0000000410137981 */ /* 0x001ee8000c1e1500 */
[----:B------:R0:W-:Y:S04]  /*bc70*/  STL [R1+0x11c], R4 ;  /* 0x00011c0401007387 */ /* 0x0001e80000100800 */
[----:B------:R1:W2:Y:S04]  /*bc80*/  LDG.E.U16 R17, desc[UR4][R14.64] ;  /* 0x000000040e117981 */ /* 0x0002a8000c1e1500 */
[----:B0-----:R-:W2:Y:S01]  /*bc90*/  LDG.E.U16 R4, desc[UR4][R12.64] ;  /* 0x000000040c047981 */ /* 0x001ea2000c1e1500 */
[----:B------:R-:W-:-:S04]  /*bca0*/  IMAD R18, R217, 0x42, RZ ;  /* 0x00000042d9127824 */ /* 0x000fc800078e02ff */
[----:B------:R-:W-:Y:S01]  /*bcb0*/  IMAD.WIDE R6, R18, 0x2, R220 ;  /* 0x0000000212067825 */ /* 0x000fe200078e02dc */
[----:B------:R0:W-:Y:S03]  /*bcc0*/  STL [R1+0x118], R216 ;  /* 0x000118d801007387 */ /* 0x0001e60000100800 */
[----:B-1----:R-:W-:Y:S02]  /*bcd0*/  IMAD R14, R217, 0x43, RZ ;  /* 0x00000043d90e7824 */ /* 0x002fe400078e02ff */
[----:B------:R-:W-:-:S05]  /*bce0*/  IMAD.WIDE R6, R3, 0x2, R6 ;  /* 0x0000000203067825 */ /* 0x000fca00078e0206 */
[----:B0-----:R0:W2:Y:S01]  /*bcf0*/  LDG.E.U16 R216, desc[UR4][R6.64] ;  /* 0x0000000406d87981 */ /* 0x0010a2000c1e1500 */
[C---:B------:R-:W-:Y:S02]  /*bd00*/  IMAD R10, R217.reuse, 0x44, RZ ;  /* 0x00000044d90a7824 */ /* 0x040fe400078e02ff */
[----:B0-----:R-:W-:Y:S01]  /*bd10*/  IMAD.WIDE R6, R14, 0x2, R220 ;  /* 0x000000020e067825 */ /* 0x001fe200078e02dc */
[----:B------:R-:W-:Y:S03]  /*bd20*/  STL [R1+0x114], R23 ;  /* 0x0001141701007387 */ /* 0x000fe60000100800 */
[----:B------:R-:W-:Y:S02]  /*bd30*/  IMAD R16, R217, 0x45, RZ ;  /* 0x00000045d9107824 */ /* 0x000fe400078e02ff */
[C---:B------:R-:W-:Y:S01]  /*bd40*/  IMAD.WIDE R6, R3.reuse, 0x2, R6 ;  /* 0x0000000203067825 */ /* 0x040fe200078e0206 */
[----:B------:R0:W-:Y:S03]  /*bd50*/  STL [R1+0x110], R22 ;  /* 0x0001101601007387 */ /* 0x0001e60000100800 */
[----:B------:R-:W-:Y:S01]  /*bd60*/  IMAD.WIDE R12, R10, 0x2, R220 ;  /* 0x000000020a0c7825 */ /* 0x000fe200078e02dc */
[----:B0-----:R0:W2:Y:S03]  /*bd70*/  LDG.E.U16 R22, desc[UR4][R6.64] ;  /* 0x0000000406167981 */ /* 0x0010a6000c1e1500 */
[----:B------:R-:W-:-:S04]  /*bd80*/  IMAD.WIDE R12, R3, 0x2, R12 ;  /* 0x00000002030c7825 */ /* 0x000fc800078e020c */
[----:B0-----:R-:W-:Y:S01]  /*bd90*/  IMAD.WIDE R6, R16, 0x2, R222 ;  /* 0x0000000210067825 */ /* 0x001fe200078e02de */
[----:B----4-:R0:W-:Y:S03]  /*bda0*/  STL [R1+0x10c], R21 ;  /* 0x00010c1501007387 */ /* 0x0101e60000100800 */
[----:B------:R-:W-:Y:S01]  /*bdb0*/  IMAD.WIDE R6, R3, 0x2, R6 ;  /* 0x0000000203067825 */ /* 0x000fe200078e0206 */
[----:B------:R-:W-:Y:S04]  /*bdc0*/  STL [R1+0x108], R20 ;  /* 0x0001081401007387 */ /* 0x000fe80000100800 */
[----:B------:R1:W-:Y:S04]  /*bdd0*/  STL [R1+0x104], R2 ;  /* 0x0001040201007387 */ /* 0x0003e80000100800 */
[----:B0-----:R0:W4:Y:S01]  /*bde0*/  LDG.E.U16 R21, desc[UR4][R12.64] ;  /* 0x000000040c157981 */ /* 0x001122000c1e1500 */
[----:B------:R-:W-:-:S04]  /*bdf0*/  IMAD.WIDE R8, R18, 0x2, R222 ;  /* 0x0000000212087825 */ /* 0x000fc800078e02de */
[----:B0-----:R-:W-:Y:S02]  /*be00*/  IMAD R12, R217, 0x47, RZ ;  /* 0x00000047d90c7824 */ /* 0x001fe400078e02ff */
[----:B------:R-:W-:-:S04]  /*be10*/  IMAD.WIDE R14, R14, 0x2, R222 ;  /* 0x000000020e0e7825 */ /* 0x000fc800078e02de */
[----:B------:R-:W-:-:S04]  /*be20*/  IMAD.WIDE R8, R3, 0x2, R8 ;  /* 0x0000000203087825 */ /* 0x000fc800078e0208 */
[----:B------:R-:W-:Y:S01]  /*be30*/  IMAD.WIDE R14, R3, 0x2, R14 ;  /* 0x00000002030e7825 */ /* 0x000fe200078e020e */
[----:B------:R0:W4:Y:S04]  /*be40*/  LDG.E.U16 R23, desc[UR4][R8.64] ;  /* 0x0000000408177981 */ /* 0x000128000c1e1500 */
[----:B-1----:R-:W4:Y:S01]  /*be50*/  LDG.E.U16 R2, desc[UR4][R14.64] ;  /* 0x000000040e027981 */ /* 0x002f22000c1e1500 */
[----:B------:R-:W-:-:S04]  /*be60*/  IMAD.WIDE R10, R10, 0x2, R222 ;  /* 0x000000020a0a7825 */ /* 0x000fc800078e02de */
[----:B0-----:R-:W-:-:S04]  /*be70*/  IMAD.WIDE R8, R16, 0x2, R220 ;  /* 0x0000000210087825 */ /* 0x001fc800078e02dc */
[----:B------:R-:W-:-:S04]  /*be80*/  IMAD.WIDE R10, R3, 0x2, R10 ;  /* 0x00000002030a7825 */ /* 0x000fc800078e020a */
[----:B------:R-:W-:Y:S01]  /*be90*/  IMAD.WIDE R8, R3, 0x2, R8 ;  /* 0x0000000203087825 */ /* 0x000fe200078e0208 */
[----:B------:R-:W4:Y:S04]  /*bea0*/  LDG.E.U16 R20, desc[UR4][R10.64] ;  /* 0x000000040a147981 */ /* 0x000f28000c1e1500 */
[----:B---3--:R0:W-:Y:S04]  /*beb0*/  STL [R1+0x100], R19 ;  /* 0x0001001301007387 */ /* 0x0081e80000100800 */
[----:B0-----:R-:W3:Y:S04]  /*bec0*/  LDG.E.U16 R19, desc[UR4][R8.64] ;  /* 0x0000000408137981 */ /* 0x001ee8000c1e1500 */
[----:B--2---:R-:W-:Y:S04]  /*bed0*/  STL [R1+0x20], R17 ;  /* 0x0000201101007387 */ /* 0x004fe80000100800 */
[----:B------:R0:W-:Y:S04]  /*bee0*/  STL [R1+0x1c], R4 ;  /* 0x00001c0401007387 */ /* 0x0001e80000100800 */
[----:B0-----:R0:W2:Y:S02]  /*bef0*/  LDG.E.U16 R4, desc[UR4][R6.64] ;  /* 0x0000000406047981 */ /* 0x0010a4000c1e1500 */
[----:B0-----:R-:W-:-:S04]  /*bf00*/  IMAD.WIDE R6, R12, 0x2, R220 ;  /* 0x000000020c067825 */ /* 0x001fc800078e02dc */
[----:B------:R-:W-:-:S04]  /*bf10*/  IMAD.WIDE R12, R12, 0x2, R222 ;  /* 0x000000020c0c7825 */ /* 0x000fc800078e02de */
[C---:B------:R-:W-:Y:S01]  /*bf20*/  IMAD.WIDE R6, R3.reuse, 0x2, R6 ;  /* 0x0000000203067825 */ /* 0x040fe200078e0206 */
[----:B------:R0:W-:Y:S03]  /*bf30*/  STL [R1+0xa0], R219 ;  /* 0x0000a0db01007387 */ /* 0x0001e60000100800 */
[----:B------:R-:W-:Y:S01]  /*bf40*/  IMAD.WIDE R12, R3, 0x2, R12 ;  /* 0x00000002030c7825 */ /* 0x000fe200078e020c */
[----:B------:R1:W-:Y:S04]  /*bf50*/  STL [R1+0x9c], R218 ;  /* 0x00009cda01007387 */ /* 0x0003e80000100800 */
[----:B0-----:R-:W3:Y:S04]  /*bf60*/  LDG.E.U16 R219, desc[UR4][R6.64] ;  /* 0x0000000406db7981 */ /* 0x001ee8000c1e1500 */
[----:B-1----:R0:W2:Y:S01]  /*bf70*/  LDG.E.U16 R218, desc[UR4][R12.64] ;  /* 0x000000040cda7981 */ /* 0x0020a2000c1e1500 */
[----:B------:R-:W-:-:S02]  /*bf80*/  IMAD R18, R217, 0x49, RZ ;  /* 0x00000049d9127824 */ /* 0x000fc400078e02ff */
[----:B------:R-:W-:Y:S02]  /*bf90*/  IMAD R14, R217, 0x46, RZ ;  /* 0x00000046d90e7824 */ /* 0x000fe400078e02ff */
[--C-:B------:R-:W-:Y:S01]  /*bfa0*/  IMAD.WIDE R8, R18, 0x2, R220.reuse ;  /* 0x0000000212087825 */ /* 0x100fe200078e02dc */
[----:B------:R-:W-:Y:S03]  /*bfb0*/  STL [R1+0xfc], R216 ;  /* 0x0000fcd801007387 */ /* 0x000fe60000100800 */
[----:B------:R-:W-:-:S04]  /*bfc0*/  IMAD.WIDE R10, R5, 0x2, R220 ;  /* 0x00000002050a7825 */ /* 0x000fc800078e02dc */
[----:B------:R-:W-:-:S04]  /*bfd0*/  IMAD.WIDE R16, R14, 0x2, R220 ;  /* 0x000000020e107825 */ /* 0x000fc800078e02dc */
[----:B------:R-:W-:-:S04]  /*bfe0*/  IMAD.WIDE R8, R3, 0x2, R8 ;  /* 0x0000000203087825 */ /* 0x000fc800078e0208 */
[----:B------:R-:W-:-:S04]  /*bff0*/  IMAD.WIDE R14, R14, 0x2, R222 ;  /* 0x000000020e0e7825 */ /* 0x000fc800078e02de */
[----:B------:R-:W-:-:S04]  /*c000*/  IMAD.WIDE R10, R3, 0x2, R10 ;  /* 0x00000002030a7825 */ /* 0x000fc800078e020a */
[----:B------:R-:W-:-:S04]  /*c010*/  IMAD.WIDE R14, R3, 0x2, R14 ;  /* 0x00000002030e7825 */ /* 0x000fc800078e020e */
[----:B0-----:R-:W-:Y:S01]  /*c020*/  IMAD R12, R217, 0x4a, RZ ;  /* 0x0000004ad90c7824 */ /* 0x001fe200078e02ff */
[----:B------:R0:W2:Y:S04]  /*c030*/  LDG.E.U16 R5, desc[UR4][R14.64] ;  /* 0x000000040e057981 */ /* 0x0000a8000c1e1500 */
[----:B----4-:R1:W-:Y:S01]  /*c040*/  STL [R1+0xf8], R23 ;  /* 0x0000f81701007387 */ /* 0x0103e20000100800 */
[----:B0-----:R-:W-:-:S04]  /*c050*/  IMAD.WIDE R14, R12, 0x2, R220 ;  /* 0x000000020c0e7825 */ /* 0x001fc800078e02dc */
[----:B------:R-:W-:Y:S01]  /*c060*/  IMAD.WIDE R12, R12, 0x2, R222 ;  /* 0x000000020c0c7825 */ /* 0x000fe200078e02de */
[----:B-1----:R-:W4:Y:S03]  /*c070*/  LDG.E.U16 R23, desc[UR4][R10.64] ;  /* 0x000000040a177981 */ /* 0x002f26000c1e1500 */
[----:B------:R-:W-:-:S04]  /*c080*/  IMAD.WIDE R12, R3, 0x2, R12 ;  /* 0x00000002030c7825 */ /* 0x000fc800078e020c */
[----:B------:R-:W-:-:S04]  /*c090*/  IMAD.WIDE R6, R18, 0x2, R222 ;  /* 0x0000000212067825 */ /* 0x000fc800078e02de */
[----:B------:R-:W-:-:S04]  /*c0a0*/  IMAD.WIDE R16, R3, 0x2, R16 ;  /* 0x0000000203107825 */ /* 0x000fc800078e0210 */
[----:B------:R-:W-:Y:S02]  /*c0b0*/  IMAD.WIDE R6, R3, 0x2, R6 ;  /* 0x0000000203067825 */ /* 0x000fe400078e0206 */
[----:B------:R-:W4:Y:S04]  /*c0c0*/  LDG.E.U16 R17, desc[UR4][R16.64] ;  /* 0x0000000410117981 */ /* 0x000f28000c1e1500 */
[----:B---3--:R-:W-:Y:S04]  /*c0d0*/  STL [R1+0xc48], R219 ;  /* 0x000c48db01007387 */ /* 0x008fe80000100800 */
[----:B------:R0:W-:Y:S04]  /*c0e0*/  STL [R1+0xf4], R22 ;  /* 0x0000f41601007387 */ /* 0x0001e80000100800 */
[----:B--2---:R-:W-:Y:S04]  /*c0f0*/  STL [R1+0xc4c], R218 ;  /* 0x000c4cda01007387 */ /* 0x004fe80000100800 */
[----:B------:R1:W-:Y:S04]  /*c100*/  STL [R1+0xf0], R2 ;  /* 0x0000f00201007387 */ /* 0x0003e80000100800 */
[----:B0-----:R-:W2:Y:S04]  /*c110*/  LDG.E.U16 R22, desc[UR4][R6.64] ;  /* 0x0000000406167981 */ /* 0x001ea8000c1e1500 */
[----:B-1----:R0:W3:Y:S02]  /*c120*/  LDG.E.U16 R2, desc[UR4][R8.64] ;  /* 0x0000000408027981 */ /* 0x0020e4000c1e1500 */
[----:B0-----:R-:W-:-:S04]  /*c130*/  IMAD R8, R217, 0x4b, RZ ;  /* 0x0000004bd9087824 */ /* 0x001fc800078e02ff */
[----:B------:R-:W-:Y:S01]  /*c140*/  IMAD.WIDE R10, R8, 0x2, R220 ;  /* 0x00000002080a7825 */ /* 0x000fe200078e02dc */
[----:B------:R-:W-:Y:S03]  /*c150*/  STL [R1+0xec], R21 ;  /* 0x0000ec1501007387 */ /* 0x000fe60000100800 */
[----:B------:R-:W-:Y:S01]  /*c160*/  IMAD.WIDE R10, R3, 0x2, R10 ;  /* 0x00000002030a7825 */ /* 0x000fe200078e020a */
[----:B------:R0:W-:Y:S04]  /*c170*/  STL [R1+0xe8], R20 ;  /* 0x0000e81401007387 */ /* 0x0001e80000100800 */
[----:B------:R1:W-:Y:S04]  /*c180*/  STL [R1+0xe4], R19 ;  /* 0x0000e41301007387 */ /* 0x0003e80000100800 */
[----:B0-----:R-:W2:Y:S04]  /*c190*/  LDG.E.U16 R20, desc[UR4][R12.64] ;  /* 0x000000040c147981 */ /* 0x001ea8000c1e1500 */
[----:B-1----:R0:W2:Y:S02]  /*c1a0*/  LDG.E.U16 R19, desc[UR4][R10.64] ;  /* 0x000000040a137981 */ /* 0x0020a4000c1e1500 */
[----:B0-----:R-:W-:-:S04]  /*c1b0*/  IMAD R10, R217, 0x4e, RZ ;  /* 0x0000004ed90a7824 */ /* 0x001fc800078e02ff */
[----:B------:R-:W-:-:S04]  /*c1c0*/  IMAD.WIDE R12, R10, 0x2, R220 ;  /* 0x000000020a0c7825 */ /* 0x000fc800078e02dc */
[----:B------:R-:W-:-:S04]  /*c1d0*/  IMAD.WIDE R10, R10, 0x2, R222 ;  /* 0x000000020a0a7825 */ /* 0x000fc800078e02de */
[----:B------:R-:W-:-:S04]  /*c1e0*/  IMAD.WIDE R12, R3, 0x2, R12 ;  /* 0x00000002030c7825 */ /* 0x000fc800078e020c */
[C---:B------:R-:W-:Y:S01]  /*c1f0*/  IMAD.WIDE R10, R3.reuse, 0x2, R10 ;  /* 0x00000002030a7825 */ /* 0x040fe200078e020a */
[----:B------:R-:W2:Y:S04]  /*c200*/  LDG.E.U16 R218, desc[UR4][R12.64] ;  /* 0x000000040cda7981 */ /* 0x000ea8000c1e1500 */
[----:B------:R-:W2:Y:S01]  /*c210*/  LDG.E.U16 R219, desc[UR4][R10.64] ;  /* 0x000000040adb7981 */ /* 0x000ea2000c1e1500 */
[----:B------:R-:W-:-:S03]  /*c220*/  IMAD.WIDE R14, R3, 0x2, R14 ;  /* 0x00000002030e7825 */ /* 0x000fc600078e020e */
[----:B------:R-:W-:Y:S04]  /*c230*/  STL [R1+0x98], R4 ;  /* 0x0000980401007387 */ /* 0x000fe80000100800 */
[----:B----4-:R-:W-:Y:S04]  /*c240*/  STL [R1+0x94], R17 ;  /* 0x0000941101007387 */ /* 0x010fe80000100800 */
[----:B------:R-:W-:Y:S04]  /*c250*/  STL [R1+0x90], R5 ;  /* 0x0000900501007387 */ /* 0x000fe80000100800 */
[----:B------:R-:W-:Y:S04]  /*c260*/  STL [R1+0x18], R23 ;  /* 0x0000181701007387 */ /* 0x000fe80000100800 */
[----:B------:R-:W4:Y:S04]  /*c270*/  LDG.E.U16 R21, desc[UR4][R14.64] ;  /* 0x000000040e157981 */ /* 0x000f28000c1e1500 */
[----:B---3--:R-:W-:Y:S04]  /*c280*/  STL [R1+0x84], R2 ;  /* 0x0000840201007387 */ /* 0x008fe80000100800 */
[----:B--2---:R-:W-:Y:S04]  /*c290*/  STL [R1+0x80], R22 ;  /* 0x0000801601007387 */ /* 0x004fe80000100800 */
[----:B------:R-:W-:Y:S04]  /*c2a0*/  STL [R1+0xc50], R218 ;  /* 0x000c50da01007387 */ /* 0x000fe80000100800 */
[----:B------:R0:W-:Y:S04]  /*c2b0*/  STL [R1+0xc54], R219 ;  /* 0x000c54db01007387 */ /* 0x0001e80000100800 */
[----:B0-----:R-:W2:Y:S01]  /*c2c0*/  LDL.LU R219, [R1+0x14] ;  /* 0x0000140001db7983 */ /* 0x001ea20000300800 */
[----:B------:R-:W-:-:S04]  /*c2d0*/  IMAD.WIDE R8, R8, 0x2, R222 ;  /* 0x0000000208087825 */ /* 0x000fc800078e02de */
[----:B------:R-:W-:Y:S01]  /*c2e0*/  IMAD.WIDE R8, R3, 0x2, R8 ;  /* 0x0000000203087825 */ /* 0x000fe200078e0208 */
[----:B----4-:R-:W-:Y:S04]  /*c2f0*/  STL [R1+0x7c], R21 ;  /* 0x00007c1501007387 */ /* 0x010fe80000100800 */
[----:B------:R-:W3:Y:S04]  /*c300*/  LDG.E.U16 R4, desc[UR4][R8.64] ;  /* 0x0000000408047981 */ /* 0x000ee8000c1e1500 */
[----:B--2---:R0:W-:Y:S04]  /*c310*/  STL [R1+0xc88], R219 ;  /* 0x000c88db01007387 */ /* 0x0041e80000100800 */
[----:B------:R-:W-:Y:S04]  /*c320*/  STL [R1+0x78], R20 ;  /* 0x0000781401007387 */ /* 0x000fe80000100800 */
[----:B0-----:R-:W2:Y:S04]  /*c330*/  LDL.LU R219, [R1+0x54] ;  /* 0x0000540001db7983 */ /* 0x001ea80000300800 */
[----:B------:R-:W-:Y:S01]  /*c340*/  STL [R1+0x74], R19 ;  /* 0x0000741301007387 */ /* 0x000fe20000100800 */
[----:B------:R-:W-:-:S04]  /*c350*/  IMAD R16, R217, 0x4c, RZ ;  /* 0x0000004cd9107824 */ /* 0x000fc800078e02ff */
[----:B------:R-:W-:Y:S01]  /*c360*/  IMAD.WIDE R6, R16, 0x2, R220 ;  /* 0x0000000210067825 */ /* 0x000fe200078e02dc */
[----:B--2---:R0:W-:Y:S04]  /*c370*/  STL [R1+0xc8c], R219 ;  /* 0x000c8cdb01007387 */ /* 0x0041e80000100800 */
[----:B---3--:R1:W-:Y:S04]  /*c380*/  STL [R1+0x70], R4 ;  /* 0x0000700401007387 */ /* 0x0083e80000100800 */
[----:B0-----:R-:W2:Y:S01]  /*c390*/  LDL.LU R219, [R1+0x58] ;  /* 0x0000580001db7983 */ /* 0x001ea20000300800 */
[----:B------:R-:W-:-:S04]  /*c3a0*/  IMAD.WIDE R6, R3, 0x2, R6 ;  /* 0x0000000203067825 */ /* 0x000fc800078e0206 */
[----:B------:R-:W-:Y:S01]  /*c3b0*/  IMAD R5, R217, 0x4f, RZ ;  /* 0x0000004fd9057824 */ /* 0x000fe200078e02ff */
[----:B------:R0:W3:Y:S01]  /*c3c0*/  LDG.E.U16 R18, desc[UR4][R6.64] ;  /* 0x0000000406127981 */ /* 0x0000e2000c1e1500 */
[----:B------:R-:W-:-:S04]  /*c3d0*/  IMAD.WIDE R16, R16, 0x2, R222 ;  /* 0x0000000210107825 */ /* 0x000fc800078e02de */
[----:B0-----:R-:W-:-:S04]  /*c3e0*/  IMAD.WIDE R6, R5, 0x2, R220 ;  /* 0x0000000205067825 */ /* 0x001fc800078e02dc */
[----:B------:R-:W-:-:S04]  /*c3f0*/  IMAD.WIDE R6, R3, 0x2, R6 ;  /* 0x0000000203067825 */ /* 0x000fc800078e0206 */
[----:B------:R-:W-:Y:S01]  /*c400*/  IMAD.WIDE R16, R3, 0x2, R16 ;  /* 0x0000000203107825 */ /* 0x000fe200078e0210 */
[----:B-1----:R-:W4:Y:S04]  /*c410*/  LDG.E.U16 R4, desc[UR4][R6.64] ;  /* 0x0000000406047981 */ /* 0x002f28000c1e1500 */
[----:B------:R-:W3:Y:S04]  /*c420*/  LDG.E.U16 R2, desc[UR4][R16.64] ;  /* 0x0000000410027981 */ /* 0x000ee8000c1e1500 */
[----:B--2---:R0:W-:Y:S04]  /*c430*/  STL [R1+0xc90], R219 ;  /* 0x000c90db01007387 */ /* 0x0041e80000100800 */
[----:B0-----:R-:W2:Y:S01]  /*c440*/  LDL.LU R219, [R1+0x5c] ;  /* 0x00005c0001db7983 */ /* 0x001ea20000300800 */
[----:B------:R-:W-:-:S04]  /*c450*/  IMAD R8, R217, 0x4d, RZ ;  /* 0x0000004dd9087824 */ /* 0x000fc800078e02ff */
[----:B------:R-:W-:-:S04]  /*c460*/  IMAD.WIDE R14, R8, 0x2, R220 ;  /* 0x00000002080e7825 */ /* 0x000fc800078e02dc */
[----:B------:R-:W-:-:S04]  /*c470*/  IMAD.WIDE R8, R8, 0x2, R222 ;  /* 0x0000000208087825 */ /* 0x000fc800078e02de */
[----:B------:R-:W-:-:S05]  /*c480*/  IMAD.WIDE R8, R3, 0x2, R8 ;  /* 0x0000000203087825 */ /* 0x000fca00078e0208 */
[----:B------:R0:W3:Y:S01]  /*c490*/  LDG.E.U16 R16, desc[UR4][R8.64] ;  /* 0x0000000408107981 */ /* 0x0000e2000c1e1500 */
[----:B------:R-:W-:-:S05]  /*c4a0*/  IMAD.WIDE R14, R3, 0x2, R14 ;  /* 0x00000002030e7825 */ /* 0x000fca00078e020e */
[----:B------:R1:W3:Y:S01]  /*c4b0*/  LDG.E.U16 R17, desc[UR4][R14.64] ;  /* 0x000000040e117981 */ /* 0x0002e2000c1e1500 */
[----:B0-----:R-:W-:-:S04]  /*c4c0*/  IMAD.WIDE R8, R5, 0x2, R222 ;  /* 0x0000000205087825 */ /* 0x001fc800078e02de */
[----:B------:R-:W-:Y:S01]  /*c4d0*/  IMAD.WIDE R8, R3, 0x2, R8 ;  /* 0x0000000203087825 */ /* 0x000fe200078e0208 */
[----:B--2---:R0:W-:Y:S04]  /*c4e0*/  STL [R1+0xc94], R219 ;  /* 0x000c94db01007387 */ /* 0x0041e80000100800 */
[----:B0-----:R-:W2:Y:S04]  /*c4f0*/  LDL.LU R219, [R1+0x60] ;  /* 0x0000600001db7983 */ /* 0x001ea80000300800 */
[----:B----4-:R0:W-:Y:S04]  /*c500*/  STL [R1+0xc58], R4 ;  /* 0x000c580401007387 */ /* 0x0101e80000100800 */
[----:B---3--:R-:W-:Y:S04]  /*c510*/  STL [R1+0x6c], R18 ;  /* 0x00006c1201007387 */ /* 0x008fe80000100800 */
[----:B0-----:R-:W3:Y:S04]  /*c520*/  LDL.LU R4, [R1+0x18] ;  /* 0x0000180001047983 */ /* 0x001ee80000300800 */
[----:B------:R0:W-:Y:S04]  /*c530*/  STL [R1+0x68], R2 ;  /* 0x0000680201007387 */ /* 0x0001e80000100800 */
[----:B0-----:R0:W4:Y:S01]  /*c540*/  LDG.E.U16 R2, desc[UR4][R8.64] ;  /* 0x0000000408027981 */ /* 0x001122000c1e1500 */
[----:B-1----:R-:W-:-:S04]  /*c550*/  IMAD R14, R217, 0x50, RZ ;  /* 0x00000050d90e7824 */ /* 0x002fc800078e02ff */
[----:B------:R-:W-:-:S04]  /*c560*/  IMAD.WIDE R6, R14, 0x2, R220 ;  /* 0x000000020e067825 */ /* 0x000fc800078e02dc */
[----:B------:R-:W-:-:S04]  /*c570*/  IMAD.WIDE R14, R14, 0x2, R222 ;  /* 0x000000020e0e7825 */ /* 0x000fc800078e02de */
[----:B------:R-:W-:Y:S02]  /*c580*/  IMAD R10, R217, 0x51, RZ ;  /* 0x00000051d90a7824 */ /* 0x000fe400078e02ff */
[----:B------:R-:W-:-:S04]  /*c590*/  IMAD.WIDE R14, R3, 0x2, R14 ;  /* 0x00000002030e7825 */ /* 0x000fc800078e020e */
[----:B------:R-:W-:Y:S01]  /*c5a0*/  IMAD R5, R217, 0x52, RZ ;  /* 0x00000052d9057824 */ /* 0x000fe200078e02ff */
[----:B------:R1:W3:Y:S01]  /*c5b0*/  LDG.E.U16 R252, desc[UR4][R14.64] ;  /* 0x000000040efc7981 */ /* 0x0002e2000c1e1500 */
[----:B------:R-:W-:-:S04]  /*c5c0*/  IMAD.WIDE R12, R10, 0x2, R220 ;  /* 0x000000020a0c7825 */ /* 0x000fc800078e02dc */
[----:B------:R-:W-:Y:S01]  /*c5d0*/  IMAD.WIDE R6, R3, 0x2, R6 ;  /* 0x0000000203067825 */ /* 0x000fe200078e0206 */
[----:B------:R-:W-:Y:S03]  /*c5e0*/  STL [R1+0x64], R17 ;  /* 0x0000641101007387 */ /* 0x000fe60000100800 */
[----:B------:R-:W-:Y:S01]  /*c5f0*/  IMAD.WIDE R10, R10, 0x2, R222 ;  /* 0x000000020a0a7825 */ /* 0x000fe200078e02de */
[----:B------:R1:W3:Y:S03]  /*c600*/  LDG.E.U16 R218, desc[UR4][R6.64] ;  /* 0x0000000406da7981 */ /* 0x0002e6000c1e1500 */
[----:B0-----:R-:W-:-:S04]  /*c610*/  IMAD.WIDE R8, R5, 0x2, R220 ;  /* 0x0000000205087825 */ /* 0x001fc800078e02dc */
[----:B-1----:R-:W-:Y:S02]  /*c620*/  IMAD R14, R217, 0x53, RZ ;  /* 0x00000053d90e7824 */ /* 0x002fe400078e02ff */
[----:B------:R-:W-:-:S04]  /*c630*/  IMAD.WIDE R12, R3, 0x2, R12 ;  /* 0x00000002030c7825 */ /* 0x000fc800078e020c */
[----:B------:R-:W-:Y:S01]  /*c640*/  IMAD.WIDE R6, R5, 0x2, R222 ;  /* 0x0000000205067825 */ /* 0x000fe200078e02de */
[----:B------:R-:W2:Y:S03]  /*c650*/  LDG.E.U16 R251, desc[UR4][R12.64] ;  /* 0x000000040cfb7981 */ /* 0x000ea6000c1e1500 */
[----:B------:R-:W-:-:S04]  /*c660*/  IMAD.WIDE R10, R3, 0x2, R10 ;  /* 0x00000002030a7825 */ /* 0x000fc800078e020a */
[C---:B------:R-:W-:Y:S01]  /*c670*/  IMAD.WIDE R8, R3.reuse, 0x2, R8 ;  /* 0x0000000203087825 */ /* 0x040fe200078e0208 */
[----:B------:R0:W3:Y:S03]  /*c680*/  LDG.E.U16 R250, desc[UR4][R10.64] ;  /* 0x000000040afa7981 */ /* 0x0000e6000c1e1500 */
[----:B------:R-:W-:Y:S01]  /*c690*/  IMAD.WIDE R6, R3, 0x2, R6 ;  /* 0x0000000203067825 */ /* 0x000fe200078e0206 */
[----:B------:R-:W3:Y:S04]  /*c6a0*/  LDG.E.U16 R249, desc[UR4][R8.64] ;  /* 0x0000000408f97981 */ /* 0x000ee8000c1e1500 */
[----:B------:R1:W3:Y:S01]  /*c6b0*/  LDG.E.U16 R248, desc[UR4][R6.64] ;  /* 0x0000000406f87981 */ /* 0x0002e2000c1e1500 */
[----:B0-----:R-:W-:-:S04]  /*c6c0*/  IMAD R10, R217, 0x54, RZ ;  /* 0x00000054d90a7824 */ /* 0x001fc800078e02ff */
[----:B------:R-:W-:-:S04]  /*c6d0*/  IMAD.WIDE R12, R10, 0x2, R220 ;  /* 0x000000020a0c7825 */ /* 0x000fc800078e02dc */
[----:B-1----:R-:W-:Y:S02]  /*c6e0*/  IMAD R6, R217, 0x55, RZ ;  /* 0x00000055d9067824 */ /* 0x002fe400078e02ff */
[----:B------:R-:W-:-:S04]  /*c6f0*/  IMAD.WIDE R10, R10, 0x2, R222 ;  /* 0x000000020a0a7825 */ /* 0x000fc800078e02de */
[----:B------:R-:W-:-:S04]  /*c700*/  IMAD.WIDE R8, R6, 0x2, R220 ;  /* 0x0000000206087825 */ /* 0x000fc800078e02dc */
[----:B------:R-:W-:-:S04]  /*c710*/  IMAD.WIDE R6, R6, 0x2, R222 ;  /* 0x0000000206067825 */ /* 0x000fc800078e02de */
[----:B------:R-:W-:-:S04]  /*c720*/  IMAD.WIDE R12, R3, 0x2, R12 ;  /* 0x00000002030c7825 */ /* 0x000fc800078e020c */
[C---:B------:R-:W-:Y:S01]  /*c730*/  IMAD.WIDE R10, R3.reuse, 0x2, R10 ;  /* 0x00000002030a7825 */ /* 0x040fe200078e020a */
[----:B------:R-:W3:Y:S03]  /*c740*/  LDG.E.U16 R243, desc[UR4][R12.64] ;  /* 0x000000040cf37981 */ /* 0x000ee6000c1e1500 */
[C---:B------:R-:W-:Y:S01]  /*c750*/  IMAD.WIDE R8, R3.reuse, 0x2, R8 ;  /* 0x0000000203087825 */ /* 0x040fe200078e0208 */
[----:B------:R0:W3:Y:S03]  /*c760*/  LDG.E.U16 R242, desc[UR4][R10.64] ;  /* 0x000000040af27981 */ /* 0x0000e6000c1e1500 */
[----:B------:R-:W-:Y:S01]  /*c770*/  IMAD.WIDE R6, R3, 0x2, R6 ;  /* 0x0000000203067825 */ /* 0x000fe200078e0206 */
[----:B------:R1:W3:Y:S04]  /*c780*/  LDG.E.U16 R241, desc[UR4][R8.64] ;  /* 0x0000000408f17981 */ /* 0x0002e8000c1e1500 */
[----:B------:R1:W3:Y:S04]  /*c790*/  LDG.E.U16 R239, desc[UR4][R6.64] ;  /* 0x0000000406ef7981 */ /* 0x0002e8000c1e1500 */
[----:B----4-:R-:W-:Y:S04]  /*c7a0*/  STL [R1+0xc5c], R2 ;  /* 0x000c5c0201007387 */ /* 0x010fe80000100800 */
[----:B------:R4:W-:Y:S01]  /*c7b0*/  STL [R1+0x10], R16 ;  /* 0x0000101001007387 */ /* 0x0009e20000100800 */
[----:B0-----:R-:W-:-:S02]  /*c7c0*/  IMAD R10, R217, 0x58, RZ ;  /* 0x00000058d90a7824 */ /* 0x001fc400078e02ff */
[----:B----4-:R-:W-:Y:S01]  /*c7d0*/  IMAD.WIDE R16, R14, 0x2, R220 ;  /* 0x000000020e107825 */ /* 0x010fe200078e02dc */
[----:B------:R-:W4:Y:S03]  /*c7e0*/  LDL.LU R2, [R1+0x1c] ;  /* 0x00001c0001027983 */ /* 0x000f260000300800 */
[----:B------:R-:W-:-:S05]  /*c7f0*/  IMAD.WIDE R16, R3, 0x2, R16 ;  /* 0x0000000203107825 */ /* 0x000fca00078e0210 */
[----:B------:R-:W4:Y:S01]  /*c800*/  LDG.E.U16 R245, desc[UR4][R16.64] ;  /* 0x0000000410f57981 */ /* 0x000f22000c1e1500 */
[----:B------:R-:W-:-:S04]  /*c810*/  IMAD.WIDE R14, R14, 0x2, R222 ;  /* 0x000000020e0e7825 */ /* 0x000fc800078e02de */
[----:B------:R-:W-:-:S05]  /*c820*/  IMAD.WIDE R14, R3, 0x2, R14 ;  /* 0x00000002030e7825 */ /* 0x000fca00078e020e */
[----:B------:R-:W4:Y:S01]  /*c830*/  LDG.E.U16 R244, desc[UR4][R14.64] ;  /* 0x000000040ef47981 */ /* 0x000f22000c1e1500 */
[----:B------:R-:W-:Y:S02]  /*c840*/  IMAD R5, R217, 0x59, RZ ;  /* 0x00000059d9057824 */ /* 0x000fe400078e02ff */
[----:B-1----:R-:W-:-:S04]  /*c850*/  IMAD.WIDE R8, R10, 0x2, R220 ;  /* 0x000000020a087825 */ /* 0x002fc800078e02dc */
[----:B------:R-:W-:-:S04]  /*c860*/  IMAD.WIDE R6, R5, 0x2, R220 ;  /* 0x0000000205067825 */ /* 0x000fc800078e02dc */
[----:B------:R-:W-:Y:S02]  /*c870*/  IMAD R191, R217, 0x57, RZ ;  /* 0x00000057d9bf7824 */ /* 0x000fe400078e02ff */
[----:B------:R-:W-:-:S04]  /*c880*/  IMAD.WIDE R10, R10, 0x2, R222 ;  /* 0x000000020a0a7825 */ /* 0x000fc800078e02de */
[----:B------:R-:W-:-:S04]  /*c890*/  IMAD.WIDE R8, R3, 0x2, R8 ;  /* 0x0000000203087825 */ /* 0x000fc800078e0208 */
[----:B------:R-:W-:Y:S01]  /*c8a0*/  IMAD.WIDE R6, R3, 0x2, R6 ;  /* 0x0000000203067825 */ /* 0x000fe200078e0206 */
[----:B------:R0:W4:Y:S03]  /*c8b0*/  LDG.E.U16 R231, desc[UR4][R8.64] ;  /* 0x0000000408e77981 */ /* 0x000126000c1e1500 */
[----:B------:R-:W-:Y:S01]  /*c8c0*/  IMAD.WIDE R12, R191, 0x2, R220 ;  /* 0x00000002bf0c7825 */ /* 0x000fe200078e02dc */
[----:B------:R1:W4:Y:S03]  /*c8d0*/  LDG.E.U16 R229, desc[UR4][R6.64] ;  /* 0x0000000406e57981 */ /* 0x000326000c1e1500 */
[----:B------:R-:W-:-:S04]  /*c8e0*/  IMAD.WIDE R10, R3, 0x2, R10 ;  /* 0x00000002030a7825 */ /* 0x000fc800078e020a */
[----:B0-----:R-:W-:Y:S01]  /*c8f0*/  IMAD.WIDE R8, R5, 0x2, R222 ;  /* 0x0000000205087825 */ /* 0x001fe200078e02de */
[----:B------:R0:W4:Y:S03]  /*c900*/  LDG.E.U16 R230, desc[UR4][R10.64] ;  /* 0x000000040ae67981 */ /* 0x000126000c1e1500 */
[----:B-1----:R-:W-:Y:S02]  /*c910*/  IMAD R6, R217, 0x5b, RZ ;  /* 0x0000005bd9067824 */ /* 0x002fe400078e02ff */
[----:B------:R-:W-:-:S04]  /*c920*/  IMAD.WIDE R12, R3, 0x2, R12 ;  /* 0x00000002030c7825 */ /* 0x000fc800078e020c */
[C---:B0-----:R-:W-:Y:S01]  /*c930*/  IMAD.WIDE R10, R6.reuse, 0x2, R220 ;  /* 0x00000002060a7825 */ /* 0x041fe200078e02dc */
[----:B------:R0:W4:Y:S03]  /*c940*/  LDG.E.U16 R232, desc[UR4][R12.64] ;  /* 0x000000040ce87981 */ /* 0x000126000c1e1500 */
[----:B------:R-:W-:-:S04]  /*c950*/  IMAD.WIDE R6, R6, 0x2, R222 ;  /* 0x0000000206067825 */ /* 0x000fc800078e02de */
[----:B------:R-:W-:-:S04]  /*c960*/  IMAD.WIDE R8, R3, 0x2, R8 ;  /* 0x0000000203087825 */ /* 0x000fc800078e0208 */
[----:B0-----:R-:W-:Y:S01]  /*c970*/  IMAD R12, R217, 0x5c, RZ ;  /* 0x0000005cd90c7824 */ /* 0x001fe200078e02ff */
[----:B------:R0:W4:Y:S01]  /*c980*/  LDG.E.U16 R228, desc[UR4][R8.64] ;  /* 0x0000000408e47981 */ /* 0x000122000c1e1500 */
[----:B------:R-:W-:-:S04]  /*c990*/  IMAD.WIDE R6, R3, 0x2, R6 ;  /* 0x0000000203067825 */ /* 0x000fc800078e0206 */
[----:B------:R-:W-:Y:S01]  /*c9a0*/  IMAD R5, R217, 0x5d, RZ ;  /* 0x0000005dd9057824 */ /* 0x000fe200078e02ff */
[----:B------:R1:W4:Y:S01]  /*c9b0*/  LDG.E.U16 R210, desc[UR4][R6.64] ;  /* 0x0000000406d27981 */ /* 0x000322000c1e1500 */
[----:B0-----:R-:W-:-:S04]  /*c9c0*/  IMAD.WIDE R8, R12, 0x2, R220 ;  /* 0x000000020c087825 */ /* 0x001fc800078e02dc */
[----:B-1----:R-:W-:-:S04]  /*c9d0*/  IMAD.WIDE R6, R5, 0x2, R220 ;  /* 0x0000000205067825 */ /* 0x002fc800078e02dc */
[----:B------:R-:W-:-:S04]  /*c9e0*/  IMAD.WIDE R8, R3, 0x2, R8 ;  /* 0x0000000203087825 */ /* 0x000fc800078e0208 */
[C---:B------:R-:W-:Y:S01]  /*c9f0*/  IMAD.WIDE R10, R3.reuse, 0x2, R10 ;  /* 0x00000002030a7825 */ /* 0x040fe200078e020a */
[----:B------:R0:W4:Y:S03]  /*ca00*/  LDG.E.U16 R209, desc[UR4][R8.64] ;  /* 0x0000000408d17981 */ /* 0x000126000c1e1500 */
[----:B------:R-:W-:Y:S01]  /*ca10*/  IMAD.WIDE R6, R3, 0x2, R6 ;  /* 0x0000000203067825 */ /* 0x000fe200078e0206 */
[----:B------:R1:W4:Y:S03]  /*ca20*/  LDG.E.U16 R211, desc[UR4][R10.64] ;  /* 0x000000040ad37981 */ /* 0x000326000c1e1500 */
[----:B------:R-:W-:Y:S01]  /*ca30*/  IMAD R200, R217, 0x5e, RZ ;  /* 0x0000005ed9c87824 */ /* 0x000fe200078e02ff */
[----:B------:R2:W4:Y:S01]  /*ca40*/  LDG.E.U16 R205, desc[UR4][R6.64] ;  /* 0x0000000406cd7981 */ /* 0x000522000c1e1500 */
[----:B0-----:R-:W-:-:S04]  /*ca50*/  IMAD.WIDE R8, R5, 0x2, R222 ;  /* 0x0000000205087825 */ /* 0x001fc800078e02de */
[----:B------:R-:W-:Y:S02]  /*ca60*/  IMAD R5, R217, 0x60, RZ ;  /* 0x00000060d9057824 */ /* 0x000fe400078e02ff */
[----:B-1----:R-:W-:-:S04]  /*ca70*/  IMAD.WIDE R10, R200, 0x2, R220 ;  /* 0x00000002c80a7825 */ /* 0x002fc800078e02dc */
[----:B--2---:R-:W-:-:S04]  /*ca80*/  IMAD.WIDE R6, R5, 0x2, R220 ;  /* 0x0000000205067825 */ /* 0x004fc800078e02dc */
[----:B------:R-:W-:-:S04]  /*ca90*/  IMAD.WIDE R8, R3, 0x2, R8 ;  /* 0x0000000203087825 */ /* 0x000fc800078e0208 */
[C---:B------:R-:W-:Y:S01]  /*caa0*/  IMAD.WIDE R10, R3.reuse, 0x2, R10 ;  /* 0x00000002030a7825 */ /* 0x040fe200078e020a */
[----:B------:R0:W2:Y:S03]  /*cab0*/  LDG.E.U16 R203, desc[UR4][R8.64] ;  /* 0x0000000408cb7981 */ /* 0x0000a6000c1e1500 */
[----:B------:R-:W-:Y:S01]  /*cac0*/  IMAD.WIDE R6, R3, 0x2, R6 ;  /* 0x0000000203067825 */ /* 0x000fe200078e0206 */
[----:B------:R1:W2:Y:S04]  /*cad0*/  LDG.E.U16 R202, desc[UR4][R10.64] ;  /* 0x000000040aca7981 */ /* 0x0002a8000c1e1500 */
[----:B------:R3:W2:Y:S01]  /*cae0*/  LDG.E.U16 R197, desc[UR4][R6.64] ;  /* 0x0000000406c57981 */ /* 0x0006a2000c1e1500 */
[----:B0-----:R-:W-:-:S04]  /*caf0*/  IMAD.WIDE R8, R5, 0x2, R222 ;  /* 0x0000000205087825 */ /* 0x001fc800078e02de */
[C---:B------:R-:W-:Y:S02]  /*cb00*/  IMAD R5, R217.reuse, 0x68, RZ ;  /* 0x00000068d9057824 */ /* 0x040fe400078e02ff */
[----:B-1----:R-:W-:Y:S02]  /*cb10*/  IMAD R10, R217, 0x70, RZ ;  /* 0x00000070d90a7824 */ /* 0x002fe400078e02ff */
[----:B---3--:R-:W-:-:S04]  /*cb20*/  IMAD.WIDE R6, R5, 0x2, R222 ;  /* 0x0000000205067825 */ /* 0x008fc800078e02de */
[----:B------:R-:W-:-:S04]  /*cb30*/  IMAD.WIDE R170, R10, 0x2, R220 ;  /* 0x000000020aaa7825 */ /* 0x000fc800078e02dc */
[----:B------:R-:W-:-:S04]  /*cb40*/  IMAD.WIDE R10, R10, 0x2, R222 ;  /* 0x000000020a0a7825 */ /* 0x000fc800078e02de */
[----:B------:R-:W-:-:S04]  /*cb50*/  IMAD.WIDE R6, R3, 0x2, R6 ;  /* 0x0000000203067825 */ /* 0x000fc800078e0206 */
[----:B------:R-:W-:Y:S01]  /*cb60*/  IMAD.WIDE R192, R5, 0x2, R220 ;  /* 0x0000000205c07825 */ /* 0x000fe200078e02dc */
[----:B------:R0:W3:Y:S03]  /*cb70*/  LDG.E.U16 R179, desc[UR4][R6.64] ;  /* 0x0000000406b37981 */ /* 0x0000e6000c1e1500 */
[----:B------:R-:W-:-:S04]  /*cb80*/  IMAD.WIDE R12, R12, 0x2, R222 ;  /* 0x000000020c0c7825 */ /* 0x000fc800078e02de */
[----:B------:R-:W-:Y:S02]  /*cb90*/  IMAD R5, R217, 0x78, RZ ;  /* 0x00000078d9057824 */ /* 0x000fe400078e02ff */
[----:B------:R-:W-:-:S04]  /*cba0*/  IMAD.WIDE R10, R3, 0x2, R10 ;  /* 0x00000002030a7825 */ /* 0x000fc800078e020a */
[----:B------:R-:W-:Y:S01]  /*cbb0*/  IMAD.WIDE R8, R3, 0x2, R8 ;  /* 0x0000000203087825 */ /* 0x000fe200078e0208 */
[----:B------:R1:W3:Y:S03]  /*cbc0*/  LDG.E.U16 R178, desc[UR4][R10.64] ;  /* 0x000000040ab27981 */ /* 0x0002e6000c1e1500 */
[----:B0-----:R-:W-:Y:S01]  /*cbd0*/  IMAD.WIDE R6, R5, 0x2, R222 ;  /* 0x0000000205067825 */ /* 0x001fe200078e02de */
[----:B------:R0:W3:Y:S03]  /*cbe0*/  LDG.E.U16 R196, desc[UR4][R8.64] ;  /* 0x0000000408c47981 */ /* 0x0000e6000c1e1500 */
[----:B------:R-:W-:-:S04]  /*cbf0*/  IMAD.WIDE R12, R3, 0x2, R12 ;  /* 0x00000002030c7825 */ /* 0x000fc800078e020c */
[----:B-1----:R-:W-:Y:S01]  /*cc00*/  IMAD R10, R217, 0x62, RZ ;  /* 0x00000062d90a7824 */ /* 0x002fe200078e02ff */
[----:B------:R1:W3:Y:S01]  /*cc10*/  LDG.E.U16 R207, desc[UR4][R12.64] ;  /* 0x000000040ccf7981 */ /* 0x0002e2000c1e1500 */
[----:B------:R-:W-:-:S04]  /*cc20*/  IMAD.WIDE R6, R3, 0x2, R6 ;  /* 0x0000000203067825 */ /* 0x000fc800078e0206 */
[--C-:B0-----:R-:W-:Y:S01]  /*cc30*/  IMAD.WIDE R8, R5, 0x2, R220.reuse ;  /* 0x0000000205087825 */ /* 0x101fe200078e02dc */
[----:B------:R0:W3:Y:S03]  /*cc40*/  LDG.E.U16 R176, desc[UR4][R6.64] ;  /* 0x0000000406b07981 */ /* 0x0000e6000c1e1500 */
[C---:B------:R-:W-:Y:S02]  /*cc50*/  IMAD R14, R217.reuse, 0x56, RZ ;  /* 0x00000056d90e7824 */ /* 0x040fe400078e02ff */
[C---:B-1----:R-:W-:Y:S02]  /*cc60*/  IMAD R12, R217.reuse, 0x61, RZ ;  /* 0x00000061d90c7824 */ /* 0x042fe400078e02ff */
[----:B------:R-:W-:Y:S02]  /*cc70*/  IMAD R5, R217, 0x69, RZ ;  /* 0x00000069d9057824 */ /* 0x000fe400078e02ff */
[----:B------:R-:W-:-:S04]  /*cc80*/  IMAD.WIDE R168, R10, 0x2, R220 ;  /* 0x000000020aa87825 */ /* 0x000fc800078e02dc */
[----:B------:R-:W-:-:S04]  /*cc90*/  IMAD.WIDE R10, R10, 0x2, R222 ;  /* 0x000000020a0a7825 */ /* 0x000fc800078e02de */
[----:B------:R-:W-:-:S04]  /*cca0*/  IMAD.WIDE R16, R14, 0x2, R220 ;  /* 0x000000020e107825 */ /* 0x000fc800078e02dc */
[----:B------:R-:W-:-:S04]  /*ccb0*/  IMAD.WIDE R194, R12, 0x2, R220 ;  /* 0x000000020cc27825 */ /* 0x000fc800078e02dc */
[----:B------:R-:W-:-:S04]  /*ccc0*/  IMAD.WIDE R8, R3, 0x2, R8 ;  /* 0x0000000203087825 */ /* 0x000fc800078e0208 */
[--C-:B0-----:R-:W-:Y:S01]  /*ccd0*/  IMAD.WIDE R6, R5, 0x2, R222.reuse ;  /* 0x0000000205067825 */ /* 0x101fe200078e02de */
[----:B------:R0:W3:Y:S03]  /*cce0*/  LDG.E.U16 R177, desc[UR4][R8.64] ;  /* 0x0000000408b17981 */ /* 0x0000e6000c1e1500 */
[----:B------:R-:W-:-:S04]  /*ccf0*/  IMAD.WIDE R14, R14, 0x2, R222 ;  /* 0x000000020e0e7825 */ /* 0x000fc800078e02de */
[----:B------:R-:W-:-:S04]  /*cd00*/  IMAD.WIDE R12, R12, 0x2, R222 ;  /* 0x000000020c0c7825 */ /* 0x000fc800078e02de */
[----:B------:R-:W-:-:S04]  /*cd10*/  IMAD.WIDE R10, R3, 0x2, R10 ;  /* 0x00000002030a7825 */ /* 0x000fc800078e020a */
[----:B0-----:R-:W-:Y:S01]  /*cd20*/  IMAD.WIDE R8, R5, 0x2, R220 ;  /* 0x0000000205087825 */ /* 0x001fe200078e02dc */
[----:B------:R-:W-:Y:S01]  /*cd30*/  SHF.L.U32 R5, R217, 0x1, RZ ;  /* 0x00000001d9057819 */ /* 0x000fe200000006ff */
[----:B------:R0:W3:Y:S02]  /*cd40*/  LDG.E.U16 R165, desc[UR4][R10.64] ;  /* 0x000000040aa57981 */ /* 0x0000e4000c1e1500 */
[----:B------:R-:W-:-:S04]  /*cd50*/  IMAD.WIDE R6, R3, 0x2, R6 ;  /* 0x0000000203067825 */ /* 0x000fc800078e0206 */
[C---:B------:R-:W-:Y:S01]  /*cd60*/  IMAD.WIDE R14, R3.reuse, 0x2, R14 ;  /* 0x00000002030e7825 */ /* 0x040fe200078e020e */
[----:B------:R1:W3:Y:S03]  /*cd70*/  LDG.E.U16 R174, desc[UR4][R6.64] ;  /* 0x0000000406ae7981 */ /* 0x0002e6000c1e1500 */
[----:B------:R-:W-:Y:S01]  /*cd80*/  IMAD.WIDE R12, R3, 0x2, R12 ;  /* 0x00000002030c7825 */ /* 0x000fe200078e020c */
[----:B------:R1:W3:Y:S03]  /*cd90*/  LDG.E.U16 R233, desc[UR4][R14.64] ;  /* 0x000000040ee97981 */ /* 0x0002e6000c1e1500 */
[----:B0-----:R-:W-:Y:S01]  /*cda0*/  IMAD R10, R217, 0x79, RZ ;  /* 0x00000079d90a7824 */ /* 0x001fe200078e02ff */
[----:B------:R0:W3:Y:S01]  /*cdb0*/  LDG.E.U16 R173, desc[UR4][R12.64] ;  /* 0x000000040cad7981 */ /* 0x0000e2000c1e1500 */
[----:B------:R-:W-:-:S04]  /*cdc0*/  IMAD.WIDE R8, R3, 0x2, R8 ;  /* 0x0000000203087825 */ /* 0x000fc800078e0208 */
[----:B-1----:R-:W-:Y:S01]  /*cdd0*/  IMAD.WIDE R6, R5, 0x2, R222 ;  /* 0x0000000205067825 */ /* 0x002fe200078e02de */
[----:B------:R1:W-:Y:S03]  /*cde0*/  STL [R1+0xc70], R251 ;  /* 0x000c70fb01007387 */ /* 0x0003e60000100800 */
[----:B------:R-:W-:Y:S01]  /*cdf0*/  IMAD R14, R217, 0x71, RZ ;  /* 0x00000071d90e7824 */ /* 0x000fe200078e02ff */
[----:B------:R1:W3:Y:S01]  /*ce00*/  LDG.E.U16 R175, desc[UR4][R8.64] ;  /* 0x0000000408af7981 */ /* 0x0002e2000c1e1500 */
[----:B0-----:R-:W-:-:S04]  /*ce10*/  IMAD.WIDE R12, R10, 0x2, R220 ;  /* 0x000000020a0c7825 */ /* 0x001fc800078e02dc */
[----:B------:R-:W-:Y:S01]  /*ce20*/  IMAD.WIDE R10, R10, 0x2, R222 ;  /* 0x000000020a0a7825 */ /* 0x000fe200078e02de */
[----:B-1----:R-:W2:Y:S03]  /*ce30*/  LDL.LU R251, [R1+0x20] ;  /* 0x0000200001fb7983 */ /* 0x002ea60000300800 */
[----:B------:R-:W-:Y:S01]  /*ce40*/  IMAD.WIDE R162, R14, 0x2, R220 ;  /* 0x000000020ea27825 */ /* 0x000fe200078e02dc */
[----:B------:R0:W-:Y:S03]  /*ce50*/  STL [R1+0xc74], R250 ;  /* 0x000c74fa01007387 */ /* 0x0001e60000100800 */
[----:B------:R-:W-:-:S04]  /*ce60*/  IMAD.WIDE R168, R3, 0x2, R168 ;  /* 0x0000000203a87825 */ /* 0x000fc800078e02a8 */
[----:B------:R-:W-:Y:S02]  /*ce70*/  IMAD.WIDE R14, R14, 0x2, R222 ;  /* 0x000000020e0e7825 */ /* 0x000fe400078e02de */
[----:B------:R-:W3:Y:S02]  /*ce80*/  LDG.E.U16 R168, desc[UR4][R168.64] ;  /* 0x00000004a8a87981 */ /* 0x000ee4000c1e1500 */
[----:B------:R-:W-:Y:S02]  /*ce90*/  IMAD.WIDE R6, R3, 0x2, R6 ;  /* 0x0000000203067825 */ /* 0x000fe400078e0206 */
[----:B0-----:R-:W2:Y:S02]  /*cea0*/  LDL.LU R250, [R1+0x24] ;  /* 0x0000240001fa7983 */ /* 0x001ea40000300800 */
[----:B------:R-:W-:Y:S02]  /*ceb0*/  IMAD.WIDE R8, R5, 0x2, R220 ;  /* 0x0000000205087825 */ /* 0x000fe400078e02dc */
[----:B------:R0:W-:Y:S02]  /*cec0*/  STL [R1+0xc60], R249 ;  /* 0x000c60f901007387 */ /* 0x0001e40000100800 */
[----:B------:R-:W-:-:S04]  /*ced0*/  IMAD.WIDE R10, R3, 0x2, R10 ;  /* 0x00000002030a7825 */ /* 0x000fc800078e020a */
[----:B------:R-:W-:Y:S01]  /*cee0*/  IMAD R5, R217, 0x6a, RZ ;  /* 0x0000006ad9057824 */ /* 0x000fe200078e02ff */
[----:B------:R1:W3:Y:S04]  /*cef0*/  LDG.E.U16 R169, desc[UR4][R10.64] ;  /* 0x000000040aa97981 */ /* 0x0002e8000c1e1500 */
[----:B0-----:R-:W3:Y:S01]  /*cf00*/  LDL.LU R249, [R1+0x28] ;  /* 0x0000280001f97983 */ /* 0x001ee20000300800 */
[----:B------:R-:W-:-:S03]  /*cf10*/  IMAD.WIDE R170, R3, 0x2, R170 ;  /* 0x0000000203aa7825 */ /* 0x000fc600078e02aa */
[----:B------:R0:W-:Y:S01]  /*cf20*/  STL [R1+0xc64], R248 ;  /* 0x000c64f801007387 */ /* 0x0001e20000100800 */
[----:B------:R-:W-:-:S03]  /*cf30*/  IMAD.WIDE R14, R3, 0x2, R14 ;  /* 0x00000002030e7825 */ /* 0x000fc600078e020e */
[----:B------:R-:W3:Y:S01]  /*cf40*/  LDG.E.U16 R170, desc[UR4][R170.64] ;  /* 0x00000004aaaa7981 */ /* 0x000ee2000c1e1500 */
[----:B------:R-:W-:-:S03]  /*cf50*/  IMAD.WIDE R12, R3, 0x2, R12 ;  /* 0x00000002030c7825 */ /* 0x000fc600078e020c */
[----:B------:R1:W3:Y:S04]  /*cf60*/  LDG.E.U16 R172, desc[UR4][R14.64] ;  /* 0x000000040eac7981 */ /* 0x0002e8000c1e1500 */
[----:B0-----:R-:W3:Y:S04]  /*cf70*/  LDL.LU R248, [R1+0x2c] ;  /* 0x00002c0001f87983 */ /* 0x001ee80000300800 */
[----:B----4-:R0:W-:Y:S01]  /*cf80*/  STL [R1+0xc68], R245 ;  /* 0x000c68f501007387 */ /* 0x0101e20000100800 */
[C---:B-1----:R-:W-:Y:S02]  /*cf90*/  IMAD R10, R217.reuse, 0x72, RZ ;  /* 0x00000072d90a7824 */ /* 0x042fe400078e02ff */
[----:B------:R-:W-:Y:S01]  /*cfa0*/  IMAD R14, R217, 0x63, RZ ;  /* 0x00000063d90e7824 */ /* 0x000fe200078e02ff */
[----:B------:R-:W4:Y:S04]  /*cfb0*/  LDG.E.U16 R171, desc[UR4][R12.64] ;  /* 0x000000040cab7981 */ /* 0x000f28000c1e1500 */
[----:B0-----:R0:W4:Y:S01]  /*cfc0*/  LDG.E.U16 R245, desc[UR4][R6.64] ;  /* 0x0000000406f57981 */ /* 0x001122000c1e1500 */
[----:B------:R-:W-:-:S04]  /*cfd0*/  IMAD.WIDE R154, R10, 0x2, R220 ;  /* 0x000000020a9a7825 */ /* 0x000fc800078e02dc */
[----:B0-----:R-:W-:-:S04]  /*cfe0*/  IMAD.WIDE R6, R5, 0x2, R222 ;  /* 0x0000000205067825 */ /* 0x001fc800078e02de */
[----:B------:R-:W-:-:S04]  /*cff0*/  IMAD.WIDE R12, R5, 0x2, R220 ;  /* 0x00000002050c7825 */ /* 0x000fc800078e02dc */
[----:B------:R-:W-:-:S04]  /*d000*/  IMAD.WIDE R6, R3, 0x2, R6 ;  /* 0x0000000203067825 */ /* 0x000fc800078e0206 */
[----:B------:R-:W-:Y:S01]  /*d010*/  IMAD.WIDE R10, R10, 0x2, R222 ;  /* 0x000000020a0a7825 */ /* 0x000fe200078e02de */
[----:B------:R0:W4:Y:S03]  /*d020*/  LDG.E.U16 R166, desc[UR4][R6.64] ;  /* 0x0000000406a67981 */ /* 0x000126000c1e1500 */
[----:B------:R-:W-:Y:S02]  /*d030*/  IMAD R5, R217, 0x7a, RZ ;  /* 0x0000007ad9057824 */ /* 0x000fe400078e02ff */
[----:B------:R-:W-:-:S04]  /*d040*/  IMAD.WIDE R8, R3, 0x2, R8 ;  /* 0x0000000203087825 */ /* 0x000fc800078e0208 */
[----:B------:R-:W-:Y:S01]  /*d050*/  IMAD.WIDE R160, R14, 0x2, R220 ;  /* 0x000000020ea07825 */ /* 0x000fe200078e02dc */
[----:B------:R1:W-:Y:S03]  /*d060*/  STL [R1+0xc6c], R244 ;  /* 0x000c6cf401007387 */ /* 0x0003e60000100800 */
[----:B0-----:R-:W-:-:S04]  /*d070*/  IMAD.WIDE R6, R5, 0x2, R222 ;  /* 0x0000000205067825 */ /* 0x001fc800078e02de */
[C---:B------:R-:W-:Y:S01]  /*d080*/  IMAD.WIDE R12, R3.reuse, 0x2, R12 ;  /* 0x00000002030c7825 */ /* 0x040fe200078e020c */
[----:B-1----:R0:W4:Y:S03]  /*d090*/  LDG.E.U16 R244, desc[UR4][R8.64] ;  /* 0x0000000408f47981 */ /* 0x002126000c1e1500 */
[----:B------:R-:W-:Y:S01]  /*d0a0*/  IMAD.WIDE R10, R3, 0x2, R10 ;  /* 0x00000002030a7825 */ /* 0x000fe200078e020a */
[----:B------:R1:W4:Y:S03]  /*d0b0*/  LDG.E.U16 R167, desc[UR4][R12.64] ;  /* 0x000000040ca77981 */ /* 0x000326000c1e1500 */
[----:B------:R-:W-:Y:S02]  /*d0c0*/  IMAD R15, R217, 0x3, RZ ;  /* 0x00000003d90f7824 */ /* 0x000fe400078e02ff */
[----:B------:R-:W-:Y:S01]  /*d0d0*/  IMAD.WIDE R160, R3, 0x2, R160 ;  /* 0x0000000203a07825 */ /* 0x000fe200078e02a0 */
[----:B------:R1:W4:Y:S03]  /*d0e0*/  LDG.E.U16 R164, desc[UR4][R10.64] ;  /* 0x000000040aa47981 */ /* 0x000326000c1e1500 */
[----:B0-----:R-:W-:-:S02]  /*d0f0*/  IMAD.WIDE R8, R5, 0x2, R220 ;  /* 0x0000000205087825 */ /* 0x001fc400078e02dc */
[----:B------:R-:W4:Y:S02]  /*d100*/  LDG.E.U16 R160, desc[UR4][R160.64] ;  /* 0x00000004a0a07981 */ /* 0x000f24000c1e1500 */
[----:B------:R-:W-:-:S04]  /*d110*/  IMAD.WIDE R6, R3, 0x2, R6 ;  /* 0x0000000203067825 */ /* 0x000fc800078e0206 */
[----:B-1----:R-:W-:-:S04]  /*d120*/  IMAD.WIDE R12, R15, 0x2, R220 ;  /* 0x000000020f0c7825 */ /* 0x002fc800078e02dc */
[----:B------:R-:W-:Y:S01]  /*d130*/  IMAD.WIDE R10, R15, 0x2, R222 ;  /* 0x000000020f0a7825 */ /* 0x000fe200078e02de */
[----:B------:R0:W4:Y:S03]  /*d140*/  LDG.E.U16 R161, desc[UR4][R6.64] ;  /* 0x0000000406a17981 */ /* 0x000126000c1e1500 */
[----:B------:R-:W-:-:S04]  /*d150*/  IMAD.WIDE R162, R3, 0x2, R162 ;  /* 0x0000000203a27825 */ /* 0x000fc800078e02a2 */
[----:B------:R-:W-:Y:S02]  /*d160*/  IMAD R15, R217, 0x6b, RZ ;  /* 0x0000006bd90f7824 */ /* 0x000fe400078e02ff */
[----:B------:R-:W-:Y:S01]  /*d170*/  IMAD.WIDE R8, R3, 0x2, R8 ;  /* 0x0000000203087825 */ /* 0x000fe200078e0208 */
[----:B------:R-:W4:Y:S03]  /*d180*/  LDG.E.U16 R162, desc[UR4][R162.64] ;  /* 0x00000004a2a27981 */ /* 0x000f26000c1e1500 */
[----:B0-----:R-:W-:-:S04]  /*d190*/  IMAD.WIDE R6, R15, 0x2, R220 ;  /* 0x000000020f067825 */ /* 0x001fc800078e02dc */
[C---:B------:R-:W-:Y:S01]  /*d1a0*/  IMAD.WIDE R10, R3.reuse, 0x2, R10 ;  /* 0x00000002030a7825 */ /* 0x040fe200078e020a */
[----:B------:R0:W4:Y:S03]  /*d1b0*/  LDG.E.U16 R163, desc[UR4][R8.64] ;  /* 0x0000000408a37981 */ /* 0x000126000c1e1500 */
[----:B------:R-:W-:Y:S01]  /*d1c0*/  IMAD.WIDE R6, R3, 0x2, R6 ;  /* 0x0000000203067825 */ /* 0x000fe200078e0206 */
[----:B------:R1:W4:Y:S03]  /*d1d0*/  LDG.E.U16 R246, desc[UR4][R10.64] ;  /* 0x000000040af67981 */ /* 0x000326000c1e1500 */
[----:B------:R-:W-:Y:S01]  /*d1e0*/  IMAD R5, R217, 0x64, RZ ;  /* 0x00000064d9057824 */ /* 0x000fe200078e02ff */
[----:B------:R1:W4:Y:S01]  /*d1f0*/  LDG.E.U16 R159, desc[UR4][R6.64] ;  /* 0x00000004069f7981 */ /* 0x000322000c1e1500 */
[----:B0-----:R-:W-:-:S04]  /*d200*/  IMAD.WIDE R8, R14, 0x2, R222 ;  /* 0x000000020e087825 */ /* 0x001fc800078e02de */
[----:B-1----:R-:W-:Y:S02]  /*d210*/  IMAD R10, R217, 0x73, RZ ;  /* 0x00000073d90a7824 */ /* 0x002fe400078e02ff */
[----:B------:R-:W-:-:S04]  /*d220*/  IMAD.WIDE R8, R3, 0x2, R8 ;  /* 0x0000000203087825 */ /* 0x000fc800078e0208 */
[C---:B------:R-:W-:Y:S01]  /*d230*/  IMAD.WIDE R18, R10.reuse, 0x2, R220 ;  /* 0x000000020a127825 */ /* 0x040fe200078e02dc */
[----:B------:R0:W4:Y:S03]  /*d240*/  LDG.E.U16 R157, desc[UR4][R8.64] ;  /* 0x00000004089d7981 */ /* 0x000126000c1e1500 */
[----:B------:R-:W-:Y:S02]  /*d250*/  IMAD R6, R217, 0x7b, RZ ;  /* 0x0000007bd9067824 */ /* 0x000fe400078e02ff */
[----:B------:R-:W-:-:S04]  /*d260*/  IMAD.WIDE R10, R10, 0x2, R222 ;  /* 0x000000020a0a7825 */ /* 0x000fc800078e02de */
[----:B------:R-:W-:-:S04]  /*d270*/  IMAD.WIDE R12, R3, 0x2, R12 ;  /* 0x00000002030c7825 */ /* 0x000fc800078e020c */
[--C-:B------:R-:W-:Y:S01]  /*d280*/  IMAD.WIDE R152, R5, 0x2, R220.reuse ;  /* 0x0000000205987825 */ /* 0x100fe200078e02dc */
[----:B------:R1:W4:Y:S03]  /*d290*/  LDG.E.U16 R247, desc[UR4][R12.64] ;  /* 0x000000040cf77981 */ /* 0x000326000c1e1500 */
[----:B0-----:R-:W-:-:S04]  /*d2a0*/  IMAD.WIDE R8, R6, 0x2, R220 ;  /* 0x0000000206087825 */ /* 0x001fc800078e02dc */
[----:B------:R-:W-:-:S04]  /*d2b0*/  IMAD.WIDE R6, R6, 0x2, R222 ;  /* 0x0000000206067825 */ /* 0x000fc800078e02de */
[----:B------:R-:W-:-:S04]  /*d2c0*/  IMAD.WIDE R10, R3, 0x2, R10 ;  /* 0x00000002030a7825 */ /* 0x000fc800078e020a */
[C---:B------:R-:W-:Y:S01]  /*d2d0*/  IMAD.WIDE R154, R3.reuse, 0x2, R154 ;  /* 0x00000002039a7825 */ /* 0x040fe200078e029a */
[----:B------:R0:W4:Y:S03]  /*d2e0*/  LDG.E.U16 R156, desc[UR4][R10.64] ;  /* 0x000000040a9c7981 */ /* 0x000126000c1e1500 */
[----:B------:R-:W-:Y:S02]  /*d2f0*/  IMAD.WIDE R152, R3, 0x2, R152 ;  /* 0x0000000203987825 */ /* 0x000fe400078e0298 */
[----:B------:R-:W4:Y:S02]  /*d300*/  LDG.E.U16 R154, desc[UR4][R154.64] ;  /* 0x000000049a9a7981 */ /* 0x000f24000c1e1500 */
[----:B-1----:R-:W-:Y:S02]  /*d310*/  IMAD.WIDE R12, R15, 0x2, R222 ;  /* 0x000000020f0c7825 */ /* 0x002fe400078e02de */
[----:B------:R-:W4:Y:S02]  /*d320*/  LDG.E.U16 R152, desc[UR4][R152.64] ;  /* 0x0000000498987981 */ /* 0x000f24000c1e1500 */
[----:B------:R-:W-:-:S04]  /*d330*/  IMAD.WIDE R8, R3, 0x2, R8 ;  /* 0x0000000203087825 */ /* 0x000fc800078e0208 */
[----:B------:R-:W-:Y:S01]  /*d340*/  IMAD.WIDE R6, R3, 0x2, R6 ;  /* 0x0000000203067825 */ /* 0x000fe200078e0206 */
[----:B------:R1:W4:Y:S03]  /*d350*/  LDG.E.U16 R155, desc[UR4][R8.64] ;  /* 0x00000004089b7981 */ /* 0x000326000c1e1500 */
[----:B0-----:R-:W-:Y:S01]  /*d360*/  IMAD R10, R217, 0x6c, RZ ;  /* 0x0000006cd90a7824 */ /* 0x001fe200078e02ff */
[----:B------:R0:W4:Y:S01]  /*d370*/  LDG.E.U16 R153, desc[UR4][R6.64] ;  /* 0x0000000406997981 */ /* 0x000122000c1e1500 */
[----:B------:R-:W-:-:S04]  /*d380*/  IMAD.WIDE R12, R3, 0x2, R12 ;  /* 0x00000002030c7825 */ /* 0x000fc800078e020c */
[C---:B-1----:R-:W-:Y:S01]  /*d390*/  IMAD.WIDE R8, R10.reuse, 0x2, R220 ;  /* 0x000000020a087825 */ /* 0x042fe200078e02dc */
[----:B------:R1:W4:Y:S03]  /*d3a0*/  LDG.E.U16 R158, desc[UR4][R12.64] ;  /* 0x000000040c9e7981 */ /* 0x000326000c1e1500 */
[----:B0-----:R-:W-:-:S04]  /*d3b0*/  IMAD.WIDE R6, R10, 0x2, R222 ;  /* 0x000000020a067825 */ /* 0x001fc800078e02de */
[----:B------:R-:W-:-:S04]  /*d3c0*/  IMAD.WIDE R8, R3, 0x2, R8 ;  /* 0x0000000203087825 */ /* 0x000fc800078e0208 */
[----:B-1----:R-:W-:Y:S01]  /*d3d0*/  IMAD.WIDE R12, R5, 0x2, R222 ;  /* 0x00000002050c7825 */ /* 0x002fe200078e02de */
[----:B------:R0:W4:Y:S03]  /*d3e0*/  LDG.E.U16 R23, desc[UR4][R8.64] ;  /* 0x0000000408177981 */ /* 0x000126000c1e1500 */
[----:B------:R-:W-:-:S04]  /*d3f0*/  IMAD.WIDE R6, R3, 0x2, R6 ;  /* 0x0000000203067825 */ /* 0x000fc800078e0206 */
[----:B------:R-:W-:Y:S01]  /*d400*/  IMAD.WIDE R12, R3, 0x2, R12 ;  /* 0x00000002030c7825 */ /* 0x000fe200078e020c */
[----:B------:R1:W4:Y:S03]  /*d410*/  LDG.E.U16 R22, desc[UR4][R6.64] ;  /* 0x0000000406167981 */ /* 0x000326000c1e1500 */
[C---:B0-----:R-:W-:Y:S01]  /*d420*/  IMAD R8, R217.reuse, 0x7c, RZ ;  /* 0x0000007cd9087824 */ /* 0x041fe200078e02ff */
[----:B------:R0:W4:Y:S01]  /*d430*/  LDG.E.U16 R21, desc[UR4][R12.64] ;  /* 0x000000040c157981 */ /* 0x000122000c1e1500 */
[----:B-1----:R-:W-:Y:S02]  /*d440*/  IMAD R6, R217, 0x5, RZ ;  /* 0x00000005d9067824 */ /* 0x002fe400078e02ff */
[----:B0-----:R-:W-:-:S04]  /*d450*/  IMAD.WIDE R12, R8, 0x2, R220 ;  /* 0x00000002080c7825 */ /* 0x001fc800078e02dc */
[----:B------:R-:W-:-:S04]  /*d460*/  IMAD.WIDE R226, R6, 0x2, R220 ;  /* 0x0000000206e27825 */ /* 0x000fc800078e02dc */
[----:B------:R-:W-:-:S04]  /*d470*/  IMAD.WIDE R6, R6, 0x2, R222 ;  /* 0x0000000206067825 */ /* 0x000fc800078e02de */
[----:B------:R-:W-:-:S04]  /*d480*/  IMAD.WIDE R18, R3, 0x2, R18 ;  /* 0x0000000203127825 */ /* 0x000fc800078e0212 */
[C---:B------:R-:W-:Y:S02]  /*d490*/  IMAD.WIDE R12, R3.reuse, 0x2, R12 ;  /* 0x00000002030c7825 */ /* 0x040fe400078e020c */
[----:B------:R-:W4:Y:S02]  /*d4a0*/  LDG.E.U16 R18, desc[UR4][R18.64] ;  /* 0x0000000412127981 */ /* 0x000f24000c1e1500 */
[----:B------:R-:W-:-:S04]  /*d4b0*/  IMAD.WIDE R6, R3, 0x2, R6 ;  /* 0x0000000203067825 */ /* 0x000fc800078e0206 */
[C---:B------:R-:W-:Y:S01]  /*d4c0*/  IMAD R14, R217.reuse, 0x74, RZ ;  /* 0x00000074d90e7824 */ /* 0x040fe200078e02ff */
[----:B------:R0:W4:Y:S01]  /*d4d0*/  LDG.E.U16 R216, desc[UR4][R6.64] ;  /* 0x0000000406d87981 */ /* 0x000122000c1e1500 */
[----:B------:R-:W-:Y:S02]  /*d4e0*/  IMAD R5, R217, 0x65, RZ ;  /* 0x00000065d9057824 */ /* 0x000fe400078e02ff */
[C---:B------:R-:W-:Y:S01]  /*d4f0*/  IMAD.WIDE R10, R14.reuse, 0x2, R220 ;  /* 0x000000020e0a7825 */ /* 0x040fe200078e02dc */
[----:B------:R1:W4:Y:S03]  /*d500*/  LDG.E.U16 R19, desc[UR4][R12.64] ;  /* 0x000000040c137981 */ /* 0x000326000c1e1500 */
[----:B------:R-:W-:-:S04]  /*d510*/  IMAD.WIDE R14, R14, 0x2, R222 ;  /* 0x000000020e0e7825 */ /* 0x000fc800078e02de */
[----:B0-----:R-:W-:-:S04]  /*d520*/  IMAD.WIDE R6, R5, 0x2, R222 ;  /* 0x0000000205067825 */ /* 0x001fc800078e02de */
[----:B-1----:R-:W-:-:S04]  /*d530*/  IMAD.WIDE R12, R5, 0x2, R220 ;  /* 0x00000002050c7825 */ /* 0x002fc800078e02dc */
[----:B------:R-:W-:Y:S02]  /*d540*/  IMAD R5, R217, 0x75, RZ ;  /* 0x00000075d9057824 */ /* 0x000fe400078e02ff */
[----:B------:R-:W-:-:S04]  /*d550*/  IMAD.WIDE R16, R3, 0x2, R16 ;  /* 0x0000000203107825 */ /* 0x000fc800078e0210 */
[C---:B------:R-:W-:Y:S01]  /*d560*/  IMAD.WIDE R12, R3.reuse, 0x2, R12 ;  /* 0x00000002030c7825 */ /* 0x040fe200078e020c */
[----:B------:R-:W4:Y:S03]  /*d570*/  LDG.E.U16 R238, desc[UR4][R16.64] ;  /* 0x0000000410ee7981 */ /* 0x000f26000c1e1500 */
[----:B------:R-:W-:-:S04]  /*d580*/  IMAD.WIDE R14, R3, 0x2, R14 ;  /* 0x00000002030e7825 */ /* 0x000fc800078e020e */
[----:B------:R-:W-:Y:S01]  /*d590*/  IMAD.WIDE R6, R3, 0x2, R6 ;  /* 0x0000000203067825 */ /* 0x000fe200078e0206 */
[----:B------:R0:W4:Y:S03]  /*d5a0*/  LDG.E.U16 R20, desc[UR4][R14.64] ;  /* 0x000000040e147981 */ /* 0x000126000c1e1500 */
[----:B------:R-:W-:Y:S01]  /*d5b0*/  IMAD.WIDE R180, R5, 0x2, R220 ;  /* 0x0000000205b47825 */ /* 0x000fe200078e02dc */
[----:B------:R-:W4:Y:S03]  /*d5c0*/  LDG.E.U16 R16, desc[UR4][R12.64] ;  /* 0x000000040c107981 */ /* 0x000f26000c1e1500 */
[----:B------:R-:W-:Y:S02]  /*d5d0*/  IMAD R182, R217, 0x6d, RZ ;  /* 0x0000006dd9b67824 */ /* 0x000fe400078e02ff */
[----:B------:R-:W-:-:S04]  /*d5e0*/  IMAD.WIDE R8, R8, 0x2, R222 ;  /* 0x0000000208087825 */ /* 0x000fc800078e02de */
[----:B0-----:R-:W-:Y:S01]  /*d5f0*/  IMAD.WIDE R14, R182, 0x2, R220 ;  /* 0x00000002b60e7825 */ /* 0x001fe200078e02dc */
[----:B------:R0:W4:Y:S03]  /*d600*/  LDG.E.U16 R13, desc[UR4][R6.64] ;  /* 0x00000004060d7981 */ /* 0x000126000c1e1500 */
[----:B------:R-:W-:-:S04]  /*d610*/  IMAD.WIDE R180, R3, 0x2, R180 ;  /* 0x0000000203b47825 */ /* 0x000fc800078e02b4 */
[----:B------:R-:W-:-:S04]  /*d620*/  IMAD.WIDE R10, R3, 0x2, R10 ;  /* 0x00000002030a7825 */ /* 0x000fc800078e020a */
[--C-:B0-----:R-:W-:Y:S02]  /*d630*/  IMAD.WIDE R6, R5, 0x2, R222.reuse ;  /* 0x0000000205067825 */ /* 0x101fe400078e02de */
[----:B------:R0:W4:Y:S02]  /*d640*/  LDG.E.U16 R5, desc[UR4][R180.64] ;  /* 0x00000004b4057981 */ /* 0x000124000c1e1500 */
[----:B------:R-:W-:Y:S02]  /*d650*/  IMAD.WIDE R182, R182, 0x2, R222 ;  /* 0x00000002b6b67825 */ /* 0x000fe400078e02de */
[----:B------:R1:W4:Y:S02]  /*d660*/  LDG.E.U16 R10, desc[UR4][R10.64] ;  /* 0x000000040a0a7981 */ /* 0x000324000c1e1500 */
[----:B------:R-:W-:-:S04]  /*d670*/  IMAD.WIDE R8, R3, 0x2, R8 ;  /* 0x0000000203087825 */ /* 0x000fc800078e0208 */
[C---:B------:R-:W-:Y:S01]  /*d680*/  IMAD.WIDE R14, R3.reuse, 0x2, R14 ;  /* 0x00000002030e7825 */ /* 0x040fe200078e020e */
[----:B------:R2:W4:Y:S03]  /*d690*/  LDG.E.U16 R17, desc[UR4][R8.64] ;  /* 0x0000000408117981 */ /* 0x000526000c1e1500 */
[----:B------:R-:W-:Y:S02]  /*d6a0*/  IMAD.WIDE R6, R3, 0x2, R6 ;  /* 0x0000000203067825 */ /* 0x000fe400078e0206 */
[----:B------:R-:W4:Y:S02]  /*d6b0*/  LDG.E.U16 R15, desc[UR4][R14.64] ;  /* 0x000000040e0f7981 */ /* 0x000f24000c1e1500 */
[C---:B0-----:R-:W-:Y:S02]  /*d6c0*/  IMAD R180, R217.reuse, 0x6, RZ ;  /* 0x00000006d9b47824 */ /* 0x041fe400078e02ff */
[----:B-1----:R-:W-:Y:S01]  /*d6d0*/  IMAD R11, R217, 0x66, RZ ;  /* 0x00000066d90b7824 */ /* 0x002fe200078e02ff */
[----:B------:R0:W4:Y:S01]  /*d6e0*/  LDG.E.U16 R12, desc[UR4][R6.64] ;  /* 0x00000004060c7981 */ /* 0x000122000c1e1500 */
[----:B------:R-:W-:-:S04]  /*d6f0*/  IMAD.WIDE R182, R3, 0x2, R182 ;  /* 0x0000000203b67825 */ /* 0x000fc800078e02b6 */
[----:B------:R-:W-:Y:S01]  /*d700*/  IMAD R186, R217, 0x7d, RZ ;  /* 0x0000007dd9ba7824 */ /* 0x000fe200078e02ff */
[----:B------:R1:W4:Y:S01]  /*d710*/  LDG.E.U16 R14, desc[UR4][R182.64] ;  /* 0x00000004b60e7981 */ /* 0x000322000c1e1500 */
[----:B------:R-:W-:-:S04]  /*d720*/  IMAD.WIDE R184, R180, 0x2, R220 ;  /* 0x00000002b4b87825 */ /* 0x000fc800078e02dc */
[----:B------:R-:W-:Y:S02]  /*d730*/  IMAD R190, R217, 0x6e, RZ ;  /* 0x0000006ed9be7824 */ /* 0x000fe400078e02ff */
[----:B--2---:R-:W-:-:S04]  /*d740*/  IMAD.WIDE R8, R11, 0x2, R220 ;  /* 0x000000020b087825 */ /* 0x004fc800078e02dc */
[----:B0-----:R-:W-:-:S04]  /*d750*/  IMAD.WIDE R6, R11, 0x2, R222 ;  /* 0x000000020b067825 */ /* 0x001fc800078e02de */
[----:B------:R-:W-:-:S04]  /*d760*/  IMAD.WIDE R188, R186, 0x2, R220 ;  /* 0x00000002babc7825 */ /* 0x000fc800078e02dc */
[----:B------:R-:W-:-:S04]  /*d770*/  IMAD.WIDE R186, R186, 0x2, R222 ;  /* 0x00000002baba7825 */ /* 0x000fc800078e02de */
[----:B-1----:R-:W-:-:S04]  /*d780*/  IMAD.WIDE R182, R190, 0x2, R220 ;  /* 0x00000002beb67825 */ /* 0x002fc800078e02dc */
[----:B------:R-:W-:-:S04]  /*d790*/  IMAD.WIDE R180, R180, 0x2, R222 ;  /* 0x00000002b4b47825 */ /* 0x000fc800078e02de */
[----:B------:R-:W-:-:S04]  /*d7a0*/  IMAD.WIDE R184, R3, 0x2, R184 ;  /* 0x0000000203b87825 */ /* 0x000fc800078e02b8 */
[C---:B------:R-:W-:Y:S01]  /*d7b0*/  IMAD.WIDE R8, R3.reuse, 0x2, R8 ;  /* 0x0000000203087825 */ /* 0x040fe200078e0208 */
[----:B------:R0:W2:Y:S03]  /*d7c0*/  LDG.E.U16 R199, desc[UR4][R184.64] ;  /* 0x00000004b8c77981 */ /* 0x0000a6000c1e1500 */
[C---:B------:R-:W-:Y:S02]  /*d7d0*/  IMAD.WIDE R6, R3.reuse, 0x2, R6 ;  /* 0x0000000203067825 */ /* 0x040fe400078e0206 */
[----:B------:R-:W2:Y:S02]  /*d7e0*/  LDG.E.U16 R8, desc[UR4][R8.64] ;  /* 0x0000000408087981 */ /* 0x000ea4000c1e1500 */
[C---:B------:R-:W-:Y:S02]  /*d7f0*/  IMAD.WIDE R188, R3.reuse, 0x2, R188 ;  /* 0x0000000203bc7825 */ /* 0x040fe400078e02bc */
[----:B------:R-:W2:Y:S02]  /*d800*/  LDG.E.U16 R6, desc[UR4][R6.64] ;  /* 0x0000000406067981 */ /* 0x000ea4000c1e1500 */
[----:B------:R-:W-:-:S02]  /*d810*/  IMAD.WIDE R186, R3, 0x2, R186 ;  /* 0x0000000203ba7825 */ /* 0x000fc400078e02ba */
[----:B------:R1:W2:Y:S02]  /*d820*/  LDG.E.U16 R11, desc[UR4][R188.64] ;  /* 0x00000004bc0b7981 */ /* 0x0002a4000c1e1500 */
[C---:B------:R-:W-:Y:S02]  /*d830*/  IMAD.WIDE R182, R3.reuse, 0x2, R182 ;  /* 0x0000000203b67825 */ /* 0x040fe400078e02b6 */
[----:B------:R-:W2:Y:S02]  /*d840*/  LDG.E.U16 R9, desc[UR4][R186.64] ;  /* 0x00000004ba097981 */ /* 0x000ea4000c1e1500 */
[----:B------:R-:W-:Y:S02]  /*d850*/  IMAD.WIDE R180, R3, 0x2, R180 ;  /* 0x0000000203b47825 */ /* 0x000fe400078e02b4 */
[----:B------:R3:W2:Y:S02]  /*d860*/  LDG.E.U16 R7, desc[UR4][R182.64] ;  /* 0x00000004b6077981 */ /* 0x0006a4000c1e1500 */
[----:B0-----:R-:W-:-:S02]  /*d870*/  IMAD R185, R217, 0x76, RZ ;  /* 0x00000076d9b97824 */ /* 0x001fc400078e02ff */
[----:B------:R-:W-:Y:S01]  /*d880*/  IMAD R184, R217, 0x7e, RZ ;  /* 0x0000007ed9b87824 */ /* 0x000fe200078e02ff */
[----:B------:R0:W2:Y:S01]  /*d890*/  LDG.E.U16 R198, desc[UR4][R180.64] ;  /* 0x00000004b4c67981 */ /* 0x0000a2000c1e1500 */
[----:B------:R-:W-:-:S04]  /*d8a0*/  IMAD.WIDE R200, R200, 0x2, R222 ;  /* 0x00000002c8c87825 */ /* 0x000fc800078e02de */
[----:B-1----:R-:W-:-:S04]  /*d8b0*/  IMAD.WIDE R188, R185, 0x2, R220 ;  /* 0x00000002b9bc7825 */ /* 0x002fc800078e02dc */
[----:B---3--:R-:W-:-:S04]  /*d8c0*/  IMAD.WIDE R182, R185, 0x2, R222 ;  /* 0x00000002b9b67825 */ /* 0x008fc800078e02de */
[----:B------:R-:W-:-:S04]  /*d8d0*/  IMAD.WIDE R186, R184, 0x2, R220 ;  /* 0x00000002b8ba7825 */ /* 0x000fc800078e02dc */
[----:B------:R-:W-:-:S04]  /*d8e0*/  IMAD.WIDE R184, R184, 0x2, R222 ;  /* 0x00000002b8b87825 */ /* 0x000fc800078e02de */
[----:B0-----:R-:W-:-:S04]  /*d8f0*/  IMAD.WIDE R180, R190, 0x2, R222 ;  /* 0x00000002beb47825 */ /* 0x001fc800078e02de */
[----:B------:R-:W-:-:S04]  /*d900*/  IMAD.WIDE R200, R3, 0x2, R200 ;  /* 0x0000000203c87825 */ /* 0x000fc800078e02c8 */
[----:B------:R-:W-:Y:S02]  /*d910*/  IMAD.WIDE R192, R3, 0x2, R192 ;  /* 0x0000000203c07825 */ /* 0x000fe400078e02c0 */
[----:B------:R-:W3:Y:S02]  /*d920*/  LDG.E.U16 R200, desc[UR4][R200.64] ;  /* 0x00000004c8c87981 */ /* 0x000ee4000c1e1500 */
[----:B------:R-:W-:Y:S02]  /*d930*/  IMAD R212, R217, 0x5a, RZ ;  /* 0x0000005ad9d47824 */ /* 0x000fe400078e02ff */
[C---:B------:R-:W-:Y:S01]  /*d940*/  IMAD.WIDE R184, R3.reuse, 0x2, R184 ;  /* 0x0000000203b87825 */ /* 0x040fe200078e02b8 */
[----:B------:R-:W4:Y:S03]  /*d950*/  LDG.E.U16 R192, desc[UR4][R192.64] ;  /* 0x00000004c0c07981 */ /* 0x000f26000c1e1500 */
[C---:B------:R-:W-:Y:S01]  /*d960*/  IMAD.WIDE R194, R3.reuse, 0x2, R194 ;  /* 0x0000000203c27825 */ /* 0x040fe200078e02c2 */
[----:B------:R0:W3:Y:S03]  /*d970*/  LDG.E.U16 R206, desc[UR4][R184.64] ;  /* 0x00000004b8ce7981 */ /* 0x0000e6000c1e1500 */
[----:B------:R-:W-:-:S02]  /*d980*/  IMAD.WIDE R180, R3, 0x2, R180 ;  /* 0x0000000203b47825 */ /* 0x000fc400078e02b4 */
[----:B------:R-:W2:Y:S02]  /*d990*/  LDG.E.U16 R194, desc[UR4][R194.64] ;  /* 0x00000004c2c27981 */ /* 0x000ea4000c1e1500 */
[----:B------:R-:W-:Y:S02]  /*d9a0*/  IMAD.WIDE R182, R3, 0x2, R182 ;  /* 0x0000000203b67825 */ /* 0x000fe400078e02b6 */
[----:B------:R1:W3:Y:S02]  /*d9b0*/  LDG.E.U16 R193, desc[UR4][R180.64] ;  /* 0x00000004b4c17981 */ /* 0x0002e4000c1e1500 */
[----:B------:R-:W-:Y:S02]  /*d9c0*/  IMAD R190, R217, 0x7, RZ ;  /* 0x00000007d9be7824 */ /* 0x000fe400078e02ff */
[----:B------:R-:W-:Y:S01]  /*d9d0*/  IMAD.WIDE R188, R3, 0x2, R188 ;  /* 0x0000000203bc7825 */ /* 0x000fe200078e02bc */
[----:B------:R1:W3:Y:S03]  /*d9e0*/  LDG.E.U16 R201, desc[UR4][R182.64] ;  /* 0x00000004b6c97981 */ /* 0x0002e6000c1e1500 */
[C---:B------:R-:W-:Y:S01]  /*d9f0*/  IMAD.WIDE R214, R212.reuse, 0x2, R220 ;  /* 0x00000002d4d67825 */ /* 0x040fe200078e02dc */
[----:B------:R1:W3:Y:S03]  /*da00*/  LDG.E.U16 R195, desc[UR4][R188.64] ;  /* 0x00000004bcc37981 */ /* 0x0002e6000c1e1500 */
[----:B------:R-:W-:-:S04]  /*da10*/  IMAD.WIDE R212, R212, 0x2, R222 ;  /* 0x00000002d4d47825 */ /* 0x000fc800078e02de */
[----:B------:R-:W-:Y:S02]  /*da20*/  IMAD.SHL.U32 R234, R217, 0x4, RZ ;  /* 0x00000004d9ea7824 */ /* 0x000fe400078e00ff */
[----:B------:R-:W-:-:S04]  /*da30*/  IMAD.WIDE R186, R3, 0x2, R186 ;  /* 0x0000000203ba7825 */ /* 0x000fc800078e02ba */
[----:B0-----:R-:W-:Y:S01]  /*da40*/  IMAD.WIDE R184, R191, 0x2, R222 ;  /* 0x00000002bfb87825 */ /* 0x001fe200078e02de */
[----:B------:R0:W3:Y:S03]  /*da50*/  LDG.E.U16 R204, desc[UR4][R186.64] ;  /* 0x00000004bacc7981 */ /* 0x0000e6000c1e1500 */
[----:B-1----:R-:W-:-:S04]  /*da60*/  IMAD.WIDE R180, R190, 0x2, R220 ;  /* 0x00000002beb47825 */ /* 0x002fc800078e02dc */
[----:B------:R-:W-:Y:S01]  /*da70*/  IMAD.WIDE R182, R190, 0x2, R222 ;  /* 0x00000002beb67825 */ /* 0x000fe200078e02de */
[----:B------:R1:W-:Y:S03]  /*da80*/  STL [R1+0xc78], R243 ;  /* 0x000c78f301007387 */ /* 0x0003e60000100800 */
[----:B------:R-:W-:Y:S02]  /*da90*/  IMAD R189, R217, 0x5f, RZ ;  /* 0x0000005fd9bd7824 */ /* 0x000fe400078e02ff */
[----:B------:R-:W-:-:S04]  /*daa0*/  IMAD.WIDE R236, R234, 0x2, R220 ;  /* 0x00000002eaec7825 */ /* 0x000fc800078e02dc */
[C---:B------:R-:W-:Y:S01]  /*dab0*/  IMAD.WIDE R212, R3.reuse, 0x2, R212 ;  /* 0x0000000203d47825 */ /* 0x040fe200078e02d4 */
[----:B-1----:R-:W4:Y:S03]  /*dac0*/  LDL.LU R243, [R1+0x30] ;  /* 0x0000300001f37983 */ /* 0x002f260000300800 */
[----:B------:R-:W-:Y:S01]  /*dad0*/  IMAD.WIDE R234, R234, 0x2, R222 ;  /* 0x00000002eaea7825 */ /* 0x000fe200078e02de */
[----:B------:R1:W-:Y:S03]  /*dae0*/  STL [R1+0xc7c], R242 ;  /* 0x000c7cf201007387 */ /* 0x0003e60000100800 */
[C---:B------:R-:W-:Y:S01]  /*daf0*/  IMAD.WIDE R214, R3.reuse, 0x2, R214 ;  /* 0x0000000203d67825 */ /* 0x040fe200078e02d6 */
[----:B------:R-:W3:Y:S03]  /*db00*/  LDG.E.U16 R212, desc[UR4][R212.64] ;  /* 0x00000004d4d47981 */ /* 0x000ee6000c1e1500 */
[----:B0-----:R-:W-:-:S02]  /*db10*/  IMAD.WIDE R186, R3, 0x2, R184 ;  /* 0x0000000203ba7825 */ /* 0x001fc400078e02b8 */
[----:B------:R-:W3:Y:S02]  /*db20*/  LDG.E.U16 R214, desc[UR4][R214.64] ;  /* 0x00000004d6d67981 */ /* 0x000ee4000c1e1500 */
[C---:B------:R-:W-:Y:S02]  /*db30*/  IMAD.WIDE R180, R3.reuse, 0x2, R180 ;  /* 0x0000000203b47825 */ /* 0x040fe400078e02b4 */
[----:B-1----:R-:W2:Y:S02]  /*db40*/  LDL.LU R242, [R1+0x34] ;  /* 0x0000340001f27983 */ /* 0x002ea40000300800 */
[----:B------:R-:W-:-:S04]  /*db50*/  IMAD.WIDE R182, R3, 0x2, R182 ;  /* 0x0000000203b67825 */ /* 0x000fc800078e02b6 */
[----:B------:R-:W-:Y:S01]  /*db60*/  IMAD.WIDE R184, R189, 0x2, R222 ;  /* 0x00000002bdb87825 */ /* 0x000fe200078e02de */
[----:B------:R0:W-:Y:S03]  /*db70*/  STL [R1+0xc80], R241 ;  /* 0x000c80f101007387 */ /* 0x0001e60000100800 */
[----:B------:R-:W-:Y:S01]  /*db80*/  IMAD R188, R217, 0x67, RZ ;  /* 0x00000067d9bc7824 */ /* 0x000fe200078e02ff */
[----:B------:R1:W3:Y:S01]  /*db90*/  LDG.E.U16 R208, desc[UR4][R180.64] ;  /* 0x00000004b4d07981 */ /* 0x0002e2000c1e1500 */
[----:B------:R-:W-:-:S03]  /*dba0*/  IMAD.WIDE R234, R3, 0x2, R234 ;  /* 0x0000000203ea7825 */ /* 0x000fc600078e02ea */
[----:B------:R1:W3:Y:S01]  /*dbb0*/  LDG.E.U16 R213, desc[UR4][R182.64] ;  /* 0x00000004b6d57981 */ /* 0x0002e2000c1e1500 */
[----:B------:R-:W-:-:S03]  /*dbc0*/  IMAD.WIDE R184, R3, 0x2, R184 ;  /* 0x0000000203b87825 */ /* 0x000fc600078e02b8 */
[----:B0-----:R-:W4:Y:S01]  /*dbd0*/  LDL.LU R241, [R1+0x38] ;  /* 0x0000380001f17983 */ /* 0x001f220000300800 */
[----:B------:R-:W-:Y:S02]  /*dbe0*/  IMAD R190, R217, 0x7f, RZ ;  /* 0x0000007fd9be7824 */ /* 0x000fe400078e02ff */
[--C-:B-1----:R-:W-:Y:S01]  /*dbf0*/  IMAD.WIDE R180, R189, 0x2, R220.reuse ;  /* 0x00000002bdb47825 */ /* 0x102fe200078e02dc */
[----:B------:R0:W-:Y:S03]  /*dc00*/  STL [R1+0xc84], R239 ;  /* 0x000c84ef01007387 */ /* 0x0001e60000100800 */
[C---:B------:R-:W-:Y:S01]  /*dc10*/  IMAD.WIDE R182, R188.reuse, 0x2, R220 ;  /* 0x00000002bcb67825 */ /* 0x040fe200078e02dc */
[----:B------:R1:W3:Y:S03]  /*dc20*/  LDG.E.U16 R215, desc[UR4][R186.64] ;  /* 0x00000004bad77981 */ /* 0x0002e6000c1e1500 */
[----:B------:R-:W-:Y:S01]  /*dc30*/  IMAD.WIDE R188, R188, 0x2, R222 ;  /* 0x00000002bcbc7825 */ /* 0x000fe200078e02de */
[----:B------:R-:W3:Y:S04]  /*dc40*/  LDG.E.U16 R234, desc[UR4][R234.64] ;  /* 0x00000004eaea7981 */ /* 0x000ee8000c1e1500 */
[----:B0-----:R-:W2:Y:S01]  /*dc50*/  LDL.LU R239, [R1+0x3c] ;  /* 0x00003c0001ef7983 */ /* 0x001ea20000300800 */
[----:B-1----:R-:W-:-:S02]  /*dc60*/  IMAD R186, R217, 0x6f, RZ ;  /* 0x0000006fd9ba7824 */ /* 0x002fc400078e02ff */
[----:B------:R-:W-:Y:S01]  /*dc70*/  IMAD R187, R217, 0x77, RZ ;  /* 0x00000077d9bb7824 */ /* 0x000fe200078e02ff */
[----:B------:R0:W-:Y:S01]  /*dc80*/  STL [R1+0xba4], R217 ;  /* 0x000ba4d901007387 */ /* 0x0001e20000100800 */
[----:B------:R-:W-:-:S03]  /*dc90*/  IMAD.WIDE R236, R3, 0x2, R236 ;  /* 0x0000000203ec7825 */ /* 0x000fc600078e02ec */
[----:B------:R1:W3:Y:S01]  /*dca0*/  LDG.E.U16 R235, desc[UR4][R184.64] ;  /* 0x00000004b8eb7981 */ /* 0x0002e2000c1e1500 */
[----:B------:R-:W-:-:S03]  /*dcb0*/  IMAD.WIDE R226, R3, 0x2, R226 ;  /* 0x0000000203e27825 */ /* 0x000fc600078e02e2 */
[----:B------:R-:W3:Y:S01]  /*dcc0*/  LDG.E.U16 R236, desc[UR4][R236.64] ;  /* 0x00000004ecec7981 */ /* 0x000ee2000c1e1500 */
[----:B0-----:R-:W0:Y:S01]  /*dcd0*/  S2R R217, SR_TID.X ;  /* 0x0000000000d97919 */ /* 0x001e220000002100 */
[C---:B------:R-:W-:Y:S02]  /*dce0*/  IMAD.WIDE R182, R3.reuse, 0x2, R182 ;  /* 0x0000000203b67825 */ /* 0x040fe400078e02b6 */
[----:B------:R-:W3:Y:S02]  /*dcf0*/  LDG.E.U16 R226, desc[UR4][R226.64] ;  /* 0x00000004e2e27981 */ /* 0x000ee4000c1e1500 */
[----:B-1----:R-:W-:Y:S02]  /*dd00*/  IMAD.WIDE R184, R186, 0x2, R220 ;  /* 0x00000002bab87825 */ /* 0x002fe400078e02dc */
[----:B------:R1:W3:Y:S02]  /*dd10*/  LDG.E.U16 R237, desc[UR4][R182.64] ;  /* 0x00000004b6ed7981 */ /* 0x0002e4000c1e1500 */
[----:B------:R-:W-:-:S04]  /*dd20*/  IMAD.WIDE R180, R3, 0x2, R180 ;  /* 0x0000000203b47825 */ /* 0x000fc800078e02b4 */
[C---:B------:R-:W-:Y:S01]  /*dd30*/  IMAD.WIDE R188, R3.reuse, 0x2, R188 ;  /* 0x0000000203bc7825 */ /* 0x040fe200078e02bc */
[----:B------:R0:W3:Y:S04]  /*dd40*/  LDG.E.U16 R227, desc[UR4][R180.64] ;  /* 0x00000004b4e37981 */ /* 0x0000e8000c1e1500 */
[----:B------:R0:W3:Y:S01]  /*dd50*/  LDG.E.U16 R240, desc[UR4][R188.64] ;  /* 0x00000004bcf07981 */ /* 0x0000e2000c1e1500 */
[----:B-1----:R-:W-:-:S04]  /*dd60*/  IMAD.WIDE R182, R3, 0x2, R184 ;  /* 0x0000000203b67825 */ /* 0x002fc800078e02b8 */
[----:B------:R-:W-:Y:S02]  /*dd70*/  IMAD.WIDE R184, R187, 0x2, R220 ;  /* 0x00000002bbb87825 */ /* 0x000fe400078e02dc */
[----:B------:R-:W3:Y:S02]  /*dd80*/  LDG.E.U16 R182, desc[UR4][R182.64] ;  /* 0x00000004b6b67981 */ /* 0x000ee4000c1e1500 */
[----:B0-----:R-:W-:-:S04]  /*dd90*/  IMAD.WIDE R180, R186, 0x2, R222 ;  /* 0x00000002bab47825 */ /* 0x001fc800078e02de */
[----:B------:R-:W-:-:S04]  /*dda0*/  IMAD.WIDE R188, R190, 0x2, R220 ;  /* 0x00000002bebc7825 */ /* 0x000fc800078e02dc */
[----:B------:R-:W-:-:S04]  /*ddb0*/  IMAD.WIDE R186, R187, 0x2, R222 ;  /* 0x00000002bbba7825 */ /* 0x000fc800078e02de */
[----:B------:R-:W-:-:S04]  /*ddc0*/  IMAD.WIDE R190, R190, 0x2, R222 ;  /* 0x00000002bebe7825 */ /* 0x000fc800078e02de */
[----:B------:R-:W-:-:S04]  /*ddd0*/  IMAD.WIDE R180, R3, 0x2, R180 ;  /* 0x0000000203b47825 */ /* 0x000fc800078e02b4 */
[C---:B------:R-:W-:Y:S02]  /*dde0*/  IMAD.WIDE R184, R3.reuse, 0x2, R184 ;  /* 0x0000000203b87825 */ /* 0x040fe400078e02b8 */
[----:B------:R0:W3:Y:S02]  /*ddf0*/  LDG.E.U16 R180, desc[UR4][R180.64] ;  /* 0x00000004b4b47981 */ /* 0x0000e4000c1e1500 */
[C---:B------:R-:W-:Y:S02]  /*de00*/  IMAD.WIDE R186, R3.reuse, 0x2, R186 ;  /* 0x0000000203ba7825 */ /* 0x040fe400078e02ba */
[----:B------:R1:W3:Y:S02]  /*de10*/  LDG.E.U16 R184, desc[UR4][R184.64] ;  /* 0x00000004b8b87981 */ /* 0x0002e4000c1e1500 */
[C---:B------:R-:W-:Y:S02]  /*de20*/  IMAD.WIDE R188, R3.reuse, 0x2, R188 ;  /* 0x0000000203bc7825 */ /* 0x040fe400078e02bc */
[----:B------:R-:W3:Y:S02]  /*de30*/  LDG.E.U16 R186, desc[UR4][R186.64] ;  /* 0x00000004baba7981 */ /* 0x000ee4000c1e1500 */
[----:B------:R-:W-:-:S02]  /*de40*/  IMAD.WIDE R190, R3, 0x2, R190 ;  /* 0x0000000203be7825 */ /* 0x000fc400078e02be */
[----:B------:R-:W3:Y:S04]  /*de50*/  LDG.E.U16 R188, desc[UR4][R188.64] ;  /* 0x00000004bcbc7981 */ /* 0x000ee8000c1e1500 */
[----:B------:R-:W3:Y:S01]  /*de60*/  LDG.E.U16 R190, desc[UR4][R190.64] ;  /* 0x00000004bebe7981 */ /* 0x000ee2000c1e1500 */
[C---:B------:R-:W-:Y:S02]  /*de70*/  LOP3.LUT R224, R217.reuse, 0x3f, RZ, 0xc0, !PT ;  /* 0x0000003fd9e07812 */ /* 0x040fe400078ec0ff */
[----:B------:R-:W-:Y:S02]  /*de80*/  LOP3.LUT R225, R217, 0x40, RZ, 0xc0, !PT ;  /* 0x00000040d9e17812 */ /* 0x000fe400078ec0ff */
[----:B------:R-:W-:Y:S01]  /*de90*/  SHF.L.U32 R224, R224, 0x1, RZ ;  /* 0x00000001e0e07819 */ /* 0x000fe200000006ff */
[----:B------:R1:W-:Y:S03]  /*dea0*/  STL [R1+0xba8], R220 ;  /* 0x000ba8dc01007387 */ /* 0x0003e60000100800 */
[----:B0-----:R-:W-:-:S04]  /*deb0*/  LEA R181, R225, R224, 0x8 ;  /* 0x000000e0e1b57211 */ /* 0x001fc800078e40ff */
[----:B------:R-:W-:Y:S01]  /*dec0*/  IADD3 R183, R0, R181, RZ ;  /* 0x000000b500b77210 */ /* 0x000fe20007ffe0ff */
[----:B------:R-:W-:Y:S06]  /*ded0*/  BAR.SYNC.DEFER_BLOCKING 0x0 ;  /* 0x0000000000007b1d */ /* 0x000fec0000010000 */
[----:B-1----:R-:W3:Y:S04]  /*dee0*/  LDL.LU R220, [R1+0x40] ;  /* 0x0000400001dc7983 */ /* 0x002ee80000300800 */
[----:B------:R0:W-:Y:S04]  /*def0*/  STL [R1+0xb74], R221 ;  /* 0x000b74dd01007387 */ /* 0x0001e80000100800 */
[----:B0-----:R-:W3:Y:S04]  /*df00*/  LDL.LU R221, [R1+0x44] ;  /* 0x0000440001dd7983 */ /* 0x001ee80000300800 */
[----:B------:R0:W-:Y:S04]  /*df10*/  STL [R1+0xbb0], R222 ;  /* 0x000bb0de01007387 */ /* 0x0001e80000100800 */
[----:B------:R-:W-:Y:S04]  /*df20*/  STS.U16 [R183], R219 ;  /* 0x000000dbb7007388 */ /* 0x000fe80000000400 */
[----:B0-----:R-:W3:Y:S04]  /*df30*/  LDL.LU R222, [R1+0x48] ;  /* 0x0000480001de7983 */ /* 0x001ee80000300800 */
[----:B------:R0:W-:Y:S04]  /*df40*/  STL [R1+0xbac], R223 ;  /* 0x000bacdf01007387 */ /* 0x0001e80000100800 */
[----:B0-----:R-:W3:Y:S04]  /*df50*/  LDL.LU R223, [R1+0x4c] ;  /* 0x00004c0001df7983 */ /* 0x001ee80000300800 */
[----:B------:R0:W-:Y:S04]  /*df60*/  STL [R1+0xbb4], R3 ;  /* 0x000bb40301007387 */ /* 0x0001e80000100800 */
[----:B0-----:R-:W3:Y:S04]  /*df70*/  LDL.LU R3, [R1+0x50] ;  /* 0x0000500001037983 */ /* 0x001ee80000300800 */
[----:B------:R-:W4:Y:S04]  /*df80*/  LDL.LU R219, [R1+0xc94] ;  /* 0x000c940001db7983 */ /* 0x000f280000300800 */
[----:B----4-:R0:W-:Y:S04]  /*df90*/  STS.U16 [R183+0x8000], R219 ;  /* 0x008000dbb7007388 */ /* 0x0101e80000000400 */
[----:B0-----:R-:W4:Y:S04]  /*dfa0*/  LDL.LU R219, [R1+0xc90] ;  /* 0x000c900001db7983 */ /* 0x001f280000300800 */
[----:B----4-:R0:W-:Y:S04]  /*dfb0*/  STS.U16 [R183+0x400], R219 ;  /* 0x000400dbb7007388 */ /* 0x0101e80000000400 */
[----:B0-----:R-:W4:Y:S04]  /*dfc0*/  LDL.LU R219, [R1+0xc8c] ;  /* 0x000c8c0001db7983 */ /* 0x001f280000300800 */
[----:B--2---:R-:W-:Y:S04]  /*dfd0*/  STS.U16 [R183+0x9000], R239 ;  /* 0x009000efb7007388 */ /* 0x004fe80000000400 */
[----:B------:R-:W-:Y:S04]  /*dfe0*/  STS.U16 [R183+0x1400], R241 ;  /* 0x001400f1b7007388 */ /* 0x000fe80000000400 */
[----:B------:R-:W-:Y:S04]  /*dff0*/  STS.U16 [R183+0x9400], R242 ;  /* 0x009400f2b7007388 */ /* 0x000fe80000000400 */
[----:B------:R-:W-:Y:S04]  /*e000*/  STS.U16 [R183+0x1800], R243 ;  /* 0x001800f3b7007388 */ /* 0x000fe80000000400 */
[----:B------:R-:W-:Y:S04]  /*e010*/  STS.U16 [R183+0x9c00], R250 ;  /* 0x009c00fab7007388 */ /* 0x000fe80000000400 */
[----:B------:R-:W-:Y:S04]  /*e020*/  STS.U16 [R183+0x2000], R251 ;  /* 0x002000fbb7007388 */ /* 0x000fe80000000400 */
[----:B---3--:R-:W-:Y:S04]  /*e030*/  STS.U16 [R183+0x800], R3 ;  /* 0x00080003b7007388 */ /* 0x008fe80000000400 */
[----:B------:R-:W-:Y:S04]  /*e040*/  STS.U16 [R183+0x8800], R223 ;  /* 0x008800dfb7007388 */ /* 0x000fe80000000400 */
[----:B------:R-:W-:Y:S04]  /*e050*/  STS.U16 [R183+0xc00], R222 ;  /* 0x000c00deb7007388 */ /* 0x000fe80000000400 */
[----:B------:R-:W-:Y:S04]  /*e060*/  STS.U16 [R183+0x8c00], R221 ;  /* 0x008c00ddb7007388 */ /* 0x000fe80000000400 */
[----:B------:R-:W-:Y:S04]  /*e070*/  STS.U16 [R183+0x1000], R220 ;  /* 0x001000dcb7007388 */ /* 0x000fe80000000400 */
[----:B------:R-:W-:Y:S04]  /*e080*/  STS.U16 [R183+0x9800], R248 ;  /* 0x009800f8b7007388 */ /* 0x000fe80000000400 */
[----:B------:R-:W-:Y:S04]  /*e090*/  STS.U16 [R183+0x1c00], R249 ;  /* 0x001c00f9b7007388 */ /* 0x000fe80000000400 */
[----:B----4-:R0:W-:Y:S04]  /*e0a0*/  STS.U16 [R183+0x8400], R219 ;  /* 0x008400dbb7007388 */ /* 0x0101e80000000400 */
[----:B0-----:R-:W2:Y:S04]  /*e0b0*/  LDL.LU R219, [R1+0xc88] ;  /* 0x000c880001db7983 */ /* 0x001ea80000300800 */
[----:B------:R-:W3:Y:S04]  /*e0c0*/  LDL.LU R239, [R1+0xe0] ;  /* 0x0000e00001ef7983 */ /* 0x000ee80000300800 */
[----:B------:R-:W4:Y:S04]  /*e0d0*/  LDL.LU R241, [R1+0xdc] ;  /* 0x0000dc0001f17983 */ /* 0x000f280000300800 */
        /* <DEDUP_REMOVED lines=10> */
[----:B------:R-:W4:Y:S01]  /*e180*/  LDL.LU R249, [R1+0xa4] ;  /* 0x0000a40001f97983 */ /* 0x000f220000300800 */
[----:B------:R-:W-:-:S03]  /*e190*/  LOP3.LUT R185, R181, 0x10, RZ, 0x3c, !PT ;  /* 0x00000010b5b97812 */ /* 0x000fc600078e3cff */
[----:B------:R0:W-:Y:S04]  /*e1a0*/  STS.U16 [R183+0xa000], R2 ;  /* 0x00a00002b7007388 */ /* 0x0001e80000000400 */
[----:B------:R1:W-:Y:S01]  /*e1b0*/  STS.U16 [R183+0x2400], R4 ;  /* 0x00240004b7007388 */ /* 0x0003e20000000400 */
[----:B------:R-:W-:-:S03]  /*e1c0*/  IADD3 R185, R0, R185, RZ ;  /* 0x000000b900b97210 */ /* 0x000fc60007ffe0ff */
[----:B------:R-:W-:Y:S04]  /*e1d0*/  STS.U16 [R183+0x2800], R218 ;  /* 0x002800dab7007388 */ /* 0x000fe80000000400 */
[----:B0-----:R-:W4:Y:S04]  /*e1e0*/  LDL.LU R2, [R1+0xa0] ;  /* 0x0000a00001027983 */ /* 0x001f280000300800 */
[----:B-1----:R-:W4:Y:S04]  /*e1f0*/  LDL.LU R4, [R1+0x9c] ;  /* 0x00009c0001047983 */ /* 0x002f280000300800 */
        /* <DEDUP_REMOVED lines=11> */
[----:B--2---:R0:W-:Y:S04]  /*e2b0*/  STS.U16 [R183+0xa400], R219 ;  /* 0x00a400dbb7007388 */ /* 0x0041e80000000400 */
[----:B0-----:R-:W2:Y:S04]  /*e2c0*/  LDL.LU R219, [R1+0x84] ;  /* 0x0000840001db7983 */ /* 0x001ea80000300800 */
[----:B------:R-:W2:Y:S04]  /*e2d0*/  LDL.LU R218, [R1+0x80] ;  /* 0x0000800001da7983 */ /* 0x000ea80000300800 */
[----:B------:R-:W2:Y:S04]  /*e2e0*/  LDL.LU R252, [R1+0xc0] ;  /* 0x0000c00001fc7983 */ /* 0x000ea80000300800 */
[----:B------:R-:W2:Y:S04]  /*e2f0*/  LDL.LU R231, [R1+0xc4] ;  /* 0x0000c40001e77983 */ /* 0x000ea80000300800 */
[----:B------:R-:W2:Y:S04]  /*e300*/  LDL.LU R230, [R1+0xc8] ;  /* 0x0000c80001e67983 */ /* 0x000ea80000300800 */
[----:B---3--:R0:W-:Y:S04]  /*e310*/  STS.U16 [R185+0x80], R239 ;  /* 0x000080efb9007388 */ /* 0x0081e80000000400 */
[----:B----4-:R1:W-:Y:S04]  /*e320*/  STS.U16 [R185+0x8080], R241 ;  /* 0x008080f1b9007388 */ /* 0x0103e80000000400 */
[----:B------:R3:W-:Y:S04]  /*e330*/  STS.U16 [R185+0x480], R242 ;  /* 0x000480f2b9007388 */ /* 0x0007e80000000400 */
[----:B0-----:R-:W4:Y:S04]  /*e340*/  LDL.LU R239, [R1+0xc84] ;  /* 0x000c840001ef7983 */ /* 0x001f280000300800 */
[----:B-1----:R-:W4:Y:S04]  /*e350*/  LDL.LU R241, [R1+0xc80] ;  /* 0x000c800001f17983 */ /* 0x002f280000300800 */
[----:B---3--:R-:W3:Y:S04]  /*e360*/  LDL.LU R242, [R1+0xc7c] ;  /* 0x000c7c0001f27983 */ /* 0x008ee80000300800 */
[----:B------:R0:W-:Y:S04]  /*e370*/  STS.U16 [R185+0x8480], R243 ;  /* 0x008480f3b9007388 */ /* 0x0001e80000000400 */
[----:B------:R1:W-:Y:S04]  /*e380*/  STS.U16 [R185+0x880], R250 ;  /* 0x000880fab9007388 */ /* 0x0003e80000000400 */
[----:B------:R1:W-:Y:S04]  /*e390*/  STS.U16 [R185+0x8880], R251 ;  /* 0x008880fbb9007388 */ /* 0x0003e80000000400 */
[----:B0-----:R-:W4:Y:S04]  /*e3a0*/  LDL.LU R243, [R1+0xc78] ;  /* 0x000c780001f37983 */ /* 0x001f280000300800 */
[----:B-1----:R-:W3:Y:S04]  /*e3b0*/  LDL.LU R250, [R1+0xc74] ;  /* 0x000c740001fa7983 */ /* 0x002ee80000300800 */
[----:B------:R-:W4:Y:S04]  /*e3c0*/  LDL.LU R251, [R1+0xc70] ;  /* 0x000c700001fb7983 */ /* 0x000f280000300800 */
[----:B------:R0:W-:Y:S04]  /*e3d0*/  STS.U16 [R185+0x1c80], R248 ;  /* 0x001c80f8b9007388 */ /* 0x0001e80000000400 */
[----:B------:R1:W-:Y:S04]  /*e3e0*/  STS.U16 [R185+0x9c80], R249 ;  /* 0x009c80f9b9007388 */ /* 0x0003e80000000400 */
[----:B0-----:R-:W3:Y:S04]  /*e3f0*/  LDL.LU R248, [R1+0x160] ;  /* 0x0001600001f87983 */ /* 0x001ee80000300800 */
[----:B-1----:R-:W3:Y:S04]  /*e400*/  LDL.LU R249, [R1+0x15c] ;  /* 0x00015c0001f97983 */ /* 0x002ee80000300800 */
[----:B------:R0:W-:Y:S04]  /*e410*/  STS.U16 [R185+0x2080], R2 ;  /* 0x00208002b9007388 */ /* 0x0001e80000000400 */
[----:B------:R1:W-:Y:S04]  /*e420*/  STS.U16 [R185+0xa080], R4 ;  /* 0x00a08004b9007388 */ /* 0x0003e80000000400 */
[----:B0-----:R-:W3:Y:S04]  /*e430*/  LDL.LU R2, [R1+0x158] ;  /* 0x0001580001027983 */ /* 0x001ee80000300800 */
[----:B-1----:R-:W3:Y:S04]  /*e440*/  LDL.LU R4, [R1+0x154] ;  /* 0x0001540001047983 */ /* 0x002ee80000300800 */
[----:B------:R-:W-:Y:S04]  /*e450*/  STS.U16 [R185+0x9080], R3 ;  /* 0x00908003b9007388 */ /* 0x000fe80000000400 */
[----:B------:R-:W-:Y:S04]  /*e460*/  STS.U16 [R185+0x1480], R223 ;  /* 0x001480dfb9007388 */ /* 0x000fe80000000400 */
[----:B------:R-:W-:Y:S04]  /*e470*/  STS.U16 [R185+0x9480], R222 ;  /* 0x009480deb9007388 */ /* 0x000fe80000000400 */
[----:B------:R-:W-:Y:S04]  /*e480*/  STS.U16 [R185+0x1880], R221 ;  /* 0x001880ddb9007388 */ /* 0x000fe80000000400 */
[----:B------:R-:W-:Y:S01]  /*e490*/  STS.U16 [R185+0x9880], R220 ;  /* 0x009880dcb9007388 */ /* 0x000fe20000000400 */
[----:B------:R-:W-:-:S03]  /*e4a0*/  LOP3.LUT R170, R181, 0x20, RZ, 0x3c, !PT ;  /* 0x00000020b5aa7812 */ /* 0x000fc600078e3cff */
[----:B------:R-:W-:Y:S04]  /*e4b0*/  STS.U16 [R185+0x2c80], R229 ;  /* 0x002c80e5b9007388 */ /* 0x000fe80000000400 */
[----:B------:R-:W-:Y:S01]  /*e4c0*/  STS.U16 [R185+0xac80], R228 ;  /* 0x00ac80e4b9007388 */ /* 0x000fe20000000400 */
[----:B------:R-:W-:-:S03]  /*e4d0*/  IADD3 R170, R0, R170, RZ ;  /* 0x000000aa00aa7210 */ /* 0x000fc60007ffe0ff */
        /* <DEDUP_REMOVED lines=11> */
[----:B------:R0:W-:Y:S04]  /*e590*/  STS.U16 [R185+0xc80], R230 ;  /* 0x000c80e6b9007388 */ /* 0x0001e80000000400 */
[----:B0-----:R-:W2:Y:S04]  /*e5a0*/  LDL.LU R230, [R1+0x140] ;  /* 0x0001400001e67983 */ /* 0x001ea80000300800 */
[----:B------:R-:W2:Y:S04]  /*e5b0*/  LDL.LU R231, [R1+0x13c] ;  /* 0x00013c0001e77983 */ /* 0x000ea80000300800 */
[----:B------:R-:W2:Y:S04]  /*e5c0*/  LDL.LU R252, [R1+0x138] ;  /* 0x0001380001fc7983 */ /* 0x000ea80000300800 */
[----:B------:R-:W2:Y:S04]  /*e5d0*/  LDL.LU R3, [R1+0x134] ;  /* 0x0001340001037983 */ /* 0x000ea80000300800 */
[----:B------:R-:W2:Y:S04]  /*e5e0*/  LDL.LU R223, [R1+0x12c] ;  /* 0x00012c0001df7983 */ /* 0x000ea80000300800 */
[----:B------:R-:W2:Y:S04]  /*e5f0*/  LDL.LU R222, [R1+0x128] ;  /* 0x0001280001de7983 */ /* 0x000ea80000300800 */
[----:B------:R-:W2:Y:S04]  /*e600*/  LDL.LU R221, [R1+0xfc] ;  /* 0x0000fc0001dd7983 */ /* 0x000ea80000300800 */
[----:B------:R-:W2:Y:S04]  /*e610*/  LDL.LU R220, [R1+0xf8] ;  /* 0x0000f80001dc7983 */ /* 0x000ea80000300800 */
[----:B------:R0:W-:Y:S04]  /*e620*/  STS.U16 [R185+0xa480], R218 ;  /* 0x00a480dab9007388 */ /* 0x0001e80000000400 */
[----:B------:R-:W2:Y:S04]  /*e630*/  LDL.LU R219, [R1+0x7c] ;  /* 0x00007c0001db7983 */ /* 0x000ea80000300800 */
[----:B----4-:R1:W-:Y:S04]  /*e640*/  STS.U16 [R185+0x2880], R251 ;  /* 0x002880fbb9007388 */ /* 0x0103e80000000400 */
[----:B0-----:R-:W4:Y:S04]  /*e650*/  LDL.LU R218, [R1+0x78] ;  /* 0x0000780001da7983 */ /* 0x001f280000300800 */
[----:B---3--:R0:W-:Y:S04]  /*e660*/  STS.U16 [R185+0xa880], R250 ;  /* 0x00a880fab9007388 */ /* 0x0081e80000000400 */
[----:B-1----:R-:W3:Y:S04]  /*e670*/  LDL.LU R251, [R1+0x144] ;  /* 0x0001440001fb7983 */ /* 0x002ee80000300800 */
[----:B0-----:R-:W3:Y:S04]  /*e680*/  LDL.LU R250, [R1+0x148] ;  /* 0x0001480001fa7983 */ /* 0x001ee80000300800 */
[----:B------:R-:W3:Y:S04]  /*e690*/  LDL.LU R229, [R1+0x14c] ;  /* 0x00014c0001e57983 */ /* 0x000ee80000300800 */
[----:B------:R-:W3:Y:S04]  /*e6a0*/  LDL.LU R228, [R1+0x150] ;  /* 0x0001500001e47983 */ /* 0x000ee80000300800 */
[----:B------:R0:W-:Y:S04]  /*e6b0*/  STS.U16 [R170+0x100], R244 ;  /* 0x000100f4aa007388 */ /* 0x0001e80000000400 */
[----:B------:R1:W-:Y:S04]  /*e6c0*/  STS.U16 [R170+0x8100], R245 ;  /* 0x008100f5aa007388 */ /* 0x0003e80000000400 */
[----:B------:R1:W-:Y:S04]  /*e6d0*/  STS.U16 [R170+0x500], R248 ;  /* 0x000500f8aa007388 */ /* 0x0003e80000000400 */
[----:B0-----:R-:W3:Y:S04]  /*e6e0*/  LDL.LU R244, [R1+0xc6c] ;  /* 0x000c6c0001f47983 */ /* 0x001ee80000300800 */
[----:B-1----:R-:W3:Y:S04]  /*e6f0*/  LDL.LU R245, [R1+0xc68] ;  /* 0x000c680001f57983 */ /* 0x002ee80000300800 */
[----:B------:R-:W3:Y:S04]  /*e700*/  LDL.LU R248, [R1+0xc64] ;  /* 0x000c640001f87983 */ /* 0x000ee80000300800 */
[----:B------:R0:W-:Y:S04]  /*e710*/  STS.U16 [R170+0x8500], R249 ;  /* 0x008500f9aa007388 */ /* 0x0001e80000000400 */
[----:B0-----:R-:W3:Y:S04]  /*e720*/  LDL.LU R249, [R1+0xc60] ;  /* 0x000c600001f97983 */ /* 0x001ee80000300800 */
[----:B------:R0:W-:Y:S04]  /*e730*/  STS.U16 [R170+0x900], R2 ;  /* 0x00090002aa007388 */ /* 0x0001e80000000400 */
[----:B------:R1:W-:Y:S04]  /*e740*/  STS.U16 [R170+0x8900], R4 ;  /* 0x00890004aa007388 */ /* 0x0003e80000000400 */
[----:B0-----:R-:W3:Y:S04]  /*e750*/  LDL.LU R2, [R1+0xc5c] ;  /* 0x000c5c0001027983 */ /* 0x001ee80000300800 */
[----:B-1----:R-:W3:Y:S01]  /*e760*/  LDL.LU R4, [R1+0xc58] ;  /* 0x000c580001047983 */ /* 0x002ee20000300800 */
[----:B------:R-:W-:-:S05]  /*e770*/  LOP3.LUT R162, R181, 0x30, RZ, 0x3c, !PT ;  /* 0x00000030b5a27812 */ /* 0x000fca00078e3cff */
[----:B------:R-:W-:Y:S01]  /*e780*/  IMAD.IADD R162, R0, 0x1, R162 ;  /* 0x0000000100a27824 */ /* 0x000fe200078e02a2 */
        /* <DEDUP_REMOVED lines=16> */
[----:B------:R-:W-:Y:S04]  /*e890*/  STS.U16 [R170+0x2100], R221 ;  /* 0x002100ddaa007388 */ /* 0x000fe80000000400 */
[----:B------:R0:W-:Y:S04]  /*e8a0*/  STS.U16 [R170+0x2500], R219 ;  /* 0x002500dbaa007388 */ /* 0x0001e80000000400 */
[----:B----4-:R1:W-:Y:S04]  /*e8b0*/  STS.U16 [R170+0xa500], R218 ;  /* 0x00a500daaa007388 */ /* 0x0103e80000000400 */
[----:B0-----:R-:W2:Y:S04]  /*e8c0*/  LDL.LU R219, [R1+0x1dc] ;  /* 0x0001dc0001db7983 */ /* 0x001ea80000300800 */
[----:B-1----:R-:W4:Y:S04]  /*e8d0*/  LDL.LU R218, [R1+0x1d8] ;  /* 0x0001d80001da7983 */ /* 0x002f280000300800 */
[----:B---3--:R-:W-:Y:S04]  /*e8e0*/  STS.U16 [R170+0x1100], R250 ;  /* 0x001100faaa007388 */ /* 0x008fe80000000400 */
[----:B------:R-:W-:Y:S04]  /*e8f0*/  STS.U16 [R170+0x8d00], R229 ;  /* 0x008d00e5aa007388 */ /* 0x000fe80000000400 */
[----:B------:R0:W-:Y:S04]  /*e900*/  STS.U16 [R170+0xd00], R228 ;  /* 0x000d00e4aa007388 */ /* 0x0001e80000000400 */
[----:B------:R1:W-:Y:S04]  /*e910*/  STS.U16 [R170+0x9100], R251 ;  /* 0x009100fbaa007388 */ /* 0x0003e80000000400 */
[----:B0-----:R-:W3:Y:S04]  /*e920*/  LDL.LU R228, [R1+0x1c4] ;  /* 0x0001c40001e47983 */ /* 0x001ee80000300800 */
[----:B------:R-:W3:Y:S04]  /*e930*/  LDL.LU R229, [R1+0x1c0] ;  /* 0x0001c00001e57983 */ /* 0x000ee80000300800 */
[----:B------:R-:W3:Y:S04]  /*e940*/  LDL.LU R250, [R1+0x1ac] ;  /* 0x0001ac0001fa7983 */ /* 0x000ee80000300800 */
[----:B-1----:R-:W3:Y:S04]  /*e950*/  LDL.LU R251, [R1+0x1a8] ;  /* 0x0001a80001fb7983 */ /* 0x002ee80000300800 */
[----:B------:R-:W3:Y:S04]  /*e960*/  LDL.LU R230, [R1+0x184] ;  /* 0x0001840001e67983 */ /* 0x000ee80000300800 */
[----:B------:R-:W3:Y:S04]  /*e970*/  LDL.LU R231, [R1+0x180] ;  /* 0x0001800001e77983 */ /* 0x000ee80000300800 */
[----:B------:R-:W3:Y:S04]  /*e980*/  LDL.LU R252, [R1+0x124] ;  /* 0x0001240001fc7983 */ /* 0x000ee80000300800 */
[----:B------:R-:W3:Y:S04]  /*e990*/  LDL.LU R3, [R1+0x120] ;  /* 0x0001200001037983 */ /* 0x000ee80000300800 */
[----:B------:R-:W3:Y:S04]  /*e9a0*/  LDL.LU R223, [R1+0xf4] ;  /* 0x0000f40001df7983 */ /* 0x000ee80000300800 */
[----:B------:R-:W3:Y:S04]  /*e9b0*/  LDL.LU R222, [R1+0xf0] ;  /* 0x0000f00001de7983 */ /* 0x000ee80000300800 */
[----:B------:R0:W-:Y:S04]  /*e9c0*/  STS.U16 [R170+0xa100], R220 ;  /* 0x00a100dcaa007388 */ /* 0x0001e80000000400 */
[----:B------:R-:W3:Y:S04]  /*e9d0*/  LDL.LU R221, [R1+0x74] ;  /* 0x0000740001dd7983 */ /* 0x000ee80000300800 */
[----:B------:R1:W-:Y:S04]  /*e9e0*/  STS.U16 [R170+0x2900], R249 ;  /* 0x002900f9aa007388 */ /* 0x0003e80000000400 */
[----:B0-----:R-:W3:Y:S04]  /*e9f0*/  LDL.LU R220, [R1+0x70] ;  /* 0x0000700001dc7983 */ /* 0x001ee80000300800 */
[----:B------:R0:W-:Y:S04]  /*ea00*/  STS.U16 [R170+0xa900], R248 ;  /* 0x00a900f8aa007388 */ /* 0x0001e80000000400 */
[----:B-1----:R-:W3:Y:S04]  /*ea10*/  LDL.LU R249, [R1+0x1c8] ;  /* 0x0001c80001f97983 */ /* 0x002ee80000300800 */
[----:B------:R1:W-:Y:S04]  /*ea20*/  STS.U16 [R162+0x180], R247 ;  /* 0x000180f7a2007388 */ /* 0x0003e80000000400 */
[----:B0-----:R-:W3:Y:S04]  /*ea30*/  LDL.LU R248, [R1+0x1cc] ;  /* 0x0001cc0001f87983 */ /* 0x001ee80000300800 */
[----:B------:R0:W-:Y:S04]  /*ea40*/  STS.U16 [R162+0x8180], R246 ;  /* 0x008180f6a2007388 */ /* 0x0001e80000000400 */
[----:B-1----:R-:W3:Y:S04]  /*ea50*/  LDL.LU R247, [R1+0x1d0] ;  /* 0x0001d00001f77983 */ /* 0x002ee80000300800 */
[----:B0-----:R-:W3:Y:S04]  /*ea60*/  LDL.LU R246, [R1+0x1d4] ;  /* 0x0001d40001f67983 */ /* 0x001ee80000300800 */
[----:B------:R-:W-:Y:S04]  /*ea70*/  STS.U16 [R162+0x2980], R245 ;  /* 0x002980f5a2007388 */ /* 0x000fe80000000400 */
[----:B------:R-:W-:Y:S04]  /*ea80*/  STS.U16 [R162+0xa980], R244 ;  /* 0x00a980f4a2007388 */ /* 0x000fe80000000400 */
[----:B--2---:R0:W-:Y:S04]  /*ea90*/  STS.U16 [R162+0x580], R219 ;  /* 0x000580dba2007388 */ /* 0x0041e80000000400 */
[----:B----4-:R1:W-:Y:S04]  /*eaa0*/  STS.U16 [R162+0x8580], R218 ;  /* 0x008580daa2007388 */ /* 0x0103e80000000400 */
[----:B0-----:R-:W2:Y:S04]  /*eab0*/  LDL.LU R219, [R1+0xc54] ;  /* 0x000c540001db7983 */ /* 0x001ea80000300800 */
[----:B-1----:R-:W4:Y:S04]  /*eac0*/  LDL.LU R218, [R1+0xc50] ;  /* 0x000c500001da7983 */ /* 0x002f280000300800 */
[----:B---3--:R-:W-:Y:S04]  /*ead0*/  STS.U16 [R162+0x1180], R228 ;  /* 0x001180e4a2007388 */ /* 0x008fe80000000400 */
        /* <DEDUP_REMOVED lines=14> */
[----:B0-----:R-:W3:Y:S04]  /*ebc0*/  LDL.LU R246, [R1+0x22c] ;  /* 0x00022c0001f67983 */ /* 0x001ee80000300800 */
[----:B------:R-:W2:Y:S04]  /*ebd0*/  LDL.LU R247, [R1+0x228] ;  /* 0x0002280001f77983 */ /* 0x000ea80000300800 */
        /* <DEDUP_REMOVED lines=12> */
[----:B------:R0:W-:Y:S04]  /*eca0*/  STS.U16 [R162+0xa580], R220 ;  /* 0x00a580dca2007388 */ /* 0x0001e80000000400 */
[----:B------:R-:W4:Y:S04]  /*ecb0*/  LDL.LU R221, [R1+0x6c] ;  /* 0x00006c0001dd7983 */ /* 0x000f280000300800 */
[----:B0-----:R-:W4:Y:S04]  /*ecc0*/  LDL.LU R220, [R1+0x68] ;  /* 0x0000680001dc7983 */ /* 0x001f280000300800 */
[----:B------:R-:W4:Y:S04]  /*ecd0*/  LDL.LU R245, [R1+0x248] ;  /* 0x0002480001f57983 */ /* 0x000f280000300800 */
[----:B------:R-:W4:Y:S01]  /*ece0*/  LDL.LU R244, [R1+0x24c] ;  /* 0x00024c0001f47983 */ /* 0x000f220000300800 */
[----:B------:R-:W-:-:S04]  /*ecf0*/  LOP3.LUT R154, R181, 0x40, RZ, 0x3c, !PT ;  /* 0x00000040b59a7812 */ /* 0x000fc800078e3cff */
        /* <DEDUP_REMOVED lines=11> */
[----:B---3--:R-:W-:Y:S04]  /*edb0*/  STS.U16 [R154+0xa00], R246 ;  /* 0x000a00f69a007388 */ /* 0x008fe80000000400 */
[----:B--2---:R-:W-:Y:S04]  /*edc0*/  STS.U16 [R154+0x8a00], R247 ;  /* 0x008a00f79a007388 */ /* 0x004fe80000000400 */
        /* <DEDUP_REMOVED lines=13> */
[----:B0-----:R-:W2:Y:S04]  /*eea0*/  LDL.LU R244, [R1+0x244] ;  /* 0x0002440001f47983 */ /* 0x001ea80000300800 */
[----:B------:R-:W3:Y:S04]  /*eeb0*/  LDL.LU R245, [R1+0x240] ;  /* 0x0002400001f57983 */ /* 0x000ee80000300800 */
[----:B------:R-:W4:Y:S04]  /*eec0*/  LDL.LU R246, [R1+0x224] ;  /* 0x0002240001f67983 */ /* 0x000f280000300800 */
[----:B------:R-:W2:Y:S04]  /*eed0*/  LDL.LU R247, [R1+0x220] ;  /* 0x0002200001f77983 */ /* 0x000ea80000300800 */
[----:B------:R-:W3:Y:S04]  /*eee0*/  LDL.LU R248, [R1+0x204] ;  /* 0x0002040001f87983 */ /* 0x000ee80000300800 */
        /* <DEDUP_REMOVED lines=15> */
[----:B0-----:R-:W3:Y:S01]  /*efe0*/  LDL.LU R220, [R1+0x10] ;  /* 0x0000100001dc7983 */ /* 0x001ee20000300800 */
        /* <DEDUP_REMOVED lines=16> */
[----:B----4-:R0:W-:Y:S04]  /*f0f0*/  STS.U16 [R18+0xa80], R246 ;  /* 0x000a80f612007388 */ /* 0x0101e80000000400 */
[----:B--2---:R1:W-:Y:S04]  /*f100*/  STS.U16 [R18+0x8a80], R247 ;  /* 0x008a80f712007388 */ /* 0x0043e80000000400 */
[----:B---3--:R2:W-:Y:S04]  /*f110*/  STS.U16 [R18+0xe80], R248 ;  /* 0x000e80f812007388 */ /* 0x0085e80000000400 */
[----:B0-----:R-:W3:Y:S04]  /*f120*/  LDL.LU R246, [R1+0x23c] ;  /* 0x00023c0001f67983 */ /* 0x001ee80000300800 */
[----:B-1----:R-:W4:Y:S04]  /*f130*/  LDL.LU R247, [R1+0x238] ;  /* 0x0002380001f77983 */ /* 0x002f280000300800 */
[----:B------:R0:W-:Y:S04]  /*f140*/  STS.U16 [R18+0x8e80], R249 ;  /* 0x008e80f912007388 */ /* 0x0001e80000000400 */
[----:B--2---:R-:W2:Y:S04]  /*f150*/  LDL.LU R248, [R1+0x21c] ;  /* 0x00021c0001f87983 */ /* 0x004ea80000300800 */
[----:B------:R1:W-:Y:S04]  /*f160*/  STS.U16 [R18+0x1280], R228 ;  /* 0x001280e412007388 */ /* 0x0003e80000000400 */
[----:B0-----:R-:W2:Y:S04]  /*f170*/  LDL.LU R249, [R1+0x218] ;  /* 0x0002180001f97983 */ /* 0x001ea80000300800 */
[----:B------:R0:W-:Y:S04]  /*f180*/  STS.U16 [R18+0x9280], R229 ;  /* 0x009280e512007388 */ /* 0x0001e80000000400 */
[----:B-1----:R-:W2:Y:S04]  /*f190*/  LDL.LU R228, [R1+0x1fc] ;  /* 0x0001fc0001e47983 */ /* 0x002ea80000300800 */
[----:B0-----:R-:W2:Y:S04]  /*f1a0*/  LDL.LU R229, [R1+0x1f8] ;  /* 0x0001f80001e57983 */ /* 0x001ea80000300800 */
[----:B------:R0:W-:Y:S04]  /*f1b0*/  STS.U16 [R18+0x1680], R250 ;  /* 0x001680fa12007388 */ /* 0x0001e80000000400 */
[----:B------:R1:W-:Y:S04]  /*f1c0*/  STS.U16 [R18+0x9680], R251 ;  /* 0x009680fb12007388 */ /* 0x0003e80000000400 */
[----:B------:R1:W-:Y:S04]  /*f1d0*/  STS.U16 [R18+0x1a80], R230 ;  /* 0x001a80e612007388 */ /* 0x0003e80000000400 */
[----:B0-----:R-:W2:Y:S04]  /*f1e0*/  LDL.LU R250, [R1+0x1bc] ;  /* 0x0001bc0001fa7983 */ /* 0x001ea80000300800 */
[----:B-1----:R-:W2:Y:S04]  /*f1f0*/  LDL.LU R251, [R1+0x1b8] ;  /* 0x0001b80001fb7983 */ /* 0x002ea80000300800 */
[----:B------:R0:W-:Y:S04]  /*f200*/  STS.U16 [R18+0x9a80], R231 ;  /* 0x009a80e712007388 */ /* 0x0001e80000000400 */
[----:B------:R-:W2:Y:S04]  /*f210*/  LDL.LU R230, [R1+0x194] ;  /* 0x0001940001e67983 */ /* 0x000ea80000300800 */
[----:B------:R1:W-:Y:S04]  /*f220*/  STS.U16 [R18+0x1e80], R252 ;  /* 0x001e80fc12007388 */ /* 0x0003e80000000400 */
[----:B0-----:R-:W2:Y:S04]  /*f230*/  LDL.LU R231, [R1+0x190] ;  /* 0x0001900001e77983 */ /* 0x001ea80000300800 */
[----:B------:R0:W-:Y:S04]  /*f240*/  STS.U16 [R18+0x9e80], R3 ;  /* 0x009e800312007388 */ /* 0x0001e80000000400 */
[----:B-1----:R-:W2:Y:S04]  /*f250*/  LDL.LU R252, [R1+0x16c] ;  /* 0x00016c0001fc7983 */ /* 0x002ea80000300800 */
        /* <DEDUP_REMOVED lines=8> */
[----:B0-----:R-:W2:Y:S01]  /*f2e0*/  LDL.LU R220, [R1+0x90] ;  /* 0x0000900001dc7983 */ /* 0x001ea20000300800 */
        /* <DEDUP_REMOVED lines=21> */
[----:B----4-:R-:W-:Y:S04]  /*f440*/  STS.U16 [R10+0x8700], R247 ;  /* 0x008700f70a007388 */ /* 0x010fe80000000400 */
[----:B--2---:R-:W-:Y:S04]  /*f450*/  STS.U16 [R10+0xb00], R248 ;  /* 0x000b00f80a007388 */ /* 0x004fe80000000400 */
[----:B------:R-:W-:Y:S04]  /*f460*/  STS.U16 [R10+0x8b00], R249 ;  /* 0x008b00f90a007388 */ /* 0x000fe80000000400 */
[----:B------:R-:W-:Y:S04]  /*f470*/  STS.U16 [R10+0xf00], R228 ;  /* 0x000f00e40a007388 */ /* 0x000fe80000000400 */
[----:B------:R-:W-:Y:S04]  /*f480*/  STS.U16 [R10+0x8f00], R229 ;  /* 0x008f00e50a007388 */ /* 0x000fe80000000400 */
[----:B------:R0:W-:Y:S04]  /*f490*/  STS.U16 [R10+0x2700], R218 ;  /* 0x002700da0a007388 */ /* 0x0001e80000000400 */
[----:B0-----:R-:W2:Y:S04]  /*f4a0*/  LDL.LU R218, [R1+0xc4c] ;  /* 0x000c4c0001da7983 */ /* 0x001ea80000300800 */
[----:B------:R-:W3:Y:S04]  /*f4b0*/  LDL.LU R248, [R1+0x234] ;  /* 0x0002340001f87983 */ /* 0x000ee80000300800 */
[----:B------:R-:W4:Y:S04]  /*f4c0*/  LDL.LU R249, [R1+0x230] ;  /* 0x0002300001f97983 */ /* 0x000f280000300800 */
[----:B------:R-:W4:Y:S04]  /*f4d0*/  LDL.LU R228, [R1+0x214] ;  /* 0x0002140001e47983 */ /* 0x000f280000300800 */
[----:B------:R0:W-:Y:S04]  /*f4e0*/  STS.U16 [R10+0x1300], R250 ;  /* 0x001300fa0a007388 */ /* 0x0001e80000000400 */
[----:B------:R-:W4:Y:S04]  /*f4f0*/  LDL.LU R229, [R1+0x210] ;  /* 0x0002100001e57983 */ /* 0x000f280000300800 */
[----:B------:R1:W-:Y:S04]  /*f500*/  STS.U16 [R10+0x9300], R251 ;  /* 0x009300fb0a007388 */ /* 0x0003e80000000400 */
[----:B0-----:R-:W4:Y:S04]  /*f510*/  LDL.LU R250, [R1+0x1f4] ;  /* 0x0001f40001fa7983 */ /* 0x001f280000300800 */
[----:B------:R0:W-:Y:S04]  /*f520*/  STS.U16 [R10+0x1700], R230 ;  /* 0x001700e60a007388 */ /* 0x0001e80000000400 */
[----:B-1----:R-:W4:Y:S04]  /*f530*/  LDL.LU R251, [R1+0x1f0] ;  /* 0x0001f00001fb7983 */ /* 0x002f280000300800 */
        /* <DEDUP_REMOVED lines=16> */
[----:B0-----:R-:W4:Y:S01]  /*f640*/  LDL.LU R219, [R1+0xc48] ;  /* 0x000c480001db7983 */ /* 0x001f220000300800 */
[----:B------:R-:W-:-:S04]  /*f650*/  LOP3.LUT R181, R181, 0x70, RZ, 0x3c, !PT ;  /* 0x00000070b5b57812 */ /* 0x000fc800078e3cff */
[C---:B------:R-:W-:Y:S01]  /*f660*/  IADD3 R5, R0.reuse, R181, RZ ;  /* 0x000000b500057210 */ /* 0x040fe20007ffe0ff */
[----:B------:R-:W-:Y:S04]  /*f670*/  STS.U16 [R10+0x2b00], R238 ;  /* 0x002b00ee0a007388 */ /* 0x000fe80000000400 */
[----:B------:R-:W-:Y:S04]  /*f680*/  STS.U16 [R10+0xab00], R233 ;  /* 0x00ab00e90a007388 */ /* 0x000fe80000000400 */
[----:B------:R-:W-:Y:S04]  /*f690*/  STS.U16 [R10+0x2f00], R202 ;  /* 0x002f00ca0a007388 */ /* 0x000fe80000000400 */
[----:B------:R-:W-:Y:S04]  /*f6a0*/  STS.U16 [R10+0xaf00], R200 ;  /* 0x00af00c80a007388 */ /* 0x000fe80000000400 */
[----:B------:R-:W-:Y:S04]  /*f6b0*/  STS.U16 [R10+0x3300], R8 ;  /* 0x003300080a007388 */ /* 0x000fe80000000400 */
[----:B------:R0:W-:Y:S04]  /*f6c0*/  STS.U16 [R10+0xb300], R6 ;  /* 0x00b300060a007388 */ /* 0x0001e80000000400 */
        /* <DEDUP_REMOVED lines=21> */
[----:B------:R-:W-:Y:S01]  /*f820*/  STS.U16 [R5+0xbf80], R190 ;  /* 0x00bf80be05007388 */ /* 0x000fe20000000400 */
[----:B0-----:R-:W-:-:S04]  /*f830*/  IADD3 R6, R0, 0x10000, RZ ;  /* 0x0001000000067810 */ /* 0x001fc80007ffe0ff */
[----:B------:R-:W-:-:S04]  /*f840*/  SHF.R.U32.HI R6, RZ, 0x4, R6 ;  /* 0x00000004ff067819 */ /* 0x000fc80000011606 */
[----:B------:R-:W-:-:S04]  /*f850*/  SGXT.U32 R6, R6, 0xe ;  /* 0x0000000e0606781a */ /* 0x000fc80000000000 */
[----:B------:R-:W-:Y:S01]  /*f860*/  R2UR UR56, R6 ;  /* 0x00000000063872ca */ /* 0x000fe200000e0000 */
[----:B------:R-:W-:Y:S01]  /*f870*/  UMOV UR57, 0x40000040 ;  /* 0x4000004000397882 */ /* 0x000fe20000000000 */
[----:B--2---:R-:W-:Y:S04]  /*f880*/  STS.U16 [R5+0xa380], R218 ;  /* 0x00a380da05007388 */ /* 0x004fe80000000400 */
[----:B---3--:R-:W-:Y:S04]  /*f890*/  STS.U16 [R5+0x780], R248 ;  /* 0x000780f805007388 */ /* 0x008fe80000000400 */
        /* <DEDUP_REMOVED lines=13> */
[----:B------:R0:W-:Y:S01]  /*f970*/  STS.U16 [R5+0x2380], R219 ;  /* 0x002380db05007388 */ /* 0x0001e20000000400 */
[----:B------:R1:W-:Y:S06]  /*f980*/  MEMBAR.ALL.CTA ;  /* 0x0000000000007992 */ /* 0x0003ec0000008000 */
[----:B-1----:R-:W1:Y:S01]  /*f990*/  FENCE.VIEW.ASYNC.S ;  /* 0x00000000000073c6 */ /* 0x002e620000000000 */
[----:B------:R-:W-:-:S02]  /*f9a0*/  UIADD3.64 UR44, UR8, 0x180, URZ ;  /* 0x00000180082c7897 */ /* 0x000fc4000fffe03f */
[----:B------:R-:W-:Y:S02]  /*f9b0*/  UIADD3.64 UR46, UR10, 0x3fe, URZ ;  /* 0x000003fe0a2e7897 */ /* 0x000fe4000fffe03f */
[----:B------:R-:W-:Y:S01]  /*f9c0*/  UIADD3.64 UR48, UR8, 0x200, URZ ;  /* 0x0000020008307897 */ /* 0x000fe2000fffe03f */
[----:B0-----:R-:W2:Y:S01]  /*f9d0*/  LDL.LU R219, [R1+0xc44] ;  /* 0x000c440001db7983 */ /* 0x001ea20000300800 */
[----:B------:R-:W-:Y:S02]  /*f9e0*/  UIADD3.64 UR50, UR10, 0x400, URZ ;  /* 0x000004000a327897 */ /* 0x000fe4000fffe03f */
[----:B------:R-:W-:Y:S01]  /*f9f0*/  UIADD3.64 UR52, UR8, 0x280, URZ ;  /* 0x0000028008347897 */ /* 0x000fe2000fffe03f */
[----:B------:R-:W3:Y:S01]  /*fa00*/  LDL.LU R218, [R1+0xc40] ;  /* 0x000c400001da7983 */ /* 0x000ee20000300800 */
[----:B------:R-:W-:-:S03]  /*fa10*/  UIADD3.64 UR54, UR10, 0x402, URZ ;  /* 0x000004020a367897 */ /* 0x000fc6000fffe03f */
[----:B------:R-:W4:Y:S04]  /*fa20*/  LDL.LU R4, [R1+0xc3c] ;  /* 0x000c3c0001047983 */ /* 0x000f280000300800 */
[----:B------:R-:W2:Y:S04]  /*fa30*/  LDL.LU R2, [R1+0xc38] ;  /* 0x000c380001027983 */ /* 0x000ea80000300800 */
[----:B------:R-:W3:Y:S01]  /*fa40*/  LDL.LU R230, [R1+0x27c] ;  /* 0x00027c0001e67983 */ /* 0x000ee20000300800 */
[----:B-1----:R-:W-:Y:S06]  /*fa50*/  BAR.SYNC.DEFER_BLOCKING 0x0 ;  /* 0x0000000000007b1d */ /* 0x002fec0000010000 */
[----:B------:R-:W4:Y:S04]  /*fa60*/  LDL.LU R231, [R1+0x278] ;  /* 0x0002780001e77983 */ /* 0x000f280000300800 */
[----:B------:R-:W2:Y:S04]  /*fa70*/  LDL.LU R252, [R1+0x274] ;  /* 0x0002740001fc7983 */ /* 0x000ea80000300800 */
[----:B------:R-:W2:Y:S04]  /*fa80*/  LDL.LU R3, [R1+0x270] ;  /* 0x0002700001037983 */ /* 0x000ea80000300800 */
[----:B------:R-:W2:Y:S01]  /*fa90*/  LDL.LU R223, [R1+0x26c] ;  /* 0x00026c0001df7983 */ /* 0x000ea20000300800 */
[----:B------:R-:W-:-:S03]  /*faa0*/  WARPGROUP.ARRIVE ;  /* 0x00000000000079c5 */ /* 0x000fc60000000000 */
[----:B------:R-:W2:Y:S04]  /*fab0*/  LDL.LU R222, [R1+0x268] ;  /* 0x0002680001de7983 */ /* 0x000ea80000300800 */
[----:B------:R-:W2:Y:S01]  /*fac0*/  LDL.LU R221, [R1+0x264] ;  /* 0x0002640001dd7983 */ /* 0x000ea20000300800 */
[----:B------:R-:W-:Y:S03]  /*fad0*/  HGMMA.64x128x16.F32 R152, gdesc[UR56].tnspA, RZ, !UPT ;  /* 0x21e00000389879f0 */ /* 0x000fe6000c7008ff */
[----:B------:R-:W2:Y:S09]  /*fae0*/  LDL.LU R220, [R1+0x260] ;  /* 0x0002600001dc7983 */ /* 0x000eb20000300800 */
[----:B------:R-:W-:-:S12]  /*faf0*/  HGMMA.64x128x16.F32 R152, gdesc[UR8].tnspA, R152 ;  /* 0x21e00000089879f0 */ /* 0x000fd80008700898 */
        /* <DEDUP_REMOVED lines=9> */
[----:B------:R-:W-:Y:S01]  /*fb90*/  HGMMA.64x128x16.F32 R152, gdesc[UR36].tnspA, R152 ;  /* 0x21e00000249879f0 */ /* 0x000fe20008700898 */
[----:B---3--:R-:W-:Y:S02]  /*fba0*/  R2UR UR47, R230 ;  /* 0x00000000e62f72ca */ /* 0x008fe400000e0000 */
[----:B----4-:R-:W-:Y:S02]  /*fbb0*/  R2UR UR46, R231 ;  /* 0x00000000e72e72ca */ /* 0x010fe400000e0000 */
[----:B--2---:R-:W-:Y:S02]  /*fbc0*/  R2UR UR45, R252 ;  /* 0x00000000fc2d72ca */ /* 0x004fe400000e0000 */
[----:B------:R-:W-:-:S05]  /*fbd0*/  R2UR UR44, R3 ;  /* 0x00000000032c72ca */ /* 0x000fca00000e0000 */
[----:B------:R-:W-:Y:S01]  /*fbe0*/  HGMMA.64x128x16.F32 R152, gdesc[UR40].tnspA, R152 ;  /* 0x21e00000289879f0 */ /* 0x000fe20008700898 */
[----:B------:R-:W-:Y:S02]  /*fbf0*/  R2UR UR49, R221 ;  /* 0x00000000dd3172ca */ /* 0x000fe400000e0000 */
[----:B------:R-:W2:Y:S01]  /*fc00*/  LDL.LU R221, [R1+0x2e4] ;  /* 0x0002e40001dd7983 */ /* 0x000ea20000300800 */
[----:B------:R-:W-:-:S03]  /*fc10*/  R2UR UR55, R2 ;  /* 0x00000000023772ca */ /* 0x000fc600000e0000 */
[----:B------:R-:W3:Y:S01]  /*fc20*/  LDL.LU R2, [R1+0xc34] ;  /* 0x000c340001027983 */ /* 0x000ee20000300800 */
[----:B------:R-:W-:Y:S02]  /*fc30*/  R2UR UR51, R223 ;  /* 0x00000000df3372ca */ /* 0x000fe400000e0000 */
[----:B------:R-:W-:Y:S02]  /*fc40*/  R2UR UR50, R222 ;  /* 0x00000000de3272ca */ /* 0x000fe400000e0000 */
[----:B------:R-:W-:Y:S01]  /*fc50*/  R2UR UR48, R220 ;  /* 0x00000000dc3072ca */ /* 0x000fe200000e0000 */
[----:B------:R-:W-:Y:S01]  /*fc60*/  HGMMA.64x128x16.F32 R152, gdesc[UR44].tnspA, R152 ;  /* 0x21e000002c9879f0 */ /* 0x000fe20008700898 */
[----:B------:R-:W-:Y:S02]  /*fc70*/  R2UR UR54, R4 ;  /* 0x00000000043672ca */ /* 0x000fe400000e0000 */
[----:B------:R-:W-:Y:S01]  /*fc80*/  R2UR UR53, R218 ;  /* 0x00000000da3572ca */ /* 0x000fe200000e0000 */
[----:B------:R-:W-:Y:S01]  /*fc90*/  IMAD.SHL.U32 R216, R217, 0x2, RZ ;  /* 0x00000002d9d87824 */ /* 0x000fe200078e00ff */
[----:B------:R-:W-:Y:S01]  /*fca0*/  R2UR UR52, R219 ;  /* 0x00000000db3472ca */ /* 0x000fe200000e0000 */
[----:B------:R-:W0:Y:S01]  /*fcb0*/  LDC R217, c[0x0][0x238] ;  /* 0x00008e00ffd97b82 */ /* 0x000e220000000800 */
[----:B------:R-:W4:Y:S05]  /*fcc0*/  LDL.LU R4, [R1+0xc30] ;  /* 0x000c300001047983 */ /* 0x000f2a0000300800 */
[----:B------:R-:W-:Y:S01]  /*fcd0*/  HGMMA.64x128x16.F32 R152, gdesc[UR48].tnspA, R152 ;  /* 0x21e00000309879f0 */ /* 0x000fe20008700898 */
[----:B------:R-:W-:Y:S01]  /*fce0*/  LOP3.LUT R216, R216, 0x6, RZ, 0xc0, !PT ;  /* 0x00000006d8d87812 */ /* 0x000fe200078ec0ff */
[----:B------:R-:W4:Y:S01]  /*fcf0*/  LDL.LU R218, [R1+0xc2c] ;  /* 0x000c2c0001da7983 */ /* 0x000f220000300800 */
[----:B------:R-:W-:-:S03]  /*fd00*/  LEA R6, R225, R224, 0x9 ;  /* 0x000000e0e1067211 */ /* 0x000fc600078e48ff */
[----:B------:R-:W4:Y:S06]  /*fd10*/  LDL.LU R219, [R1+0xc28] ;  /* 0x000c280001db7983 */ /* 0x000f2c0000300800 */
[----:B------:R-:W-:Y:S01]  /*fd20*/  HGMMA.64x128x16.F32 R152, gdesc[UR52].tnspA, R152, gsb0 ;  /* 0x21e00000349879f0 */ /* 0x000fe20008000898 */
[----:B--2---:R-:W-:Y:S02]  /*fd30*/  IADD3 R216, R216, R221, RZ ;  /* 0x000000ddd8d87210 */ /* 0x004fe40007ffe0ff */
[----:B---3--:R-:W-:Y:S02]  /*fd40*/  LOP3.LUT R21, R2, 0x8, RZ, 0xfc, !PT ;  /* 0x0000000802157812 */ /* 0x008fe400078efcff */
[----:B------:R-:W-:-:S02]  /*fd50*/  LOP3.LUT R5, R216, 0x70, RZ, 0xfc, !PT ;  /* 0x00000070d8057812 */ /* 0x000fc400078efcff */
[----:B------:R-:W-:Y:S02]  /*fd60*/  LOP3.LUT R7, R216, 0x71, RZ, 0xfc, !PT ;  /* 0x00000071d8077812 */ /* 0x000fe400078efcff */
[-C--:B------:R-:W-:Y:S02]  /*fd70*/  ISETP.GE.AND P3, PT, R2, R5.reuse, PT ;  /* 0x000000050200720c */ /* 0x080fe40003f66270 */
[----:B------:R-:W-:Y:S02]  /*fd80*/  ISETP.GE.AND P4, PT, R21, R5, PT ;  /* 0x000000051500720c */ /* 0x000fe40003f86270 */
[C---:B------:R-:W-:Y:S02]  /*fd90*/  LOP3.LUT R8, R216.reuse, 0x79, RZ, 0xfc, !PT ;  /* 0x00000079d8087812 */ /* 0x040fe400078efcff */
[----:B------:R-:W-:Y:S02]  /*fda0*/  LOP3.LUT R5, R216, 0x78, RZ, 0xfc, !PT ;  /* 0x00000078d8057812 */ /* 0x000fe400078efcff */
[----:B------:R-:W-:-:S02]  /*fdb0*/  ISETP.GE.AND P2, PT, R2, R7, PT ;  /* 0x000000070200720c */ /* 0x000fc40003f46270 */
[C---:B------:R-:W-:Y:S02]  /*fdc0*/  ISETP.GE.AND P5, PT, R21.reuse, R7, PT ;  /* 0x000000071500720c */ /* 0x040fe40003fa6270 */
[----:B------:R-:W-:Y:S02]  /*fdd0*/  LOP3.LUT R7, R216, 0x60, RZ, 0xfc, !PT ;  /* 0x00000060d8077812 */ /* 0x000fe400078efcff */
[----:B------:R-:W-:Y:S02]  /*fde0*/  SEL R16, RZ, 0x7fff8, P3 ;  /* 0x0007fff8ff107807 */ /* 0x000fe40001800000 */
[C---:B------:R-:W-:Y:S02]  /*fdf0*/  ISETP.GE.AND P1, PT, R2.reuse, R8, PT ;  /* 0x000000080200720c */ /* 0x040fe40003f26270 */
[-C--:B------:R-:W-:Y:S02]  /*fe00*/  ISETP.GE.AND P6, PT, R2, R5.reuse, PT ;  /* 0x000000050200720c */ /* 0x080fe40003fc6270 */
[----:B------:R-:W-:-:S02]  /*fe10*/  ISETP.GE.AND P3, PT, R21, R5, PT ;  /* 0x000000051500720c */ /* 0x000fc40003f66270 */
[----:B------:R-:W-:Y:S02]  /*fe20*/  LOP3.LUT R5, R216, 0x61, RZ, 0xfc, !PT ;  /* 0x00000061d8057812 */ /* 0x000fe400078efcff */
[----:B------:R-:W-:Y:S02]  /*fe30*/  SEL R20, RZ, 0x1fffe, P4 ;  /* 0x0001fffeff147807 */ /* 0x000fe40002000000 */
[----:B------:R-:W-:Y:S02]  /*fe40*/  SEL R9, RZ, 0x4, P2 ;  /* 0x00000004ff097807 */ /* 0x000fe40001000000 */
[-C--:B------:R-:W-:Y:S02]  /*fe50*/  ISETP.GE.AND P4, PT, R2, R7.reuse, PT ;  /* 0x000000070200720c */ /* 0x080fe40003f86270 */
[C---:B------:R-:W-:Y:S02]  /*fe60*/  ISETP.GE.AND P2, PT, R21.reuse, R7, PT ;  /* 0x000000071500720c */ /* 0x040fe40003f46270 */
[----:B------:R-:W-:-:S02]  /*fe70*/  ISETP.GE.AND P0, PT, R21, R8, PT ;  /* 0x000000081500720c */ /* 0x000fc40003f06270 */
[----:B------:R-:W-:Y:S02]  /*fe80*/  LOP3.LUT R7, R216, 0x69, RZ, 0xfc, !PT ;  /* 0x00000069d8077812 */ /* 0x000fe400078efcff */
[----:B------:R-:W-:Y:S02]  /*fe90*/  SEL R19, RZ, 0x1, P5 ;  /* 0x00000001ff137807 */ /* 0x000fe40002800000 */
[----:B------:R-:W-:Y:S02]  /*fea0*/  SEL R8, RZ, 0x4, P1 ;  /* 0x00000004ff087807 */ /* 0x000fe40000800000 */
[-C--:B------:R-:W-:Y:S02]  /*feb0*/  ISETP.GE.AND P5, PT, R2, R5.reuse, PT ;  /* 0x000000050200720c */ /* 0x080fe40003fa6270 */
[----:B------:R-:W-:Y:S02]  /*fec0*/  ISETP.GE.AND P1, PT, R21, R5, PT ;  /* 0x000000051500720c */ /* 0x000fe40003f26270 */
[----:B------:R-:W-:-:S02]  /*fed0*/  LOP3.LUT R5, R216, 0x68, RZ, 0xfc, !PT ;  /* 0x00000068d8057812 */ /* 0x000fc400078efcff */
[----:B------:R-:W-:Y:S02]  /*fee0*/  SEL R14, RZ, 0x7fff8, P6 ;  /* 0x0007fff8ff0e7807 */ /* 0x000fe40003000000 */
[----:B------:R-:W-:Y:S02]  /*fef0*/  SEL R11, RZ, 0x1fffe, P3 ;  /* 0x0001fffeff0b7807 */ /* 0x000fe40001800000 */
[-C--:B------:R-:W-:Y:S02]  /*ff00*/  ISETP.GE.AND P6, PT, R2, R7.reuse, PT ;  /* 0x000000070200720c */ /* 0x080fe40003fc6270 */
[----:B------:R-:W-:Y:S02]  /*ff10*/  ISETP.GE.AND P3, PT, R21, R7, PT ;  /* 0x000000071500720c */ /* 0x000fe40003f66270 */
[----:B------:R-:W-:Y:S02]  /*ff20*/  IADD3 R7, R216, 0x9, RZ ;  /* 0x00000009d8077810 */ /* 0x000fe40007ffe0ff */
[----:B------:R-:W-:-:S02]  /*ff30*/  SEL R12, RZ, 0x7fff8, P4 ;  /* 0x0007fff8ff0c7807 */ /* 0x000fc40002000000 */
[----:B------:R-:W-:Y:S02]  /*ff40*/  SEL R15, RZ, 0x1fffe, P2 ;  /* 0x0001fffeff0f7807 */ /* 0x000fe40001000000 */
[-C--:B------:R-:W-:Y:S02]  /*ff50*/  ISETP.GE.AND P4, PT, R2, R5.reuse, PT ;  /* 0x000000050200720c */ /* 0x080fe40003f86270 */
[----:B------:R-:W-:Y:S02]  /*ff60*/  ISETP.GE.AND P2, PT, R21, R5, PT ;  /* 0x000000051500720c */ /* 0x000fe40003f46270 */
[----:B------:R-:W-:Y:S02]  /*ff70*/  IADD3 R10, R216, 0x10, RZ ;  /* 0x00000010d80a7810 */ /* 0x000fe40007ffe0ff */
[----:B------:R-:W-:Y:S02]  /*ff80*/  SEL R5, RZ, 0x4, P5 ;  /* 0x00000004ff057807 */ /* 0x000fe40002800000 */
[----:B------:R-:W-:-:S02]  /*ff90*/  SEL R18, RZ, 0x1, P1 ;  /* 0x00000001ff127807 */ /* 0x000fc40000800000 */
[CC--:B------:R-:W-:Y:S02]  /*ffa0*/  ISETP.GE.AND P5, PT, R2.reuse, R7.reuse, PT ;  /* 0x000000070200720c */ /* 0x0c0fe40003fa6270 */
[C---:B------:R-:W-:Y:S02]  /*ffb0*/  ISETP.GE.AND P1, PT, R21.reuse, R7, PT ;  /* 0x000000071500720c */ /* 0x040fe40003f26270 */
[----:B------:R-:W-:Y:S02]  /*ffc0*/  SEL R7, RZ, 0x4, P6 ;  /* 0x00000004ff077807 */ /* 0x000fe40003000000 */
[----:B------:R-:W-:Y:S02]  /*ffd0*/  SEL R17, RZ, 0x1, P3 ;  /* 0x00000001ff117807 */ /* 0x000fe40001800000 */
[-C--:B------:R-:W-:Y:S02]  /*ffe0*/  ISETP.GE.AND P6, PT, R2, R10.reuse, PT ;  /* 0x0000000a0200720c */ /* 0x080fe40003fc6270 */
[----:B------:R-:W-:-:S02]  /*fff0*/  ISETP.GE.AND P3, PT, R21, R10, PT ;  /* 0x0000000a1500720c */ /* 0x000fc40003f66270 */
[----:B------:R-:W-:Y:S02]  /*10000*/  SEL R10, RZ, 0x7fff8, P4 ;  /* 0x0007fff8ff0a7807 */ /* 0x000fe40002000000 */
[-C--:B------:R-:W-:Y:S02]  /*10010*/  ISETP.GT.AND P4, PT, R2, R216.reuse, PT ;  /* 0x000000d80200720c */ /* 0x080fe40003f84270 */
[----:B------:R-:W-:Y:S02]  /*10020*/  SEL R13, RZ, 0x1fffe, P2 ;  /* 0x0001fffeff0d7807 */ /* 0x000fe40001000000 */
[----:B------:R-:W-:Y:S02]  /*10030*/  ISETP.GE.AND P2, PT, R21, R216, PT ;  /* 0x000000d81500720c */ /* 0x000fe40003f46270 */
[----:B------:R-:W-:Y:S01]  /*10040*/  IADD3 R224, R216, 0x18, RZ ;  /* 0x00000018d8e07810 */ /* 0x000fe20007ffe0ff */
[----:B------:R-:W-:Y:S02]  /*10050*/  WARPGROUP.DEPBAR.LE gsb0, 0x0 ;  /* 0x00008000000079c5 */ /* 0x000fe40000010000 */
[-C--:B0-----:R-:W-:Y:S01]  /*10060*/  FMUL R22, R153, R217.reuse ;  /* 0x000000d999167220 */ /* 0x081fe20000400000 */
[-C--:B------:R-:W-:Y:S01]  /*10070*/  FMUL R23, R154, R217.reuse ;  /* 0x000000d99a177220 */ /* 0x080fe20000400000 */
[----:B------:R-:W-:Y:S01]  /*10080*/  IADD3 R153, R216, 0x8, RZ ;  /* 0x00000008d8997810 */ /* 0x000fe20007ffe0ff */
[----:B------:R-:W-:-:S02]  /*10090*/  FMUL R155, R155, R217 ;  /* 0x000000d99b9b7220 */ /* 0x000fc40000400000 */
[----:B------:R-:W-:Y:S02]  /*100a0*/  FSEL R22, R22, -INF , P4 ;  /* 0xff80000016167808 */ /* 0x000fe40002000000 */
[-C--:B------:R-:W-:Y:S02]  /*100b0*/  ISETP.GT.AND P4, PT, R21, R216.reuse, PT ;  /* 0x000000d81500720c */ /* 0x080fe40003f84270 */
[----:B------:R-:W-:Y:S01]  /*100c0*/  FSEL R23, R23, -INF , P2 ;  /* 0xff80000017177808 */ /* 0x000fe20001000000 */
[----:B------:R-:W-:Y:S01]  /*100d0*/  FMUL R154, R156, R217 ;  /* 0x000000d99c9a7220 */ /* 0x000fe20000400000 */
[----:B------:R-:W-:Y:S01]  /*100e0*/  ISETP.GE.AND P2, PT, R2, R153, PT ;  /* 0x000000990200720c */ /* 0x000fe20003f46270 */
[-C--:B------:R-:W-:Y:S01]  /*100f0*/  FMUL R157, R157, R217.reuse ;  /* 0x000000d99d9d7220 */ /* 0x080fe20000400000 */
[----:B------:R-:W-:Y:S01]  /*10100*/  FSEL R153, R155, -INF , P4 ;  /* 0xff8000009b997808 */ /* 0x000fe20002000000 */
[----:B------:R-:W-:Y:S02]  /*10110*/  VIADD R155, R216, 0x11 ;  /* 0x00000011d89b7836 */ /* 0x000fe40000000000 */
[-C--:B------:R-:W-:Y:S01]  /*10120*/  FMUL R156, R152, R217.reuse ;  /* 0x000000d9989c7220 */ /* 0x080fe20000400000 */
[-C--:B------:R-:W-:Y:S01]  /*10130*/  FMUL R159, R159, R217.reuse ;  /* 0x000000d99f9f7220 */ /* 0x080fe20000400000 */
[----:B------:R-:W-:Y:S01]  /*10140*/  ISETP.GE.AND P4, PT, R2, R216, PT ;  /* 0x000000d80200720c */ /* 0x000fe20003f86270 */
[----:B------:R-:W-:Y:S01]  /*10150*/  FMUL R158, R158, R217 ;  /* 0x000000d99e9e7220 */ /* 0x000fe20000400000 */
[----:B------:R-:W-:-:S02]  /*10160*/  FSEL R154, R154, -INF , P2 ;  /* 0xff8000009a9a7808 */ /* 0x000fc40001000000 */
[----:B------:R-:W-:Y:S02]  /*10170*/  FSEL R152, R157, -INF , P5 ;  /* 0xff8000009d987808 */ /* 0x000fe40002800000 */
[-C--:B------:R-:W-:Y:S02]  /*10180*/  ISETP.GE.AND P2, PT, R2, R155.reuse, PT ;  /* 0x0000009b0200720c */ /* 0x080fe40003f46270 */
[----:B------:R-:W-:Y:S01]  /*10190*/  ISETP.GE.AND P5, PT, R21, R155, PT ;  /* 0x0000009b1500720c */ /* 0x000fe20003fa6270 */
[-C--:B------:R-:W-:Y:S01]  /*101a0*/  FMUL R163, R163, R217.reuse ;  /* 0x000000d9a3a37220 */ /* 0x080fe20000400000 */
[----:B------:R-:W-:Y:S02]  /*101b0*/  FSEL R155, R156, -INF , P4 ;  /* 0xff8000009c9b7808 */ /* 0x000fe40002000000 */
[----:B------:R-:W-:Y:S02]  /*101c0*/  FSEL R3, R159, -INF , P1 ;  /* 0xff8000009f037808 */ /* 0x000fe40000800000 */
[----:B------:R-:W-:Y:S01]  /*101d0*/  FSEL R156, R158, -INF , P4 ;  /* 0xff8000009e9c7808 */ /* 0x000fe20002000000 */
[-C--:B------:R-:W-:Y:S01]  /*101e0*/  FMUL R158, R161, R217.reuse ;  /* 0x000000d9a19e7220 */ /* 0x080fe20000400000 */
[----:B------:R-:W-:Y:S01]  /*101f0*/  STL [R1+0xc1c], R22 ;  /* 0x000c1c1601007387 */ /* 0x000fe20000100800 */
[----:B------:R-:W-:Y:S01]  /*10200*/  FMUL R157, R160, R217 ;  /* 0x000000d9a09d7220 */ /* 0x000fe20000400000 */
[----:B------:R-:W-:-:S02]  /*10210*/  IADD3 R159, R216, 0x19, RZ ;  /* 0x00000019d89f7810 */ /* 0x000fc40007ffe0ff */
[----:B------:R-:W-:Y:S01]  /*10220*/  STL [R1+0xbf8], R23 ;  /* 0x000bf81701007387 */ /* 0x000fe20000100800 */
[-C--:B------:R-:W-:Y:S01]  /*10230*/  FMUL R166, R166, R217.reuse ;  /* 0x000000d9a6a67220 */ /* 0x080fe20000400000 */
[----:B------:R-:W-:Y:S02]  /*10240*/  ISETP.GE.AND P1, PT, R21, R224, PT ;  /* 0x000000e01500720c */ /* 0x000fe40003f26270 */
[----:B------:R0:W-:Y:S01]  /*10250*/  STL [R1+0xf0], R3 ;  /* 0x0000f00301007387 */ /* 0x0001e20000100800 */
[----:B------:R-:W-:Y:S01]  /*10260*/  FSEL R158, R158, -INF , P2 ;  /* 0xff8000009e9e7808 */ /* 0x000fe20001000000 */
[-C--:B------:R-:W-:Y:S01]  /*10270*/  FMUL R167, R167, R217.reuse ;  /* 0x000000d9a7a77220 */ /* 0x080fe20000400000 */
[----:B------:R-:W-:Y:S01]  /*10280*/  FSEL R157, R157, -INF , P6 ;  /* 0xff8000009d9d7808 */ /* 0x000fe20003000000 */
[----:B------:R-:W-:Y:S01]  /*10290*/  FMUL R161, R165, R217 ;  /* 0x000000d9a5a17220 */ /* 0x000fe20000400000 */
[-C--:B------:R-:W-:Y:S02]  /*102a0*/  ISETP.GE.AND P2, PT, R21, R159.reuse, PT ;  /* 0x0000009f1500720c */ /* 0x080fe40003f46270 */
[----:B------:R-:W-:-:S02]  /*102b0*/  ISETP.GE.AND P6, PT, R2, R159, PT ;  /* 0x0000009f0200720c */ /* 0x000fc40003fc6270 */
[----:B0-----:R-:W-:Y:S02]  /*102c0*/  FSEL R3, R163, -INF , P5 ;  /* 0xff800000a3037808 */ /* 0x001fe40002800000 */
[----:B------:R-:W-:Y:S02]  /*102d0*/  IADD3 R163, R216, 0x21, RZ ;  /* 0x00000021d8a37810 */ /* 0x000fe40007ffe0ff */
[----:B------:R-:W-:Y:S01]  /*102e0*/  FSEL R22, R166, -INF , P1 ;  /* 0xff800000a6167808 */ /* 0x000fe20000800000 */
[----:B------:R0:W-:Y:S01]  /*102f0*/  STL [R1+0xf4], R3 ;  /* 0x0000f40301007387 */ /* 0x0001e20000100800 */
[----:B------:R-:W-:Y:S01]  /*10300*/  FSEL R161, R161, -INF , P6 ;  /* 0xff800000a1a17808 */ /* 0x000fe20003000000 */
[----:B------:R-:W-:Y:S01]  /*10310*/  FMUL R171, R171, R217 ;  /* 0x000000d9abab7220 */ /* 0x000fe20000400000 */
[----:B------:R-:W-:Y:S01]  /*10320*/  ISETP.GE.AND P6, PT, R21, R163, PT ;  /* 0x000000a31500720c */ /* 0x000fe20003fc6270 */
[----:B------:R-:W-:Y:S01]  /*10330*/  STL [R1+0x100], R22 ;  /* 0x0001001601007387 */ /* 0x000fe20000100800 */
[----:B0-----:R-:W-:-:S05]  /*10340*/  FSEL R3, R167, -INF , P2 ;  /* 0xff800000a7037808 */ /* 0x001fca0001000000 */
[----:B------:R0:W-:Y:S01]  /*10350*/  STL [R1+0x104], R3 ;  /* 0x0001040301007387 */ /* 0x0001e20000100800 */
[----:B------:R-:W-:Y:S02]  /*10360*/  ISETP.GE.AND P4, PT, R2, R224, PT ;  /* 0x000000e00200720c */ /* 0x000fe40003f86270 */
[----:B0-----:R-:W-:-:S05]  /*10370*/  FSEL R3, R171, -INF , P6 ;  /* 0xff800000ab037808 */ /* 0x001fca0003000000 */
[----:B------:R0:W-:Y:S04]  /*10380*/  STL [R1+0xf8], R3 ;  /* 0x0000f80301007387 */ /* 0x0001e80000100800 */
[----:B------:R-:W2:Y:S04]  /*10390*/  LDL.64 R224, [R1+0xb60] ;  /* 0x000b600001e07983 */ /* 0x000ea80000100a00 */
[----:B------:R-:W3:Y:S01]  /*103a0*/  LDL.64 R236, [R1+0xb58] ;  /* 0x000b580001ec7983 */ /* 0x000ee20000100a00 */
[-C--:B------:R-:W-:Y:S01]  /*103b0*/  FMUL R162, R162, R217.reuse ;  /* 0x000000d9a2a27220 */ /* 0x080fe20000400000 */
[----:B------:R-:W-:Y:S01]  /*103c0*/  IADD3 R160, R216, 0x20, RZ ;  /* 0x00000020d8a07810 */ /* 0x000fe20007ffe0ff */
[-C--:B------:R-:W-:Y:S01]  /*103d0*/  FMUL R170, R170, R217.reuse ;  /* 0x000000d9aaaa7220 */ /* 0x080fe20000400000 */
[----:B------:R-:W-:Y:S01]  /*103e0*/  IADD3 R165, R216, 0x30, RZ ;  /* 0x00000030d8a57810 */ /* 0x000fe20007ffe0ff */
[-C--:B------:R-:W-:Y:S01]  /*103f0*/  FMUL R166, R173, R217.reuse ;  /* 0x000000d9ada67220 */ /* 0x080fe20000400000 */
[----:B------:R-:W-:Y:S01]  /*10400*/  FSEL R159, R162, -INF , P3 ;  /* 0xff800000a29f7808 */ /* 0x000fe20001800000 */
[----:B------:R-:W-:Y:S01]  /*10410*/  FMUL R175, R175, R217 ;  /* 0x000000d9afaf7220 */ /* 0x000fe20000400000 */
[----:B------:R-:W-:-:S02]  /*10420*/  ISETP.GE.AND P3, PT, R2, R160, PT ;  /* 0x000000a00200720c */ /* 0x000fc40003f66270 */
[----:B------:R-:W-:Y:S01]  /*10430*/  IADD3 R167, R216, 0x31, RZ ;  /* 0x00000031d8a77810 */ /* 0x000fe20007ffe0ff */
[-C--:B------:R-:W-:Y:S01]  /*10440*/  FMUL R171, R177, R217.reuse ;  /* 0x000000d9b1ab7220 */ /* 0x080fe20000400000 */
[----:B------:R-:W-:Y:S01]  /*10450*/  ISETP.GE.AND P5, PT, R21, R160, PT ;  /* 0x000000a01500720c */ /* 0x000fe20003fa6270 */
[-C--:B------:R-:W-:Y:S01]  /*10460*/  FMUL R160, R164, R217.reuse ;  /* 0x000000d9a4a07220 */ /* 0x080fe20000400000 */
[C---:B------:R-:W-:Y:S01]  /*10470*/  IADD3 R162, R216.reuse, 0x28, RZ ;  /* 0x00000028d8a27810 */ /* 0x040fe20007ffe0ff */
[----:B------:R-:W-:Y:S02]  /*10480*/  VIADD R164, R216, 0x29 ;  /* 0x00000029d8a47836 */ /* 0x000fe40000000000 */
[-C--:B------:R-:W-:Y:S01]  /*10490*/  FMUL R179, R179, R217.reuse ;  /* 0x000000d9b3b37220 */ /* 0x080fe20000400000 */
[-C--:B------:R-:W-:Y:S01]  /*104a0*/  FMUL R183, R183, R217.reuse ;  /* 0x000000d9b7b77220 */ /* 0x080fe20000400000 */
[----:B------:R-:W-:Y:S01]  /*104b0*/  FSEL R160, R160, -INF , P4 ;  /* 0xff800000a0a07808 */ /* 0x000fe20002000000 */
[----:B------:R-:W-:Y:S01]  /*104c0*/  FMUL R187, R187, R217 ;  /* 0x000000d9bbbb7220 */ /* 0x000fe20000400000 */
[C---:B------:R-:W-:Y:S01]  /*104d0*/  ISETP.GE.AND P4, PT, R2.reuse, R163, PT ;  /* 0x000000a30200720c */ /* 0x040fe20003f86270 */
[-C--:B------:R-:W-:Y:S01]  /*104e0*/  FMUL R163, R169, R217.reuse ;  /* 0x000000d9a9a37220 */ /* 0x080fe20000400000 */
[-C--:B------:R-:W-:Y:S01]  /*104f0*/  ISETP.GE.AND P1, PT, R2, R162.reuse, PT ;  /* 0x000000a20200720c */ /* 0x080fe20003f26270 */
[-C--:B------:R-:W-:Y:S01]  /*10500*/  FMUL R191, R191, R217.reuse ;  /* 0x000000d9bfbf7220 */ /* 0x080fe20000400000 */
[----:B------:R-:W-:Y:S01]  /*10510*/  ISETP.GE.AND P2, PT, R21, R162, PT ;  /* 0x000000a21500720c */ /* 0x000fe20003f46270 */
[----:B------:R-:W-:Y:S01]  /*10520*/  FMUL R162, R168, R217 ;  /* 0x000000d9a8a27220 */ /* 0x000fe20000400000 */
[----:B------:R-:W-:Y:S01]  /*10530*/  FSEL R163, R163, -INF , P4 ;  /* 0xff800000a3a37808 */ /* 0x000fe20002000000 */
[----:B------:R-:W3:Y:S01]  /*10540*/  LDL.64 R234, [R1+0xb50] ;  /* 0x000b500001ea7983 */ /* 0x000ee20000100a00 */
[----:B------:R-:W-:-:S02]  /*10550*/  ISETP.GE.AND P4, PT, R21, R164, PT ;  /* 0x000000a41500720c */ /* 0x000fc40003f86270 */
[----:B------:R-:W-:Y:S01]  /*10560*/  FSEL R162, R162, -INF , P3 ;  /* 0xff800000a2a27808 */ /* 0x000fe20001800000 */
[----:B------:R-:W3:Y:S01]  /*10570*/  LDL.64 R232, [R1+0xb48] ;  /* 0x000b480001e87983 */ /* 0x000ee20000100a00 */
[----:B------:R-:W-:Y:S02]  /*10580*/  ISETP.GE.AND P3, PT, R2, R164, PT ;  /* 0x000000a40200720c */ /* 0x000fe40003f66270 */
[----:B------:R-:W-:Y:S01]  /*10590*/  FSEL R164, R170, -INF , P5 ;  /* 0xff800000aaa47808 */ /* 0x000fe20002800000 */
[----:B------:R-:W3:Y:S01]  /*105a0*/  LDL.64 R228, [R1+0xb40] ;  /* 0x000b400001e47983 */ /* 0x000ee20000100a00 */
[-C--:B------:R-:W-:Y:S02]  /*105b0*/  ISETP.GE.AND P5, PT, R2, R165.reuse, PT ;  /* 0x000000a50200720c */ /* 0x080fe40003fa6270 */
[----:B------:R-:W-:Y:S01]  /*105c0*/  ISETP.GE.AND P6, PT, R21, R165, PT ;  /* 0x000000a51500720c */ /* 0x000fe20003fc6270 */
[-C--:B------:R-:W-:Y:S01]  /*105d0*/  FMUL R165, R172, R217.reuse ;  /* 0x000000d9aca57220 */ /* 0x080fe20000400000 */
[----:B------:R-:W-:Y:S01]  /*105e0*/  FMUL R168, R174, R217 ;  /* 0x000000d9aea87220 */ /* 0x000fe20000400000 */
[----:B------:R-:W-:Y:S01]  /*105f0*/  IADD3 R169, R216, 0x38, RZ ;  /* 0x00000038d8a97810 */ /* 0x000fe20007ffe0ff */
[----:B------:R-:W3:Y:S01]  /*10600*/  LDL.64 R226, [R1+0xb38] ;  /* 0x000b380001e27983 */ /* 0x000ee20000100a00 */
[----:B------:R-:W-:-:S02]  /*10610*/  FSEL R166, R166, -INF , P3 ;  /* 0xff800000a6a67808 */ /* 0x000fc40001800000 */
[----:B------:R-:W-:Y:S01]  /*10620*/  FSEL R165, R165, -INF , P1 ;  /* 0xff800000a5a57808 */ /* 0x000fe20000800000 */
[----:B------:R-:W3:Y:S01]  /*10630*/  LDL.64 R230, [R1+0xb30] ;  /* 0x000b300001e67983 */ /* 0x000ee20000100a00 */
[-C--:B------:R-:W-:Y:S02]  /*10640*/  ISETP.GE.AND P1, PT, R2, R167.reuse, PT ;  /* 0x000000a70200720c */ /* 0x080fe40003f26270 */
[----:B------:R-:W-:Y:S01]  /*10650*/  ISETP.GE.AND P3, PT, R21, R167, PT ;  /* 0x000000a71500720c */ /* 0x000fe20003f66270 */
[----:B------:R-:W3:Y:S01]  /*10660*/  LDL.64 R222, [R1+0xb28] ;  /* 0x000b280001de7983 */ /* 0x000ee20000100a00 */
[----:B------:R-:W-:Y:S02]  /*10670*/  FSEL R168, R168, -INF , P2 ;  /* 0xff800000a8a87808 */ /* 0x000fe40001000000 */
[----:B------:R-:W-:Y:S02]  /*10680*/  FSEL R167, R175, -INF , P4 ;  /* 0xff800000afa77808 */ /* 0x000fe40002000000 */
[----:B------:R-:W-:-:S02]  /*10690*/  ISETP.GE.AND P2, PT, R2, R169, PT ;  /* 0x000000a90200720c */ /* 0x000fc40003f46270 */
[----:B------:R-:W-:Y:S01]  /*106a0*/  ISETP.GE.AND P4, PT, R21, R169, PT ;  /* 0x000000a91500720c */ /* 0x000fe20003f86270 */
[-C--:B------:R-:W-:Y:S01]  /*106b0*/  FMUL R169, R176, R217.reuse ;  /* 0x000000d9b0a97220 */ /* 0x080fe20000400000 */
[----:B------:R-:W-:Y:S01]  /*106c0*/  IADD3 R170, R216, 0x39, RZ ;  /* 0x00000039d8aa7810 */ /* 0x000fe20007ffe0ff */
[----:B------:R-:W-:Y:S01]  /*106d0*/  FMUL R172, R178, R217 ;  /* 0x000000d9b2ac7220 */ /* 0x000fe20000400000 */
[----:B------:R-:W-:Y:S02]  /*106e0*/  LOP3.LUT R173, R216, 0x59, RZ, 0xfc, !PT ;  /* 0x00000059d8ad7812 */ /* 0x000fe400078efcff */
[----:B------:R-:W-:Y:S02]  /*106f0*/  FSEL R169, R169, -INF , P5 ;  /* 0xff800000a9a97808 */ /* 0x000fe40002800000 */
[----:B------:R-:W-:Y:S02]  /*10700*/  FSEL R171, R171, -INF , P1 ;  /* 0xff800000abab7808 */ /* 0x000fe40000800000 */
[----:B------:R-:W-:-:S02]  /*10710*/  ISETP.GE.AND P5, PT, R2, R170, PT ;  /* 0x000000aa0200720c */ /* 0x000fc40003fa6270 */
[----:B------:R-:W-:Y:S02]  /*10720*/  ISETP.GE.AND P1, PT, R21, R170, PT ;  /* 0x000000aa1500720c */ /* 0x000fe40003f26270 */
[----:B------:R-:W-:Y:S02]  /*10730*/  FSEL R172, R172, -INF , P6 ;  /* 0xff800000acac7808 */ /* 0x000fe40003000000 */
[----:B------:R-:W-:Y:S01]  /*10740*/  FSEL R170, R179, -INF , P3 ;  /* 0xff800000b3aa7808 */ /* 0x000fe20001800000 */
[----:B------:R-:W-:Y:S01]  /*10750*/  FMUL R174, R181, R217 ;  /* 0x000000d9b5ae7220 */ /* 0x000fe20000400000 */
[-C--:B------:R-:W-:Y:S02]  /*10760*/  ISETP.GE.AND P6, PT, R21, R173.reuse, PT ;  /* 0x000000ad1500720c */ /* 0x080fe40003fc6270 */
[----:B------:R-:W-:Y:S01]  /*10770*/  ISETP.GE.AND P3, PT, R2, R173, PT ;  /* 0x000000ad0200720c */ /* 0x000fe20003f66270 */
[-C--:B------:R-:W-:Y:S01]  /*10780*/  FMUL R173, R180, R217.reuse ;  /* 0x000000d9b4ad7220 */ /* 0x080fe20000400000 */
[----:B------:R-:W-:Y:S01]  /*10790*/  LOP3.LUT R175, R216, 0x41, RZ, 0xfc, !PT ;  /* 0x00000041d8af7812 */ /* 0x000fe200078efcff */
[----:B------:R-:W-:Y:S01]  /*107a0*/  FMUL R176, R182, R217 ;  /* 0x000000d9b6b07220 */ /* 0x000fe20000400000 */
[----:B------:R-:W-:-:S02]  /*107b0*/  LOP3.LUT R177, R216, 0x40, RZ, 0xfc, !PT ;  /* 0x00000040d8b17812 */ /* 0x000fc400078efcff */
[----:B------:R-:W-:Y:S02]  /*107c0*/  FSEL R173, R173, -INF , P2 ;  /* 0xff800000adad7808 */ /* 0x000fe40001000000 */
[----:B------:R-:W-:Y:S02]  /*107d0*/  FSEL R174, R174, -INF , P5 ;  /* 0xff800000aeae7808 */ /* 0x000fe40002800000 */
[-C--:B------:R-:W-:Y:S02]  /*107e0*/  ISETP.GE.AND P2, PT, R21, R175.reuse, PT ;  /* 0x000000af1500720c */ /* 0x080fe40003f46270 */
[----:B------:R-:W-:Y:S02]  /*107f0*/  ISETP.GE.AND P5, PT, R2, R175, PT ;  /* 0x000000af0200720c */ /* 0x000fe40003fa6270 */
[----:B------:R-:W-:Y:S02]  /*10800*/  FSEL R176, R176, -INF , P4 ;  /* 0xff800000b0b07808 */ /* 0x000fe40002000000 */
[----:B------:R-:W-:Y:S01]  /*10810*/  FSEL R175, R183, -INF , P1 ;  /* 0xff800000b7af7808 */ /* 0x000fe20000800000 */
[----:B------:R-:W-:Y:S01]  /*10820*/  FMUL R180, R185, R217 ;  /* 0x000000d9b9b47220 */ /* 0x000fe20000400000 */
[----:B------:R-:W-:-:S02]  /*10830*/  ISETP.GE.AND P4, PT, R21, R177, PT ;  /* 0x000000b11500720c */ /* 0x000fc40003f86270 */
[----:B------:R-:W-:Y:S01]  /*10840*/  ISETP.GE.AND P1, PT, R2, R177, PT ;  /* 0x000000b10200720c */ /* 0x000fe20003f26270 */
[-C--:B------:R-:W-:Y:S01]  /*10850*/  FMUL R177, R184, R217.reuse ;  /* 0x000000d9b8b17220 */ /* 0x080fe20000400000 */
[----:B------:R-:W-:Y:S01]  /*10860*/  LOP3.LUT R178, R216, 0x49, RZ, 0xfc, !PT ;  /* 0x00000049d8b27812 */ /* 0x000fe200078efcff */
        /* <DEDUP_REMOVED lines=9> */
[----:B------:R-:W-:Y:S01]  /*10900*/  ISETP.GE.AND P4, PT, R21, R181, PT ;  /* 0x000000b51500720c */ /* 0x000fe20003f86270 */
[----:B------:R-:W-:Y:S01]  /*10910*/  FMUL R182, R190, R217 ;  /* 0x000000d9beb67220 */ /* 0x000fe20000400000 */
[----:B------:R-:W-:Y:S01]  /*10920*/  ISETP.GE.AND P2, PT, R2, R181, PT ;  /* 0x000000b50200720c */ /* 0x000fe20003f46270 */
[----:B------:R-:W-:Y:S01]  /*10930*/  FMUL R181, R188, R217 ;  /* 0x000000d9bcb57220 */ /* 0x000fe20000400000 */
[----:B------:R-:W-:-:S02]  /*10940*/  LOP3.LUT R22, R216, 0x58, RZ, 0xfc, !PT ;  /* 0x00000058d8167812 */ /* 0x000fc400078efcff */
[C---:B0-----:R-:W-:Y:S02]  /*10950*/  LOP3.LUT R3, R216.reuse, 0x51, RZ, 0xfc, !PT ;  /* 0x00000051d8037812 */ /* 0x041fe400078efcff */
[----:B------:R-:W-:Y:S02]  /*10960*/  LOP3.LUT R216, R216, 0x50, RZ, 0xfc, !PT ;  /* 0x00000050d8d87812 */ /* 0x000fe400078efcff */
[----:B------:R-:W-:Y:S02]  /*10970*/  SEL R184, RZ, 0x1, P0 ;  /* 0x00000001ffb87807 */ /* 0x000fe40000000000 */
[----:B------:R-:W-:Y:S02]  /*10980*/  FSEL R181, R181, -INF , P2 ;  /* 0xff800000b5b57808 */ /* 0x000fe40001000000 */
[----:B------:R-:W-:Y:S02]  /*10990*/  FSEL R183, R183, -INF , P5 ;  /* 0xff800000b7b77808 */ /* 0x000fe40002800000 */
[----:B------:R-:W-:-:S02]  /*109a0*/  FSEL R182, R182, -INF , P4 ;  /* 0xff800000b6b67808 */ /* 0x000fc40002000000 */
[C---:B------:R-:W-:Y:S02]  /*109b0*/  ISETP.GE.AND P2, PT, R21.reuse, R22, PT ;  /* 0x000000161500720c */ /* 0x040fe40003f46270 */
[----:B------:R-:W-:Y:S02]  /*109c0*/  ISETP.GE.AND P5, PT, R21, R3, PT ;  /* 0x000000031500720c */ /* 0x000fe40003fa6270 */
[----:B------:R-:W-:Y:S01]  /*109d0*/  IADD3 R19, R19, R20, RZ ;  /* 0x0000001413137210 */ /* 0x000fe20007ffe0ff */
[----:B------:R-:W-:Y:S01]  /*109e0*/  IMAD.IADD R11, R184, 0x1, R11 ;  /* 0x00000001b80b7824 */ /* 0x000fe200078e020b */
[----:B------:R-:W-:Y:S01]  /*109f0*/  ISETP.GE.AND P4, PT, R21, R216, PT ;  /* 0x000000d81500720c */ /* 0x000fe20003f86270 */
[----:B------:R-:W3:Y:S01]  /*10a00*/  LDL.64 R22, [R1+0xb20] ;  /* 0x000b200001167983 */ /* 0x000ee20000100a00 */
[----:B------:R-:W-:Y:S02]  /*10a10*/  FSEL R21, R191, -INF , P1 ;  /* 0xff800000bf157808 */ /* 0x000fe40000800000 */
[----:B------:R-:W-:Y:S01]  /*10a20*/  LOP3.LUT R19, R19, 0x3, RZ, 0xc0, !PT ;  /* 0x0000000313137812 */ /* 0x000fe200078ec0ff */
[----:B------:R-:W-:Y:S01]  /*10a30*/  STL [R1+0xc20], R221 ;  /* 0x000c20dd01007387 */ /* 0x000fe20000100800 */
[----:B------:R-:W-:-:S02]  /*10a40*/  IADD3 R15, R18, R15, RZ ;  /* 0x0000000f120f7210 */ /* 0x000fc40007ffe0ff */
[----:B------:R-:W-:Y:S01]  /*10a50*/  IADD3 R13, R17, R13, RZ ;  /* 0x0000000d110d7210 */ /* 0x000fe20007ffe0ff */
[----:B------:R-:W-:Y:S01]  /*10a60*/  STL [R1+0xbf4], R21 ;  /* 0x000bf41501007387 */ /* 0x000fe20000100800 */
[----:B------:R-:W-:Y:S02]  /*10a70*/  ISETP.GE.AND P1, PT, R2, R216, PT ;  /* 0x000000d80200720c */ /* 0x000fe40003f26270 */
[----:B------:R-:W-:Y:S01]  /*10a80*/  LOP3.LUT R11, R11, 0x3, RZ, 0xc0, !PT ;  /* 0x000000030b0b7812 */ /* 0x000fe200078ec0ff */
[----:B------:R0:W-:Y:S01]  /*10a90*/  STL [R1+0xc24], R2 ;  /* 0x000c240201007387 */ /* 0x0001e20000100800 */
[----:B------:R-:W-:Y:S02]  /*10aa0*/  LOP3.LUT R15, R15, 0x3, RZ, 0xc0, !PT ;  /* 0x000000030f0f7812 */ /* 0x000fe400078ec0ff */
[----:B------:R-:W-:Y:S02]  /*10ab0*/  LOP3.LUT R13, R13, 0x3, RZ, 0xc0, !PT ;  /* 0x000000030d0d7812 */ /* 0x000fe400078ec0ff */
[----:B------:R-:W-:-:S02]  /*10ac0*/  IADD3 R8, R11, R14, R8 ;  /* 0x0000000e0b087210 */ /* 0x000fc40007ffe008 */
[----:B0-----:R-:W-:Y:S02]  /*10ad0*/  IADD3 R2, R19, R16, R9 ;  /* 0x0000001013027210 */ /* 0x001fe40007ffe009 */
[----:B------:R-:W-:-:S03]  /*10ae0*/  IADD3 R3, R15, R12, R5 ;  /* 0x0000000c0f037210 */ /* 0x000fc60007ffe005 */
[----:B------:R0:W-:Y:S04]  /*10af0*/  STL [R1+0x1a4], R2 ;  /* 0x0001a40201007387 */ /* 0x0001e80000100800 */
[----:B------:R4:W-:Y:S01]  /*10b00*/  STL [R1+0x194], R8 ;  /* 0x0001940801007387 */ /* 0x0009e20000100800 */
[----:B0-----:R-:W-:-:S03]  /*10b10*/  IADD3 R2, R13, R10, R7 ;  /* 0x0000000a0d027210 */ /* 0x001fc60007ffe007 */
[----:B------:R-:W-:Y:S01]  /*10b20*/  STL [R1+0x1ac], R3 ;  /* 0x0001ac0301007387 */ /* 0x000fe20000100800 */
[----:B----4-:R-:W-:-:S03]  /*10b30*/  IMAD.WIDE R8, R4, 0x2, R218 ;  /* 0x0000000204087825 */ /* 0x010fc600078e02da */
[----:B------:R0:W-:Y:S04]  /*10b40*/  STL [R1+0x1a0], R2 ;  /* 0x0001a00201007387 */ /* 0x0001e80000100800 */
[----:B------:R-:W4:Y:S04]  /*10b50*/  LDL.64 R216, [R1+0xb10] ;  /* 0x000b100001d87983 */ /* 0x000f280000100a00 */
[----:B------:R-:W4:Y:S04]  /*10b60*/  LDL.64 R20, [R1+0xb08] ;  /* 0x000b080001147983 */ /* 0x000f280000100a00 */
[----:B------:R-:W4:Y:S04]  /*10b70*/  LDL.64 R18, [R1+0xb00] ;  /* 0x000b000001127983 */ /* 0x000f280000100a00 */
[----:B0-----:R-:W4:Y:S04]  /*10b80*/  LDL.64 R2, [R1+0xaf8] ;  /* 0x000af80001027983 */ /* 0x001f280000100a00 */
[----:B------:R-:W4:Y:S01]  /*10b90*/  LDL.64 R220, [R1+0xad8] ;  /* 0x000ad80001dc7983 */ /* 0x000f220000100a00 */
[----:B--2---:R-:W-:-:S03]  /*10ba0*/  IMAD.WIDE R10, R4, 0x2, R224 ;  /* 0x00000002040a7825 */ /* 0x004fc600078e02e0 */
[----:B------:R-:W2:Y:S01]  /*10bb0*/  LDL.64 R224, [R1+0xb18] ;  /* 0x000b180001e07983 */ /* 0x000ea20000100a00 */
[----:B---3--:R-:W-:-:S03]  /*10bc0*/  IMAD.WIDE R12, R4, 0x2, R236 ;  /* 0x00000002040c7825 */ /* 0x008fc600078e02ec */
[----:B------:R0:W3:Y:S04]  /*10bd0*/  LDG.E.U16 R236, desc[UR4][R8.64] ;  /* 0x0000000408ec7981 */ /* 0x0000e8000c1e1500 */
[----:B------:R1:W3:Y:S01]  /*10be0*/  LDG.E.U16 R7, desc[UR4][R10.64] ;  /* 0x000000040a077981 */ /* 0x0002e2000c1e1500 */
[----:B------:R-:W-:-:S03]  /*10bf0*/  IMAD.WIDE R14, R4, 0x2, R234 ;  /* 0x00000002040e7825 */ /* 0x000fc600078e02ea */
[----:B------:R1:W3:Y:S01]  /*10c00*/  LDG.E.U16 R235, desc[UR4][R12.64] ;  /* 0x000000040ceb7981 */ /* 0x0002e2000c1e1500 */
[----:B------:R-:W-:-:S03]  /*10c10*/  IMAD.WIDE R16, R4, 0x2, R232 ;  /* 0x0000000204107825 */ /* 0x000fc600078e02e8 */
[----:B------:R1:W3:Y:S01]  /*10c20*/  LDG.E.U16 R233, desc[UR4][R14.64] ;  /* 0x000000040ee97981 */ /* 0x0002e2000c1e1500 */
[----:B0-----:R-:W-:-:S03]  /*10c30*/  IMAD.WIDE R8, R4, 0x2, R228 ;  /* 0x0000000204087825 */ /* 0x001fc600078e02e4 */
[----:B------:R0:W3:Y:S04]  /*10c40*/  LDG.E.U16 R232, desc[UR4][R16.64] ;  /* 0x0000000410e87981 */ /* 0x0000e8000c1e1500 */
[----:B------:R-:W3:Y:S01]  /*10c50*/  LDL.64 R228, [R1+0xaf0] ;  /* 0x000af00001e47983 */ /* 0x000ee20000100a00 */
[----:B-1----:R-:W-:-:S03]  /*10c60*/  IMAD.WIDE R10, R4, 0x2, R226 ;  /* 0x00000002040a7825 */ /* 0x002fc600078e02e2 */
[----:B------:R-:W3:Y:S01]  /*10c70*/  LDL.64 R226, [R1+0xae8] ;  /* 0x000ae80001e27983 */ /* 0x000ee20000100a00 */
[----:B------:R-:W-:-:S03]  /*10c80*/  IMAD.WIDE R12, R4, 0x2, R230 ;  /* 0x00000002040c7825 */ /* 0x000fc600078e02e6 */
[----:B------:R-:W3:Y:S01]  /*10c90*/  LDG.E.U16 R234, desc[UR4][R8.64] ;  /* 0x0000000408ea7981 */ /* 0x000ee2000c1e1500 */
[----:B------:R-:W-:-:S03]  /*10ca0*/  IMAD.WIDE R14, R4, 0x2, R222 ;  /* 0x00000002040e7825 */ /* 0x000fc600078e02de */
[----:B------:R-:W3:Y:S04]  /*10cb0*/  LDL.64 R222, [R1+0xae0] ;  /* 0x000ae00001de7983 */ /* 0x000ee80000100a00 */
[----:B------:R4:W3:Y:S04]  /*10cc0*/  LDG.E.U16 R5, desc[UR4][R10.64] ;  /* 0x000000040a057981 */ /* 0x0008e8000c1e1500 */
[----:B------:R1:W3:Y:S04]  /*10cd0*/  LDG.E.U16 R231, desc[UR4][R12.64] ;  /* 0x000000040ce77981 */ /* 0x0002e8000c1e1500 */
[----:B------:R1:W3:Y:S01]  /*10ce0*/  LDG.E.U16 R230, desc[UR4][R14.64] ;  /* 0x000000040ee67981 */ /* 0x0002e2000c1e1500 */
[----:B0-----:R-:W-:-:S03]  /*10cf0*/  IMAD.WIDE R16, R4, 0x2, R22 ;  /* 0x0000000204107825 */ /* 0x001fc600078e0216 */
[----:B------:R-:W3:Y:S04]  /*10d00*/  LDL.64 R22, [R1+0xad0] ;  /* 0x000ad00001167983 */ /* 0x000ee80000100a00 */
[----:B------:R0:W3:Y:S01]  /*10d10*/  LDG.E.U16 R238, desc[UR4][R16.64] ;  /* 0x0000000410ee7981 */ /* 0x0000e2000c1e1500 */
[----:B----4-:R-:W-:-:S03]  /*10d20*/  IMAD.WIDE R10, R4, 0x2, R216 ;  /* 0x00000002040a7825 */ /* 0x010fc600078e02d8 */
[----:B------:R-:W4:Y:S01]  /*10d30*/  LDL.64 R216, [R1+0xac0] ;  /* 0x000ac00001d87983 */ /* 0x000f220000100a00 */
[----:B-1----:R-:W-:-:S03]  /*10d40*/  IMAD.WIDE R12, R4, 0x2, R20 ;  /* 0x00000002040c7825 */ /* 0x002fc600078e0214 */
[----:B------:R-:W4:Y:S01]  /*10d50*/  LDL.64 R20, [R1+0xab8] ;  /* 0x000ab80001147983 */ /* 0x000f220000100a00 */
[----:B------:R-:W-:-:S03]  /*10d60*/  IMAD.WIDE R14, R4, 0x2, R18 ;  /* 0x00000002040e7825 */ /* 0x000fc600078e0212 */
[----:B------:R-:W4:Y:S01]  /*10d70*/  LDL.64 R18, [R1+0xab0] ;  /* 0x000ab00001127983 */ /* 0x000f220000100a00 */
[----:B0-----:R-:W-:-:S04]  /*10d80*/  IMAD.WIDE R16, R4, 0x2, R2 ;  /* 0x0000000204107825 */ /* 0x001fc800078e0202 */
[C---:B--2---:R-:W-:Y:S02]  /*10d90*/  IMAD.WIDE R8, R4.reuse, 0x2, R224 ;  /* 0x0000000204087825 */ /* 0x044fe400078e02e0 */
[----:B------:R-:W2:Y:S04]  /*10da0*/  LDL.64 R224, [R1+0xac8] ;  /* 0x000ac80001e07983 */ /* 0x000ea80000100a00 */
[----:B---3--:R0:W-:Y:S04]  /*10db0*/  STL [R1+0x180], R236 ;  /* 0x000180ec01007387 */ /* 0x0081e80000100800 */
[----:B------:R1:W3:Y:S04]  /*10dc0*/  LDG.E.U16 R237, desc[UR4][R8.64] ;  /* 0x0000000408ed7981 */ /* 0x0002e8000c1e1500 */
[----:B------:R-:W3:Y:S04]  /*10dd0*/  LDL.64 R2, [R1+0xaa8] ;  /* 0x000aa80001027983 */ /* 0x000ee80000100a00 */
[----:B------:R1:W-:Y:S04]  /*10de0*/  STL [R1+0x240], R7 ;  /* 0x0002400701007387 */ /* 0x0003e80000100800 */
[----:B0-----:R0:W3:Y:S04]  /*10df0*/  LDG.E.U16 R236, desc[UR4][R10.64] ;  /* 0x000000040aec7981 */ /* 0x0010e8000c1e1500 */
[----:B-1----:R-:W3:Y:S04]  /*10e00*/  LDG.E.U16 R7, desc[UR4][R12.64] ;  /* 0x000000040c077981 */ /* 0x002ee8000c1e1500 */
[----:B------:R1:W-:Y:S04]  /*10e10*/  STL [R1+0x320], R235 ;  /* 0x000320eb01007387 */ /* 0x0003e80000100800 */
[----:B------:R0:W-:Y:S04]  /*10e20*/  STL [R1+0x344], R233 ;  /* 0x000344e901007387 */ /* 0x0001e80000100800 */
[----:B------:R0:W-:Y:S01]  /*10e30*/  STL [R1+0x354], R232 ;  /* 0x000354e801007387 */ /* 0x0001e20000100800 */
[----:B------:R-:W-:-:S03]  /*10e40*/  IMAD.WIDE R8, R4, 0x2, R228 ;  /* 0x0000000204087825 */ /* 0x000fc600078e02e4 */
[----:B-1----:R1:W3:Y:S01]  /*10e50*/  LDG.E.U16 R235, desc[UR4][R14.64] ;  /* 0x000000040eeb7981 */ /* 0x0022e2000c1e1500 */
[----:B0-----:R-:W-:-:S03]  /*10e60*/  IMAD.WIDE R10, R4, 0x2, R226 ;  /* 0x00000002040a7825 */ /* 0x001fc600078e02e2 */
[----:B------:R-:W3:Y:S04]  /*10e70*/  LDL.64 R228, [R1+0xaa0] ;  /* 0x000aa00001e47983 */ /* 0x000ee80000100a00 */
[----:B------:R0:W3:Y:S01]  /*10e80*/  LDG.E.U16 R233, desc[UR4][R16.64] ;  /* 0x0000000410e97981 */ /* 0x0000e2000c1e1500 */
[----:B-1----:R-:W-:-:S03]  /*10e90*/  IMAD.WIDE R14, R4, 0x2, R220 ;  /* 0x00000002040e7825 */ /* 0x002fc600078e02dc */
[----:B------:R-:W3:Y:S01]  /*10ea0*/  LDL.64 R226, [R1+0xa98] ;  /* 0x000a980001e27983 */ /* 0x000ee20000100a00 */
[----:B------:R-:W-:-:S03]  /*10eb0*/  IMAD.WIDE R12, R4, 0x2, R222 ;  /* 0x00000002040c7825 */ /* 0x000fc600078e02de */
[----:B------:R-:W3:Y:S04]  /*10ec0*/  LDL.64 R222, [R1+0xa90] ;  /* 0x000a900001de7983 */ /* 0x000ee80000100a00 */
[----:B------:R-:W3:Y:S04]  /*10ed0*/  LDL.64 R220, [R1+0xa88] ;  /* 0x000a880001dc7983 */ /* 0x000ee80000100a00 */
[----:B------:R1:W-:Y:S04]  /*10ee0*/  STL [R1+0x358], R234 ;  /* 0x000358ea01007387 */ /* 0x0003e80000100800 */
[----:B------:R-:W3:Y:S04]  /*10ef0*/  LDG.E.U16 R232, desc[UR4][R8.64] ;  /* 0x0000000408e87981 */ /* 0x000ee8000c1e1500 */
[----:B-1----:R4:W3:Y:S01]  /*10f00*/  LDG.E.U16 R234, desc[UR4][R10.64] ;  /* 0x000000040aea7981 */ /* 0x0028e2000c1e1500 */
[----:B0-----:R-:W-:-:S03]  /*10f10*/  IMAD.WIDE R16, R4, 0x2, R22 ;  /* 0x0000000204107825 */ /* 0x001fc600078e0216 */
[----:B------:R-:W3:Y:S04]  /*10f20*/  LDL.64 R22, [R1+0xa80] ;  /* 0x000a800001167983 */ /* 0x000ee80000100a00 */
[----:B------:R0:W-:Y:S04]  /*10f30*/  STL [R1+0x168], R5 ;  /* 0x0001680501007387 */ /* 0x0001e80000100800 */
[----:B------:R1:W-:Y:S04]  /*10f40*/  STL [R1+0x228], R231 ;  /* 0x000228e701007387 */ /* 0x0003e80000100800 */
[----:B------:R1:W-:Y:S04]  /*10f50*/  STL [R1+0x2f4], R230 ;  /* 0x0002f4e601007387 */ /* 0x0003e80000100800 */
[----:B0-----:R0:W3:Y:S04]  /*10f60*/  LDG.E.U16 R5, desc[UR4][R12.64] ;  /* 0x000000040c057981 */ /* 0x0010e8000c1e1500 */
[----:B-1----:R1:W3:Y:S04]  /*10f70*/  LDG.E.U16 R231, desc[UR4][R14.64] ;  /* 0x000000040ee77981 */ /* 0x0022e8000c1e1500 */
[----:B------:R2:W-:Y:S04]  /*10f80*/  STL [R1+0x310], R238 ;  /* 0x000310ee01007387 */ /* 0x0005e80000100800 */
[----:B------:R3:W3:Y:S01]  /*10f90*/  LDG.E.U16 R230, desc[UR4][R16.64] ;  /* 0x0000000410e67981 */ /* 0x0006e2000c1e1500 */
[----:B----4-:R-:W-:-:S03]  /*10fa0*/  IMAD.WIDE R10, R4, 0x2, R216 ;  /* 0x00000002040a7825 */ /* 0x010fc600078e02d8 */
[----:B------:R-:W4:Y:S01]  /*10fb0*/  LDL.64 R216, [R1+0xa70] ;  /* 0x000a700001d87983 */ /* 0x000f220000100a00 */
[----:B0-----:R-:W-:-:S03]  /*10fc0*/  IMAD.WIDE R12, R4, 0x2, R20 ;  /* 0x00000002040c7825 */ /* 0x001fc600078e0214 */
[----:B------:R-:W4:Y:S01]  /*10fd0*/  LDL.64 R20, [R1+0xa68] ;  /* 0x000a680001147983 */ /* 0x000f220000100a00 */
[----:B-1----:R-:W-:-:S03]  /*10fe0*/  IMAD.WIDE R14, R4, 0x2, R18 ;  /* 0x00000002040e7825 */ /* 0x002fc600078e0212 */
[----:B------:R-:W4:Y:S01]  /*10ff0*/  LDL.64 R18, [R1+0xa60] ;  /* 0x000a600001127983 */ /* 0x000f220000100a00 */
[----:B--2---:R-:W-:-:S03]  /*11000*/  IMAD.WIDE R8, R4, 0x2, R224 ;  /* 0x0000000204087825 */ /* 0x004fc600078e02e0 */
[----:B------:R-:W2:Y:S04]  /*11010*/  LDL.64 R224, [R1+0xa78] ;  /* 0x000a780001e07983 */ /* 0x000ea80000100a00 */
[----:B------:R0:W2:Y:S04]  /*11020*/  LDG.E.U16 R238, desc[UR4][R8.64] ;  /* 0x0000000408ee7981 */ /* 0x0000a8000c1e1500 */
[----:B---3--:R1:W-:Y:S01]  /*11030*/  STL [R1+0x328], R237 ;  /* 0x000328ed01007387 */ /* 0x0083e20000100800 */
[----:B------:R-:W-:-:S03]  /*11040*/  IMAD.WIDE R16, R4, 0x2, R2 ;  /* 0x0000000204107825 */ /* 0x000fc600078e0202 */
[----:B------:R-:W3:Y:S04]  /*11050*/  LDL.64 R2, [R1+0xa58] ;  /* 0x000a580001027983 */ /* 0x000ee80000100a00 */
[----:B------:R0:W-:Y:S04]  /*11060*/  STL [R1+0x338], R236 ;  /* 0x000338ec01007387 */ /* 0x0001e80000100800 */
[----:B-1----:R1:W3:Y:S04]  /*11070*/  LDG.E.U16 R237, desc[UR4][R10.64] ;  /* 0x000000040aed7981 */ /* 0x0022e8000c1e1500 */
[----:B------:R1:W-:Y:S04]  /*11080*/  STL [R1+0x34c], R7 ;  /* 0x00034c0701007387 */ /* 0x0003e80000100800 */
[----:B0-----:R0:W3:Y:S04]  /*11090*/  LDG.E.U16 R236, desc[UR4][R12.64] ;  /* 0x000000040cec7981 */ /* 0x0010e8000c1e1500 */
[----:B-1----:R1:W3:Y:S04]  /*110a0*/  LDG.E.U16 R7, desc[UR4][R14.64] ;  /* 0x000000040e077981 */ /* 0x0022e8000c1e1500 */
[----:B------:R0:W-:Y:S01]  /*110b0*/  STL [R1+0x350], R235 ;  /* 0x000350eb01007387 */ /* 0x0001e20000100800 */
[----:B------:R-:W-:-:S03]  /*110c0*/  IMAD.WIDE R8, R4, 0x2, R228 ;  /* 0x0000000204087825 */ /* 0x000fc600078e02e4 */
[----:B------:R1:W-:Y:S04]  /*110d0*/  STL [R1+0x14c], R233 ;  /* 0x00014ce901007387 */ /* 0x0003e80000100800 */
[----:B0-----:R0:W3:Y:S01]  /*110e0*/  LDG.E.U16 R235, desc[UR4][R16.64] ;  /* 0x0000000410eb7981 */ /* 0x0010e2000c1e1500 */
[----:B------:R-:W-:-:S03]  /*110f0*/  IMAD.WIDE R10, R4, 0x2, R226 ;  /* 0x00000002040a7825 */ /* 0x000fc600078e02e2 */
[----:B------:R-:W3:Y:S01]  /*11100*/  LDL.64 R228, [R1+0xa50] ;  /* 0x000a500001e47983 */ /* 0x000ee20000100a00 */
[----:B------:R-:W-:-:S03]  /*11110*/  IMAD.WIDE R12, R4, 0x2, R222 ;  /* 0x00000002040c7825 */ /* 0x000fc600078e02de */
[----:B------:R-:W3:Y:S01]  /*11120*/  LDL.64 R226, [R1+0xa48] ;  /* 0x000a480001e27983 */ /* 0x000ee20000100a00 */
[----:B-1----:R-:W-:-:S03]  /*11130*/  IMAD.WIDE R14, R4, 0x2, R220 ;  /* 0x00000002040e7825 */ /* 0x002fc600078e02dc */
        /* <DEDUP_REMOVED lines=8> */
[----:B0-----:R0:W3:Y:S04]  /*111c0*/  LDG.E.U16 R234, desc[UR4][R12.64] ;  /* 0x000000040cea7981 */ /* 0x0010e8000c1e1500 */
[----:B------:R1:W-:Y:S04]  /*111d0*/  STL [R1+0x2fc], R5 ;  /* 0x0002fc0501007387 */ /* 0x0003e80000100800 */
[----:B------:R0:W-:Y:S04]  /*111e0*/  STL [R1+0x314], R231 ;  /* 0x000314e701007387 */ /* 0x0001e80000100800 */
[----:B------:R2:W-:Y:S04]  /*111f0*/  STL [R1+0x330], R230 ;  /* 0x000330e601007387 */ /* 0x0005e80000100800 */
[----:B-1----:R1:W3:Y:S04]  /*11200*/  LDG.E.U16 R5, desc[UR4][R14.64] ;  /* 0x000000040e057981 */ /* 0x0022e8000c1e1500 */
[----:B0-----:R3:W3:Y:S01]  /*11210*/  LDG.E.U16 R231, desc[UR4][R16.64] ;  /* 0x0000000410e77981 */ /* 0x0016e2000c1e1500 */
[----:B----4-:R-:W-:-:S03]  /*11220*/  IMAD.WIDE R10, R4, 0x2, R216 ;  /* 0x00000002040a7825 */ /* 0x010fc600078e02d8 */
[----:B------:R-:W4:Y:S01]  /*11230*/  LDL.64 R216, [R1+0xa20] ;  /* 0x000a200001d87983 */ /* 0x000f220000100a00 */
[----:B------:R-:W-:-:S03]  /*11240*/  IMAD.WIDE R12, R4, 0x2, R20 ;  /* 0x00000002040c7825 */ /* 0x000fc600078e0214 */
[----:B------:R-:W4:Y:S01]  /*11250*/  LDL.64 R20, [R1+0xa18] ;  /* 0x000a180001147983 */ /* 0x000f220000100a00 */
[----:B-1----:R-:W-:-:S03]  /*11260*/  IMAD.WIDE R14, R4, 0x2, R18 ;  /* 0x00000002040e7825 */ /* 0x002fc600078e0212 */
[----:B------:R-:W4:Y:S01]  /*11270*/  LDL.64 R18, [R1+0xa10] ;  /* 0x000a100001127983 */ /* 0x000f220000100a00 */
[----:B--2---:R-:W-:-:S03]  /*11280*/  IMAD.WIDE R8, R4, 0x2, R224 ;  /* 0x0000000204087825 */ /* 0x004fc600078e02e0 */
[----:B------:R-:W2:Y:S04]  /*11290*/  LDL.64 R224, [R1+0xa28] ;  /* 0x000a280001e07983 */ /* 0x000ea80000100a00 */
[----:B------:R0:W-:Y:S04]  /*112a0*/  STL [R1+0x340], R238 ;  /* 0x000340ee01007387 */ /* 0x0001e80000100800 */
[----:B------:R-:W2:Y:S01]  /*112b0*/  LDG.E.U16 R230, desc[UR4][R8.64] ;  /* 0x0000000408e67981 */ /* 0x000ea2000c1e1500 */
[----:B---3--:R-:W-:-:S03]  /*112c0*/  IMAD.WIDE R16, R4, 0x2, R2 ;  /* 0x0000000204107825 */ /* 0x008fc600078e0202 */
[----:B------:R-:W3:Y:S04]  /*112d0*/  LDL.64 R2, [R1+0xa08] ;  /* 0x000a080001027983 */ /* 0x000ee80000100a00 */
[----:B0-----:R0:W3:Y:S04]  /*112e0*/  LDG.E.U16 R238, desc[UR4][R10.64] ;  /* 0x000000040aee7981 */ /* 0x0010e8000c1e1500 */
[----:B------:R1:W-:Y:S04]  /*112f0*/  STL [R1+0x348], R237 ;  /* 0x000348ed01007387 */ /* 0x0003e80000100800 */
[----:B------:R0:W-:Y:S04]  /*11300*/  STL [R1+0x12c], R236 ;  /* 0x00012cec01007387 */ /* 0x0001e80000100800 */
[----:B-1----:R1:W3:Y:S04]  /*11310*/  LDG.E.U16 R237, desc[UR4][R12.64] ;  /* 0x000000040ced7981 */ /* 0x0022e8000c1e1500 */
[----:B------:R1:W-:Y:S04]  /*11320*/  STL [R1+0x1ec], R7 ;  /* 0x0001ec0701007387 */ /* 0x0003e80000100800 */
[----:B0-----:R0:W3:Y:S04]  /*11330*/  LDG.E.U16 R236, desc[UR4][R14.64] ;  /* 0x000000040eec7981 */ /* 0x0010e8000c1e1500 */
[----:B-1----:R1:W3:Y:S04]  /*11340*/  LDG.E.U16 R7, desc[UR4][R16.64] ;  /* 0x0000000410077981 */ /* 0x0022e8000c1e1500 */
[----:B------:R1:W-:Y:S01]  /*11350*/  STL [R1+0x2bc], R235 ;  /* 0x0002bceb01007387 */ /* 0x0003e20000100800 */
[----:B------:R-:W-:-:S03]  /*11360*/  IMAD.WIDE R10, R4, 0x2, R228 ;  /* 0x00000002040a7825 */ /* 0x000fc600078e02e4 */
[----:B------:R-:W3:Y:S01]  /*11370*/  LDL.64 R228, [R1+0xa00] ;  /* 0x000a000001e47983 */ /* 0x000ee20000100a00 */
[----:B------:R-:W-:-:S03]  /*11380*/  IMAD.WIDE R12, R4, 0x2, R226 ;  /* 0x00000002040c7825 */ /* 0x000fc600078e02e2 */
[----:B------:R-:W3:Y:S01]  /*11390*/  LDL.64 R226, [R1+0x9f8] ;  /* 0x0009f80001e27983 */ /* 0x000ee20000100a00 */
[----:B0-----:R-:W-:-:S03]  /*113a0*/  IMAD.WIDE R14, R4, 0x2, R222 ;  /* 0x00000002040e7825 */ /* 0x001fc600078e02de */
[----:B------:R-:W3:Y:S01]  /*113b0*/  LDL.64 R222, [R1+0x9f0] ;  /* 0x0009f00001de7983 */ /* 0x000ee20000100a00 */
[----:B-1----:R-:W-:-:S03]  /*113c0*/  IMAD.WIDE R16, R4, 0x2, R220 ;  /* 0x0000000204107825 */ /* 0x002fc600078e02dc */
[----:B------:R-:W3:Y:S04]  /*113d0*/  LDL.64 R220, [R1+0x9e8] ;  /* 0x0009e80001dc7983 */ /* 0x000ee80000100a00 */
[----:B------:R4:W3:Y:S04]  /*113e0*/  LDG.E.U16 R235, desc[UR4][R10.64] ;  /* 0x000000040aeb7981 */ /* 0x0008e8000c1e1500 */
[----:B------:R0:W-:Y:S04]  /*113f0*/  STL [R1+0x2e0], R233 ;  /* 0x0002e0e901007387 */ /* 0x0001e80000100800 */
[----:B0-----:R0:W3:Y:S01]  /*11400*/  LDG.E.U16 R233, desc[UR4][R12.64] ;  /* 0x000000040ce97981 */ /* 0x0010e2000c1e1500 */
[----:B------:R-:W-:-:S03]  /*11410*/  IMAD.WIDE R8, R4, 0x2, R22 ;  /* 0x0000000204087825 */ /* 0x000fc600078e0216 */
[----:B------:R-:W3:Y:S04]  /*11420*/  LDL.64 R22, [R1+0x9e0] ;  /* 0x0009e00001167983 */ /* 0x000ee80000100a00 */
[----:B------:R1:W-:Y:S04]  /*11430*/  STL [R1+0x300], R232 ;  /* 0x000300e801007387 */ /* 0x0003e80000100800 */
[----:B------:R0:W-:Y:S04]  /*11440*/  STL [R1+0x31c], R234 ;  /* 0x00031cea01007387 */ /* 0x0001e80000100800 */
[----:B-1----:R1:W3:Y:S04]  /*11450*/  LDG.E.U16 R232, desc[UR4][R14.64] ;  /* 0x000000040ee87981 */ /* 0x0022e8000c1e1500 */
[----:B0-----:R-:W3:Y:S04]  /*11460*/  LDG.E.U16 R234, desc[UR4][R16.64] ;  /* 0x0000000410ea7981 */ /* 0x001ee8000c1e1500 */
[----:B------:R0:W-:Y:S04]  /*11470*/  STL [R1+0x334], R5 ;  /* 0x0003340501007387 */ /* 0x0001e80000100800 */
[----:B------:R2:W-:Y:S04]  /*11480*/  STL [R1+0x33c], R231 ;  /* 0x00033ce701007387 */ /* 0x0005e80000100800 */
        /* <DEDUP_REMOVED lines=9> */
[----:B------:R-:W2:Y:S04]  /*11520*/  LDG.E.U16 R231, desc[UR4][R8.64] ;  /* 0x0000000408e77981 */ /* 0x000ea8000c1e1500 */
[----:B------:R0:W-:Y:S01]  /*11530*/  STL [R1+0x114], R230 ;  /* 0x000114e601007387 */ /* 0x0001e20000100800 */
[----:B---3--:R-:W-:-:S03]  /*11540*/  IMAD.WIDE R16, R4, 0x2, R2 ;  /* 0x0000000204107825 */ /* 0x008fc600078e0202 */
[----:B------:R-:W3:Y:S04]  /*11550*/  LDL.64 R2, [R1+0x9b8] ;  /* 0x0009b80001027983 */ /* 0x000ee80000100a00 */
[----:B------:R1:W-:Y:S04]  /*11560*/  STL [R1+0x1d0], R238 ;  /* 0x0001d0ee01007387 */ /* 0x0003e80000100800 */
[----:B0-----:R-:W3:Y:S04]  /*11570*/  LDG.E.U16 R230, desc[UR4][R10.64] ;  /* 0x000000040ae67981 */ /* 0x001ee8000c1e1500 */
[----:B-1----:R-:W3:Y:S04]  /*11580*/  LDG.E.U16 R238, desc[UR4][R12.64] ;  /* 0x000000040cee7981 */ /* 0x002ee8000c1e1500 */
[----:B------:R0:W-:Y:S04]  /*11590*/  STL [R1+0x2a4], R237 ;  /* 0x0002a4ed01007387 */ /* 0x0001e80000100800 */
[----:B------:R1:W-:Y:S04]  /*115a0*/  STL [R1+0x2c8], R236 ;  /* 0x0002c8ec01007387 */ /* 0x0003e80000100800 */
[----:B0-----:R0:W3:Y:S04]  /*115b0*/  LDG.E.U16 R237, desc[UR4][R14.64] ;  /* 0x000000040eed7981 */ /* 0x0010e8000c1e1500 */
[----:B------:R0:W-:Y:S04]  /*115c0*/  STL [R1+0x2e8], R7 ;  /* 0x0002e80701007387 */ /* 0x0001e80000100800 */
[----:B-1----:R1:W3:Y:S01]  /*115d0*/  LDG.E.U16 R236, desc[UR4][R16.64] ;  /* 0x0000000410ec7981 */ /* 0x0022e2000c1e1500 */
[----:B0-----:R-:W-:-:S03]  /*115e0*/  IMAD.WIDE R14, R4, 0x2, R228 ;  /* 0x00000002040e7825 */ /* 0x001fc600078e02e4 */
[----:B------:R-:W3:Y:S01]  /*115f0*/  LDL.64 R228, [R1+0x9b0] ;  /* 0x0009b00001e47983 */ /* 0x000ee20000100a00 */
[----:B-1----:R-:W-:-:S03]  /*11600*/  IMAD.WIDE R16, R4, 0x2, R226 ;  /* 0x0000000204107825 */ /* 0x002fc600078e02e2 */
[----:B------:R-:W3:Y:S01]  /*11610*/  LDG.E.U16 R7, desc[UR4][R14.64] ;  /* 0x000000040e077981 */ /* 0x000ee2000c1e1500 */
[----:B------:R-:W-:-:S03]  /*11620*/  IMAD.WIDE R8, R4, 0x2, R222 ;  /* 0x0000000204087825 */ /* 0x000fc600078e02de */
[----:B------:R-:W3:Y:S01]  /*11630*/  LDL.64 R226, [R1+0x9a8] ;  /* 0x0009a80001e27983 */ /* 0x000ee20000100a00 */
[----:B------:R-:W-:-:S03]  /*11640*/  IMAD.WIDE R10, R4, 0x2, R220 ;  /* 0x00000002040a7825 */ /* 0x000fc600078e02dc */
[----:B------:R-:W3:Y:S04]  /*11650*/  LDL.64 R222, [R1+0x9a0] ;  /* 0x0009a00001de7983 */ /* 0x000ee80000100a00 */
[----:B------:R-:W3:Y:S04]  /*11660*/  LDL.64 R220, [R1+0x998] ;  /* 0x0009980001dc7983 */ /* 0x000ee80000100a00 */
[----:B------:R0:W-:Y:S04]  /*11670*/  STL [R1+0x308], R235 ;  /* 0x000308eb01007387 */ /* 0x0001e80000100800 */
[----:B0-----:R-:W3:Y:S01]  /*11680*/  LDG.E.U16 R235, desc[UR4][R16.64] ;  /* 0x0000000410eb7981 */ /* 0x001ee2000c1e1500 */
[----:B------:R-:W-:-:S03]  /*11690*/  IMAD.WIDE R12, R4, 0x2, R22 ;  /* 0x00000002040c7825 */ /* 0x000fc600078e0216 */
[----:B------:R-:W3:Y:S04]  /*116a0*/  LDL.64 R22, [R1+0x990] ;  /* 0x0009900001167983 */ /* 0x000ee80000100a00 */
[----:B------:R0:W-:Y:S04]  /*116b0*/  STL [R1+0x324], R233 ;  /* 0x000324e901007387 */ /* 0x0001e80000100800 */
[----:B------:R1:W-:Y:S04]  /*116c0*/  STL [R1+0x32c], R232 ;  /* 0x00032ce801007387 */ /* 0x0003e80000100800 */
[----:B0-----:R-:W3:Y:S04]  /*116d0*/  LDG.E.U16 R233, desc[UR4][R8.64] ;  /* 0x0000000408e97981 */ /* 0x001ee8000c1e1500 */
[----:B------:R0:W-:Y:S04]  /*116e0*/  STL [R1+0xe4], R234 ;  /* 0x0000e4ea01007387 */ /* 0x0001e80000100800 */
[----:B-1----:R4:W3:Y:S04]  /*116f0*/  LDG.E.U16 R232, desc[UR4][R10.64] ;  /* 0x000000040ae87981 */ /* 0x0028e8000c1e1500 */
[----:B0-----:R0:W3:Y:S04]  /*11700*/  LDG.E.U16 R234, desc[UR4][R12.64] ;  /* 0x000000040cea7981 */ /* 0x0010e8000c1e1500 */
[----:B------:R1:W-:Y:S01]  /*11710*/  STL [R1+0x1b8], R5 ;  /* 0x0001b80501007387 */ /* 0x0003e20000100800 */
[----:B----4-:R-:W-:-:S03]  /*11720*/  IMAD.WIDE R10, R4, 0x2, R216 ;  /* 0x00000002040a7825 */ /* 0x010fc600078e02d8 */
[----:B------:R-:W4:Y:S01]  /*11730*/  LDL.64 R216, [R1+0x980] ;  /* 0x0009800001d87983 */ /* 0x000f220000100a00 */
[----:B0-----:R-:W-:-:S03]  /*11740*/  IMAD.WIDE R12, R4, 0x2, R20 ;  /* 0x00000002040c7825 */ /* 0x001fc600078e0214 */
[----:B------:R-:W4:Y:S01]  /*11750*/  LDL.64 R20, [R1+0x978] ;  /* 0x0009780001147983 */ /* 0x000f220000100a00 */
[----:B------:R-:W-:-:S03]  /*11760*/  IMAD.WIDE R14, R4, 0x2, R18 ;  /* 0x00000002040e7825 */ /* 0x000fc600078e0212 */
[----:B------:R-:W4:Y:S01]  /*11770*/  LDL.64 R18, [R1+0x970] ;  /* 0x0009700001127983 */ /* 0x000f220000100a00 */
[----:B--2---:R-:W-:-:S03]  /*11780*/  IMAD.WIDE R8, R4, 0x2, R224 ;  /* 0x0000000204087825 */ /* 0x004fc600078e02e0 */
[----:B------:R-:W2:Y:S04]  /*11790*/  LDL.64 R224, [R1+0x988] ;  /* 0x0009880001e07983 */ /* 0x000ea80000100a00 */
[----:B------:R0:W-:Y:S04]  /*117a0*/  STL [R1+0x28c], R231 ;  /* 0x00028ce701007387 */ /* 0x0001e80000100800 */
[----:B-1----:R1:W2:Y:S01]  /*117b0*/  LDG.E.U16 R5, desc[UR4][R8.64] ;  /* 0x0000000408057981 */ /* 0x0022a2000c1e1500 */
[----:B---3--:R-:W-:-:S03]  /*117c0*/  IMAD.WIDE R16, R4, 0x2, R2 ;  /* 0x0000000204107825 */ /* 0x008fc600078e0202 */
[----:B------:R-:W3:Y:S04]  /*117d0*/  LDL.64 R2, [R1+0x968] ;  /* 0x0009680001027983 */ /* 0x000ee80000100a00 */
[----:B0-----:R0:W3:Y:S04]  /*117e0*/  LDG.E.U16 R231, desc[UR4][R10.64] ;  /* 0x000000040ae77981 */ /* 0x0010e8000c1e1500 */
[----:B------:R1:W-:Y:S04]  /*117f0*/  STL [R1+0x2ac], R230 ;  /* 0x0002ace601007387 */ /* 0x0003e80000100800 */
[----:B------:R0:W-:Y:S04]  /*11800*/  STL [R1+0x2cc], R238 ;  /* 0x0002ccee01007387 */ /* 0x0001e80000100800 */
[----:B-1----:R1:W3:Y:S04]  /*11810*/  LDG.E.U16 R230, desc[UR4][R12.64] ;  /* 0x000000040ce67981 */ /* 0x0022e8000c1e1500 */
[----:B0-----:R0:W3:Y:S04]  /*11820*/  LDG.E.U16 R238, desc[UR4][R14.64] ;  /* 0x000000040eee7981 */ /* 0x0010e8000c1e1500 */
[----:B------:R1:W-:Y:S04]  /*11830*/  STL [R1+0x2f0], R237 ;  /* 0x0002f0ed01007387 */ /* 0x0003e80000100800 */
[----:B------:R0:W-:Y:S04]  /*11840*/  STL [R1+0x30c], R236 ;  /* 0x00030cec01007387 */ /* 0x0001e80000100800 */
[----:B-1----:R1:W3:Y:S01]  /*11850*/  LDG.E.U16 R237, desc[UR4][R16.64] ;  /* 0x0000000410ed7981 */ /* 0x0022e2000c1e1500 */
[----:B------:R-:W-:-:S03]  /*11860*/  IMAD.WIDE R8, R4, 0x2, R228 ;  /* 0x0000000204087825 */ /* 0x000fc600078e02e4 */
[----:B------:R-:W3:Y:S04]  /*11870*/  LDL.64 R228, [R1+0x960] ;  /* 0x0009600001e47983 */ /* 0x000ee80000100a00 */
[----:B0-----:R-:W3:Y:S01]  /*11880*/  LDG.E.U16 R236, desc[UR4][R8.64] ;  /* 0x0000000408ec7981 */ /* 0x001ee2000c1e1500 */
[----:B------:R-:W-:-:S03]  /*11890*/  IMAD.WIDE R10, R4, 0x2, R226 ;  /* 0x00000002040a7825 */ /* 0x000fc600078e02e2 */
[----:B------:R-:W3:Y:S01]  /*118a0*/  LDL.64 R226, [R1+0x958] ;  /* 0x0009580001e27983 */ /* 0x000ee20000100a00 */
[----:B------:R-:W-:-:S03]  /*118b0*/  IMAD.WIDE R12, R4, 0x2, R222 ;  /* 0x00000002040c7825 */ /* 0x000fc600078e02de */
[----:B------:R-:W3:Y:S01]  /*118c0*/  LDL.64 R222, [R1+0x950] ;  /* 0x0009500001de7983 */ /* 0x000ee20000100a00 */
[----:B------:R-:W-:-:S03]  /*118d0*/  IMAD.WIDE R14, R4, 0x2, R220 ;  /* 0x00000002040e7825 */ /* 0x000fc600078e02dc */
[----:B------:R-:W3:Y:S04]  /*118e0*/  LDL.64 R220, [R1+0x948] ;  /* 0x0009480001dc7983 */ /* 0x000ee80000100a00 */
[----:B------:R0:W-:Y:S04]  /*118f0*/  STL [R1+0x318], R7 ;  /* 0x0003180701007387 */ /* 0x0001e80000100800 */
[----:B0-----:R-:W3:Y:S01]  /*11900*/  LDG.E.U16 R7, desc[UR4][R10.64] ;  /* 0x000000040a077981 */ /* 0x001ee2000c1e1500 */
[----:B-1----:R-:W-:-:S03]  /*11910*/  IMAD.WIDE R16, R4, 0x2, R22 ;  /* 0x0000000204107825 */ /* 0x002fc600078e0216 */
[----:B------:R-:W3:Y:S04]  /*11920*/  LDL.64 R22, [R1+0x940] ;  /* 0x0009400001167983 */ /* 0x000ee80000100a00 */
[----:B------:R0:W-:Y:S04]  /*11930*/  STL [R1+0xd0], R235 ;  /* 0x0000d0eb01007387 */ /* 0x0001e80000100800 */
[----:B0-----:R-:W3:Y:S04]  /*11940*/  LDG.E.U16 R235, desc[UR4][R12.64] ;  /* 0x000000040ceb7981 */ /* 0x001ee8000c1e1500 */
[----:B------:R0:W-:Y:S04]  /*11950*/  STL [R1+0x190], R233 ;  /* 0x000190e901007387 */ /* 0x0001e80000100800 */
[----:B------:R1:W-:Y:S04]  /*11960*/  STL [R1+0x27c], R232 ;  /* 0x00027ce801007387 */ /* 0x0003e80000100800 */
[----:B0-----:R4:W3:Y:S04]  /*11970*/  LDG.E.U16 R233, desc[UR4][R14.64] ;  /* 0x000000040ee97981 */ /* 0x0018e8000c1e1500 */
[----:B------:R0:W-:Y:S04]  /*11980*/  STL [R1+0x298], R234 ;  /* 0x000298ea01007387 */ /* 0x0001e80000100800 */
[----:B-1----:R1:W3:Y:S01]  /*11990*/  LDG.E.U16 R232, desc[UR4][R16.64] ;  /* 0x0000000410e87981 */ /* 0x0022e2000c1e1500 */
[----:B----4-:R-:W-:-:S03]  /*119a0*/  IMAD.WIDE R14, R4, 0x2, R216 ;  /* 0x00000002040e7825 */ /* 0x010fc600078e02d8 */
[----:B------:R-:W4:Y:S01]  /*119b0*/  LDL.64 R216, [R1+0x930] ;  /* 0x0009300001d87983 */ /* 0x000f220000100a00 */
[----:B-1----:R-:W-:-:S03]  /*119c0*/  IMAD.WIDE R16, R4, 0x2, R20 ;  /* 0x0000000204107825 */ /* 0x002fc600078e0214 */
[----:B------:R-:W4:Y:S01]  /*119d0*/  LDL.64 R20, [R1+0x928] ;  /* 0x0009280001147983 */ /* 0x000f220000100a00 */
[----:B------:R-:W-:-:S03]  /*119e0*/  IMAD.WIDE R8, R4, 0x2, R18 ;  /* 0x0000000204087825 */ /* 0x000fc600078e0212 */
[----:B------:R-:W4:Y:S01]  /*119f0*/  LDL.64 R18, [R1+0x920] ;  /* 0x0009200001127983 */ /* 0x000f220000100a00 */
[----:B--2---:R-:W-:-:S03]  /*11a00*/  IMAD.WIDE R12, R4, 0x2, R224 ;  /* 0x00000002040c7825 */ /* 0x004fc600078e02e0 */
[----:B------:R-:W2:Y:S04]  /*11a10*/  LDL.64 R224, [R1+0x938] ;  /* 0x0009380001e07983 */ /* 0x000ea80000100a00 */
[----:B0-----:R-:W2:Y:S04]  /*11a20*/  LDG.E.U16 R234, desc[UR4][R12.64] ;  /* 0x000000040cea7981 */ /* 0x001ea8000c1e1500 */
        /* <DEDUP_REMOVED lines=9> */
[----:B-1----:R1:W3:Y:S04]  /*11ac0*/  LDG.E.U16 R238, desc[UR4][R10.64] ;  /* 0x000000040aee7981 */ /* 0x0022e8000c1e1500 */
[----:B------:R1:W-:Y:S01]  /*11ad0*/  STL [R1+0xc0], R237 ;  /* 0x0000c0ed01007387 */ /* 0x0003e20000100800 */
[----:B0-----:R-:W-:-:S03]  /*11ae0*/  IMAD.WIDE R8, R4, 0x2, R228 ;  /* 0x0000000204087825 */ /* 0x001fc600078e02e4 */
[----:B------:R-:W3:Y:S04]  /*11af0*/  LDL.64 R228, [R1+0x910] ;  /* 0x0009100001e47983 */ /* 0x000ee80000100a00 */
[----:B-1----:R4:W3:Y:S01]  /*11b00*/  LDG.E.U16 R237, desc[UR4][R8.64] ;  /* 0x0000000408ed7981 */ /* 0x0028e2000c1e1500 */
[----:B------:R-:W-:-:S03]  /*11b10*/  IMAD.WIDE R10, R4, 0x2, R226 ;  /* 0x00000002040a7825 */ /* 0x000fc600078e02e2 */
[----:B------:R-:W3:Y:S01]  /*11b20*/  LDL.64 R226, [R1+0x908] ;  /* 0x0009080001e27983 */ /* 0x000ee20000100a00 */
[----:B------:R-:W-:-:S03]  /*11b30*/  IMAD.WIDE R12, R4, 0x2, R222 ;  /* 0x00000002040c7825 */ /* 0x000fc600078e02de */
[----:B------:R-:W3:Y:S01]  /*11b40*/  LDL.64 R222, [R1+0x900] ;  /* 0x0009000001de7983 */ /* 0x000ee20000100a00 */
[----:B------:R-:W-:-:S03]  /*11b50*/  IMAD.WIDE R14, R4, 0x2, R220 ;  /* 0x00000002040e7825 */ /* 0x000fc600078e02dc */
[----:B------:R-:W3:Y:S04]  /*11b60*/  LDL.64 R220, [R1+0x8f8] ;  /* 0x0008f80001dc7983 */ /* 0x000ee80000100a00 */
        /* <DEDUP_REMOVED lines=23> */
[----:B0-----:R-:W2:Y:S04]  /*11ce0*/  LDG.E.U16 R234, desc[UR4][R8.64] ;  /* 0x0000000408ea7981 */ /* 0x001ea8000c1e1500 */
[----:B------:R0:W-:Y:S04]  /*11cf0*/  STL [R1+0x2ec], R5 ;  /* 0x0002ec0501007387 */ /* 0x0001e80000100800 */
[----:B------:R1:W-:Y:S04]  /*11d00*/  STL [R1+0xa0], R231 ;  /* 0x0000a0e701007387 */ /* 0x0003e80000100800 */
[----:B0-----:R0:W2:Y:S04]  /*11d10*/  LDG.E.U16 R5, desc[UR4][R10.64] ;  /* 0x000000040a057981 */ /* 0x0010a8000c1e1500 */
[----:B-1----:R1:W2:Y:S04]  /*11d20*/  LDG.E.U16 R231, desc[UR4][R12.64] ;  /* 0x000000040ce77981 */ /* 0x0022a8000c1e1500 */
[----:B------:R0:W-:Y:S04]  /*11d30*/  STL [R1+0x154], R230 ;  /* 0x000154e601007387 */ /* 0x0001e80000100800 */
[----:B------:R1:W-:Y:S04]  /*11d40*/  STL [R1+0x244], R238 ;  /* 0x000244ee01007387 */ /* 0x0003e80000100800 */
[----:B0-----:R0:W2:Y:S01]  /*11d50*/  LDG.E.U16 R230, desc[UR4][R14.64] ;  /* 0x000000040ee67981 */ /* 0x0010a2000c1e1500 */
[----:B------:R-:W-:-:S03]  /*11d60*/  IMAD.WIDE R10, R4, 0x2, R228 ;  /* 0x00000002040a7825 */ /* 0x000fc600078e02e4 */
[----:B------:R-:W2:Y:S04]  /*11d70*/  LDL.64 R228, [R1+0x8c0] ;  /* 0x0008c00001e47983 */ /* 0x000ea80000100a00 */
[----:B------:R4:W2:Y:S01]  /*11d80*/  LDG.E.U16 R239, desc[UR4][R10.64] ;  /* 0x000000040aef7981 */ /* 0x0008a2000c1e1500 */
[----:B-1----:R-:W-:-:S03]  /*11d90*/  IMAD.WIDE R12, R4, 0x2, R226 ;  /* 0x00000002040c7825 */ /* 0x002fc600078e02e2 */
[----:B------:R-:W2:Y:S01]  /*11da0*/  LDL.64 R226, [R1+0x8b8] ;  /* 0x0008b80001e27983 */ /* 0x000ea20000100a00 */
[----:B0-----:R-:W-:-:S03]  /*11db0*/  IMAD.WIDE R14, R4, 0x2, R222 ;  /* 0x00000002040e7825 */ /* 0x001fc600078e02de */
[----:B------:R-:W2:Y:S01]  /*11dc0*/  LDL.64 R222, [R1+0x8b0] ;  /* 0x0008b00001de7983 */ /* 0x000ea20000100a00 */
[----:B------:R-:W-:-:S03]  /*11dd0*/  IMAD.WIDE R16, R4, 0x2, R220 ;  /* 0x0000000204107825 */ /* 0x000fc600078e02dc */
[----:B------:R-:W2:Y:S04]  /*11de0*/  LDL.64 R220, [R1+0x8a8] ;  /* 0x0008a80001dc7983 */ /* 0x000ea80000100a00 */
[----:B------:R-:W2:Y:S01]  /*11df0*/  LDG.E.U16 R238, desc[UR4][R12.64] ;  /* 0x000000040cee7981 */ /* 0x000ea2000c1e1500 */
[----:B------:R-:W-:-:S03]  /*11e00*/  IMAD.WIDE R8, R4, 0x2, R22 ;  /* 0x0000000204087825 */ /* 0x000fc600078e0216 */
[----:B------:R-:W2:Y:S04]  /*11e10*/  LDL.64 R22, [R1+0x8a0] ;  /* 0x0008a00001167983 */ /* 0x000ea80000100a00 */
[----:B------:R0:W-:Y:S04]  /*11e20*/  STL [R1+0x268], R237 ;  /* 0x000268ed01007387 */ /* 0x0001e80000100800 */
[----:B------:R1:W-:Y:S04]  /*11e30*/  STL [R1+0x288], R236 ;  /* 0x000288ec01007387 */ /* 0x0003e80000100800 */
[----:B------:R1:W-:Y:S04]  /*11e40*/  STL [R1+0x2a8], R7 ;  /* 0x0002a80701007387 */ /* 0x0003e80000100800 */
[----:B0-----:R-:W2:Y:S04]  /*11e50*/  LDG.E.U16 R237, desc[UR4][R14.64] ;  /* 0x000000040eed7981 */ /* 0x001ea8000c1e1500 */
[----:B-1----:R-:W2:Y:S04]  /*11e60*/  LDG.E.U16 R236, desc[UR4][R8.64] ;  /* 0x0000000408ec7981 */ /* 0x002ea8000c1e1500 */
[----:B------:R3:W2:Y:S01]  /*11e70*/  LDG.E.U16 R7, desc[UR4][R16.64] ;  /* 0x0000000410077981 */ /* 0x0006a2000c1e1500 */
[----:B----4-:R-:W-:-:S04]  /*11e80*/  IMAD.WIDE R10, R4, 0x2, R216 ;  /* 0x00000002040a7825 */ /* 0x010fc800078e02d8 */
[C---:B---3--:R-:W-:Y:S02]  /*11e90*/  IMAD.WIDE R16, R4.reuse, 0x2, R2 ;  /* 0x0000000204107825 */ /* 0x048fe400078e0202 */
[----:B------:R-:W3:Y:S02]  /*11ea0*/  LDG.E.U16 R3, desc[UR4][R10.64] ;  /* 0x000000040a037981 */ /* 0x000ee4000c1e1500 */
[C---:B--2---:R-:W-:Y:S02]  /*11eb0*/  IMAD.WIDE R8, R4.reuse, 0x2, R224 ;  /* 0x0000000204087825 */ /* 0x044fe400078e02e0 */
[----:B------:R0:W-:Y:S02]  /*11ec0*/  STL [R1+0x2c4], R235 ;  /* 0x0002c4eb01007387 */ /* 0x0001e40000100800 */
[C---:B------:R-:W-:Y:S02]  /*11ed0*/  IMAD.WIDE R12, R4.reuse, 0x2, R20 ;  /* 0x00000002040c7825 */ /* 0x040fe400078e0214 */
[----:B------:R-:W-:Y:S02]  /*11ee0*/  STL [R1+0x2d0], R233 ;  /* 0x0002d0e901007387 */ /* 0x000fe40000100800 */
[----:B------:R-:W-:-:S02]  /*11ef0*/  IMAD.WIDE R14, R4, 0x2, R18 ;  /* 0x00000002040e7825 */ /* 0x000fc400078e0212 */
[----:B------:R-:W2:Y:S04]  /*11f00*/  LDL.64 R224, [R1+0x898] ;  /* 0x0008980001e07983 */ /* 0x000ea80000100a00 */
[----:B------:R-:W4:Y:S04]  /*11f10*/  LDL.64 R216, [R1+0x890] ;  /* 0x0008900001d87983 */ /* 0x000f280000100a00 */
[----:B------:R-:W4:Y:S04]  /*11f20*/  LDL.64 R20, [R1+0x888] ;  /* 0x0008880001147983 */ /* 0x000f280000100a00 */
[----:B------:R-:W4:Y:S04]  /*11f30*/  LDL.64 R18, [R1+0x880] ;  /* 0x0008800001127983 */ /* 0x000f280000100a00 */
[----:B------:R1:W-:Y:S04]  /*11f40*/  STL [R1+0x7c], R232 ;  /* 0x00007ce801007387 */ /* 0x0003e80000100800 */
[----:B------:R-:W4:Y:S04]  /*11f50*/  LDG.E.U16 R2, desc[UR4][R8.64] ;  /* 0x0000000408027981 */ /* 0x000f28000c1e1500 */
[----:B0-----:R0:W4:Y:S04]  /*11f60*/  LDG.E.U16 R235, desc[UR4][R14.64] ;  /* 0x000000040eeb7981 */ /* 0x001128000c1e1500 */
[----:B-1----:R-:W4:Y:S04]  /*11f70*/  LDL.64 R232, [R1+0x878] ;  /* 0x0008780001e87983 */ /* 0x002f280000100a00 */
[----:B------:R1:W-:Y:S01]  /*11f80*/  STL [R1+0x134], R234 ;  /* 0x000134ea01007387 */ /* 0x0003e20000100800 */
[----:B0-----:R-:W-:-:S05]  /*11f90*/  IMAD.WIDE R14, R4, 0x2, R228 ;  /* 0x00000002040e7825 */ /* 0x001fca00078e02e4 */
[----:B------:R-:W4:Y:S04]  /*11fa0*/  LDG.E.U16 R240, desc[UR4][R14.64] ;  /* 0x000000040ef07981 */ /* 0x000f28000c1e1500 */
[----:B-1----:R0:W4:Y:S01]  /*11fb0*/  LDG.E.U16 R234, desc[UR4][R16.64] ;  /* 0x0000000410ea7981 */ /* 0x002122000c1e1500 */
[----:B------:R-:W-:-:S04]  /*11fc0*/  IMAD.WIDE R8, R4, 0x2, R222 ;  /* 0x0000000204087825 */ /* 0x000fc800078e02de */
[C---:B------:R-:W-:Y:S01]  /*11fd0*/  IMAD.WIDE R10, R4.reuse, 0x2, R220 ;  /* 0x00000002040a7825 */ /* 0x040fe200078e02dc */
[----:B------:R-:W4:Y:S03]  /*11fe0*/  LDG.E.U16 R223, desc[UR4][R8.64] ;  /* 0x0000000408df7981 */ /* 0x000f26000c1e1500 */
[C---:B0-----:R-:W-:Y:S01]  /*11ff0*/  IMAD.WIDE R16, R4.reuse, 0x2, R226 ;  /* 0x0000000204107825 */ /* 0x041fe200078e02e2 */
[----:B---3--:R-:W-:Y:S04]  /*12000*/  STL [R1+0xbb8], R3 ;  /* 0x000bb80301007387 */ /* 0x008fe80000100800 */
[----:B------:R0:W-:Y:S04]  /*12010*/  STL [R1+0x220], R5 ;  /* 0x0002200501007387 */ /* 0x0001e80000100800 */
[----:B------:R-:W-:Y:S04]  /*12020*/  STL [R1+0x250], R231 ;  /* 0x000250e701007387 */ /* 0x000fe80000100800 */
[----:B0-----:R0:W3:Y:S04]  /*12030*/  LDG.E.U16 R5, desc[UR4][R12.64] ;  /* 0x000000040c057981 */ /* 0x0010e8000c1e1500 */
[----:B------:R1:W-:Y:S04]  /*12040*/  STL [R1+0x26c], R230 ;  /* 0x00026ce601007387 */ /* 0x0003e80000100800 */
[----:B------:R-:W3:Y:S01]  /*12050*/  LDL.64 R228, [R1+0x868] ;  /* 0x0008680001e47983 */ /* 0x000ee20000100a00 */
[----:B0-----:R-:W-:-:S03]  /*12060*/  IMAD.WIDE R12, R4, 0x2, R22 ;  /* 0x00000002040c7825 */ /* 0x001fc600078e0216 */
[----:B------:R-:W3:Y:S04]  /*12070*/  LDL.64 R226, [R1+0x860] ;  /* 0x0008600001e27983 */ /* 0x000ee80000100a00 */
[----:B-1----:R-:W3:Y:S04]  /*12080*/  LDL.64 R230, [R1+0x870] ;  /* 0x0008700001e67983 */ /* 0x002ee80000100a00 */
[----:B------:R-:W3:Y:S04]  /*12090*/  LDL.64 R220, [R1+0x858] ;  /* 0x0008580001dc7983 */ /* 0x000ee80000100a00 */
[----:B------:R-:W3:Y:S04]  /*120a0*/  LDG.E.U16 R222, desc[UR4][R12.64] ;  /* 0x000000040cde7981 */ /* 0x000ee8000c1e1500 */
[----:B------:R-:W-:Y:S04]  /*120b0*/  STL [R1+0x290], R239 ;  /* 0x000290ef01007387 */ /* 0x000fe80000100800 */
[----:B------:R-:W3:Y:S01]  /*120c0*/  LDL.64 R22, [R1+0x850] ;  /* 0x0008500001167983 */ /* 0x000ee20000100a00 */
[----:B--2---:R-:W-:-:S03]  /*120d0*/  IMAD.WIDE R8, R4, 0x2, R224 ;  /* 0x0000000204087825 */ /* 0x004fc600078e02e0 */
[----:B------:R0:W-:Y:S04]  /*120e0*/  STL [R1+0x2b0], R238 ;  /* 0x0002b0ee01007387 */ /* 0x0001e80000100800 */
[----:B------:R1:W-:Y:S04]  /*120f0*/  STL [R1+0x2b8], R237 ;  /* 0x0002b8ed01007387 */ /* 0x0003e80000100800 */
[----:B0-----:R4:W2:Y:S04]  /*12100*/  LDG.E.U16 R238, desc[UR4][R16.64] ;  /* 0x0000000410ee7981 */ /* 0x0018a8000c1e1500 */
[----:B-1----:R3:W2:Y:S04]  /*12110*/  LDG.E.U16 R237, desc[UR4][R8.64] ;  /* 0x0000000408ed7981 */ /* 0x0026a8000c1e1500 */
[----:B------:R0:W-:Y:S01]  /*12120*/  STL [R1+0x68], R7 ;  /* 0x0000680701007387 */ /* 0x0001e20000100800 */
[----:B----4-:R-:W-:-:S03]  /*12130*/  IMAD.WIDE R16, R4, 0x2, R232 ;  /* 0x0000000204107825 */ /* 0x010fc600078e02e8 */
[----:B------:R-:W-:Y:S01]  /*12140*/  STL [R1+0x11c], R236 ;  /* 0x00011cec01007387 */ /* 0x000fe20000100800 */
[----:B------:R-:W-:-:S03]  /*12150*/  IMAD.WIDE R12, R4, 0x2, R20 ;  /* 0x00000002040c7825 */ /* 0x000fc600078e0214 */
[----:B0-----:R0:W4:Y:S01]  /*12160*/  LDG.E.U16 R7, desc[UR4][R10.64] ;  /* 0x000000040a077981 */ /* 0x001122000c1e1500 */
[----:B---3--:R-:W-:-:S03]  /*12170*/  IMAD.WIDE R8, R4, 0x2, R230 ;  /* 0x0000000204087825 */ /* 0x008fc600078e02e6 */
[----:B------:R1:W-:Y:S01]  /*12180*/  STL [R1+0xbbc], R222 ;  /* 0x000bbcde01007387 */ /* 0x0003e20000100800 */
[----:B0-----:R-:W-:-:S03]  /*12190*/  IMAD.WIDE R10, R4, 0x2, R216 ;  /* 0x00000002040a7825 */ /* 0x001fc600078e02d8 */
[----:B------:R-:W3:Y:S01]  /*121a0*/  LDL.64 R224, [R1+0x848] ;  /* 0x0008480001e07983 */ /* 0x000ee20000100a00 */
[----:B------:R-:W-:-:S03]  /*121b0*/  IMAD.WIDE R14, R4, 0x2, R18 ;  /* 0x00000002040e7825 */ /* 0x000fc600078e0212 */
[----:B------:R-:W3:Y:S04]  /*121c0*/  LDL.64 R216, [R1+0x840] ;  /* 0x0008400001d87983 */ /* 0x000ee80000100a00 */
[----:B-1----:R0:W3:Y:S04]  /*121d0*/  LDG.E.U16 R222, desc[UR4][R16.64] ;  /* 0x0000000410de7981 */ /* 0x0020e8000c1e1500 */
[----:B------:R-:W3:Y:S04]  /*121e0*/  LDL.64 R20, [R1+0x838] ;  /* 0x0008380001147983 */ /* 0x000ee80000100a00 */
[----:B------:R-:W4:Y:S01]  /*121f0*/  LDL.64 R18, [R1+0x830] ;  /* 0x0008300001127983 */ /* 0x000f220000100a00 */
[----:B0-----:R-:W-:-:S03]  /*12200*/  IMAD.WIDE R16, R4, 0x2, R22 ;  /* 0x0000000204107825 */ /* 0x001fc600078e0216 */
[----:B------:R-:W3:Y:S04]  /*12210*/  LDG.E.U16 R23, desc[UR4][R8.64] ;  /* 0x0000000408177981 */ /* 0x000ee8000c1e1500 */
[----:B------:R0:W-:Y:S04]  /*12220*/  STL [R1+0x208], R2 ;  /* 0x0002080201007387 */ /* 0x0001e80000100800 */
[----:B------:R1:W4:Y:S04]  /*12230*/  LDG.E.U16 R239, desc[UR4][R10.64] ;  /* 0x000000040aef7981 */ /* 0x000328000c1e1500 */
[----:B------:R2:W4:Y:S04]  /*12240*/  LDG.E.U16 R236, desc[UR4][R14.64] ;  /* 0x000000040eec7981 */ /* 0x000528000c1e1500 */
[----:B0-----:R-:W4:Y:S01]  /*12250*/  LDL.64 R2, [R1+0x828] ;  /* 0x0008280001027983 */ /* 0x001f220000100a00 */
[----:B-1----:R-:W-:-:S03]  /*12260*/  IMAD.WIDE R10, R4, 0x2, R228 ;  /* 0x00000002040a7825 */ /* 0x002fc600078e02e4 */
[----:B------:R0:W-:Y:S04]  /*12270*/  STL [R1+0x254], R5 ;  /* 0x0002540501007387 */ /* 0x0001e80000100800 */
[----:B------:R-:W-:Y:S01]  /*12280*/  STL [R1+0x278], R235 ;  /* 0x000278eb01007387 */ /* 0x000fe20000100800 */
[----:B--2---:R-:W-:-:S03]  /*12290*/  IMAD.WIDE R14, R4, 0x2, R220 ;  /* 0x00000002040e7825 */ /* 0x004fc600078e02dc */
[----:B------:R1:W-:Y:S04]  /*122a0*/  STL [R1+0x294], R234 ;  /* 0x000294ea01007387 */ /* 0x0003e80000100800 */
[----:B0-----:R0:W2:Y:S04]  /*122b0*/  LDG.E.U16 R5, desc[UR4][R12.64] ;  /* 0x000000040c057981 */ /* 0x0010a8000c1e1500 */
[----:B------:R-:W2:Y:S04]  /*122c0*/  LDL.64 R232, [R1+0x818] ;  /* 0x0008180001e87983 */ /* 0x000ea80000100a00 */
[----:B-1----:R-:W2:Y:S01]  /*122d0*/  LDL.64 R234, [R1+0x820] ;  /* 0x0008200001ea7983 */ /* 0x002ea20000100a00 */
[----:B0-----:R-:W-:-:S03]  /*122e0*/  IMAD.WIDE R12, R4, 0x2, R226 ;  /* 0x00000002040c7825 */ /* 0x001fc600078e02e2 */
[----:B------:R-:W2:Y:S04]  /*122f0*/  LDL.64 R230, [R1+0x810] ;  /* 0x0008100001e67983 */ /* 0x000ea80000100a00 */
[----:B------:R-:W2:Y:S04]  /*12300*/  LDL.64 R228, [R1+0x808] ;  /* 0x0008080001e47983 */ /* 0x000ea80000100a00 */
[----:B------:R0:W-:Y:S04]  /*12310*/  STL [R1+0x29c], R240 ;  /* 0x00029cf001007387 */ /* 0x0001e80000100800 */
[----:B------:R-:W2:Y:S04]  /*12320*/  LDL.64 R220, [R1+0x800] ;  /* 0x0008000001dc7983 */ /* 0x000ea80000100a00 */
[----:B------:R1:W-:Y:S04]  /*12330*/  STL [R1+0x48], R238 ;  /* 0x000048ee01007387 */ /* 0x0003e80000100800 */
[----:B0-----:R-:W2:Y:S04]  /*12340*/  LDG.E.U16 R240, desc[UR4][R10.64] ;  /* 0x000000040af07981 */ /* 0x001ea8000c1e1500 */
[----:B-1----:R0:W2:Y:S04]  /*12350*/  LDG.E.U16 R238, desc[UR4][R14.64] ;  /* 0x000000040eee7981 */ /* 0x0020a8000c1e1500 */
[----:B---3--:R-:W-:Y:S04]  /*12360*/  STL [R1+0xbfc], R23 ;  /* 0x000bfc1701007387 */ /* 0x008fe80000100800 */
[----:B------:R1:W-:Y:S04]  /*12370*/  STL [R1+0xec], R223 ;  /* 0x0000ecdf01007387 */ /* 0x0003e80000100800 */
[----:B-1----:R1:W3:Y:S01]  /*12380*/  LDG.E.U16 R223, desc[UR4][R12.64] ;  /* 0x000000040cdf7981 */ /* 0x0022e2000c1e1500 */
[----:B----4-:R-:W-:-:S03]  /*12390*/  IMAD.WIDE R8, R4, 0x2, R18 ;  /* 0x0000000204087825 */ /* 0x010fc600078e0212 */
[----:B------:R4:W-:Y:S01]  /*123a0*/  STL [R1+0x1f4], R7 ;  /* 0x0001f40701007387 */ /* 0x0009e20000100800 */
[----:B0-----:R-:W-:-:S04]  /*123b0*/  IMAD.WIDE R14, R4, 0x2, R216 ;  /* 0x00000002040e7825 */ /* 0x001fc800078e02d8 */
[C---:B-1----:R-:W-:Y:S01]  /*123c0*/  IMAD.WIDE R12, R4.reuse, 0x2, R224 ;  /* 0x00000002040c7825 */ /* 0x042fe200078e02e0 */
[----:B----4-:R0:W4:Y:S03]  /*123d0*/  LDG.E.U16 R7, desc[UR4][R16.64] ;  /* 0x0000000410077981 */ /* 0x010126000c1e1500 */
[----:B------:R-:W-:-:S04]  /*123e0*/  IMAD.WIDE R10, R4, 0x2, R2 ;  /* 0x00000002040a7825 */ /* 0x000fc800078e0202 */
[----:B0-----:R-:W-:-:S05]  /*123f0*/  IMAD.WIDE R16, R4, 0x2, R20 ;  /* 0x0000000204107825 */ /* 0x001fca00078e0214 */
[----:B------:R2:W4:Y:S02]  /*12400*/  LDG.E.U16 R3, desc[UR4][R16.64] ;  /* 0x0000000410037981 */ /* 0x000524000c1e1500 */
[C---:B--2---:R-:W-:Y:S02]  /*12410*/  IMAD.WIDE R16, R4.reuse, 0x2, R220 ;  /* 0x0000000204107825 */ /* 0x044fe400078e02dc */
[----:B---3--:R-:W-:Y:S04]  /*12420*/  STL [R1+0xbc0], R223 ;  /* 0x000bc0df01007387 */ /* 0x008fe80000100800 */
[----:B------:R-:W2:Y:S04]  /*12430*/  LDL.64 R226, [R1+0x7f8] ;  /* 0x0007f80001e27983 */ /* 0x000ea80000100a00 */
[----:B------:R-:W3:Y:S04]  /*12440*/  LDL.64 R224, [R1+0x7f0] ;  /* 0x0007f00001e07983 */ /* 0x000ee80000100a00 */
[----:B------:R-:W4:Y:S04]  /*12450*/  LDL.64 R216, [R1+0x7e8] ;  /* 0x0007e80001d87983 */ /* 0x000f280000100a00 */
[----:B------:R-:W2:Y:S04]  /*12460*/  LDL.64 R18, [R1+0x7e0] ;  /* 0x0007e00001127983 */ /* 0x000ea80000100a00 */
[----:B------:R0:W-:Y:S04]  /*12470*/  STL [R1+0x23c], R237 ;  /* 0x00023ced01007387 */ /* 0x0001e80000100800 */
[----:B------:R1:W-:Y:S04]  /*12480*/  STL [R1+0x260], R239 ;  /* 0x000260ef01007387 */ /* 0x0003e80000100800 */
[----:B------:R-:W4:Y:S04]  /*12490*/  LDL.64 R20, [R1+0x7d8] ;  /* 0x0007d80001147983 */ /* 0x000f280000100a00 */
[----:B0-----:R-:W4:Y:S04]  /*124a0*/  LDG.E.U16 R237, desc[UR4][R12.64] ;  /* 0x000000040ced7981 */ /* 0x001f28000c1e1500 */
[----:B-1----:R0:W4:Y:S02]  /*124b0*/  LDG.E.U16 R239, desc[UR4][R8.64] ;  /* 0x0000000408ef7981 */ /* 0x002124000c1e1500 */
[----:B0-----:R-:W-:-:S05]  /*124c0*/  IMAD.WIDE R8, R4, 0x2, R234 ;  /* 0x0000000204087825 */ /* 0x001fca00078e02ea */
[----:B------:R-:W4:Y:S01]  /*124d0*/  LDG.E.U16 R220, desc[UR4][R8.64] ;  /* 0x0000000408dc7981 */ /* 0x000f22000c1e1500 */
[----:B------:R-:W-:-:S03]  /*124e0*/  IMAD.WIDE R12, R4, 0x2, R230 ;  /* 0x00000002040c7825 */ /* 0x000fc600078e02e6 */
[----:B------:R-:W-:Y:S04]  /*124f0*/  STL [R1+0x274], R5 ;  /* 0x0002740501007387 */ /* 0x000fe80000100800 */
[----:B------:R0:W-:Y:S04]  /*12500*/  STL [R1+0x284], R236 ;  /* 0x000284ec01007387 */ /* 0x0001e80000100800 */
[----:B------:R1:W-:Y:S04]  /*12510*/  STL [R1+0x40], R222 ;  /* 0x000040de01007387 */ /* 0x0003e80000100800 */
[----:B------:R-:W4:Y:S04]  /*12520*/  LDG.E.U16 R2, desc[UR4][R12.64] ;  /* 0x000000040c027981 */ /* 0x000f28000c1e1500 */
[----:B0-----:R0:W4:Y:S04]  /*12530*/  LDG.E.U16 R236, desc[UR4][R10.64] ;  /* 0x000000040aec7981 */ /* 0x001128000c1e1500 */
[----:B------:R-:W4:Y:S04]  /*12540*/  LDL.64 R234, [R1+0x7d0] ;  /* 0x0007d00001ea7983 */ /* 0x000f280000100a00 */
[----:B-1----:R-:W4:Y:S01]  /*12550*/  LDL.64 R222, [R1+0x7c8] ;  /* 0x0007c80001de7983 */ /* 0x002f220000100a00 */
[----:B0-----:R-:W-:-:S03]  /*12560*/  IMAD.WIDE R10, R4, 0x2, R232 ;  /* 0x00000002040a7825 */ /* 0x001fc600078e02e8 */
[----:B------:R-:W4:Y:S04]  /*12570*/  LDL.64 R230, [R1+0x7c0] ;  /* 0x0007c00001e67983 */ /* 0x000f280000100a00 */
[----:B------:R-:W4:Y:S04]  /*12580*/  LDL.64 R22, [R1+0x7b8] ;  /* 0x0007b80001167983 */ /* 0x000f280000100a00 */
[----:B------:R-:W4:Y:S04]  /*12590*/  LDL.64 R232, [R1+0x7b0] ;  /* 0x0007b00001e87983 */ /* 0x000f280000100a00 */
[----:B------:R0:W-:Y:S04]  /*125a0*/  STL [R1+0x1d4], R240 ;  /* 0x0001d4f001007387 */ /* 0x0001e80000100800 */
[----:B------:R1:W4:Y:S02]  /*125b0*/  LDG.E.U16 R5, desc[UR4][R14.64] ;  /* 0x000000040e057981 */ /* 0x000324000c1e1500 */
[----:B-1----:R-:W-:-:S04]  /*125c0*/  IMAD.WIDE R14, R4, 0x2, R228 ;  /* 0x00000002040e7825 */ /* 0x002fc800078e02e4 */
[----:B--2---:R-:W-:-:S04]  /*125d0*/  IMAD.WIDE R12, R4, 0x2, R18 ;  /* 0x00000002040c7825 */ /* 0x004fc800078e0212 */
[----:B---3--:R-:W-:-:S05]  /*125e0*/  IMAD.WIDE R8, R4, 0x2, R224 ;  /* 0x0000000204087825 */ /* 0x008fca00078e02e0 */
[----:B0-----:R-:W2:Y:S04]  /*125f0*/  LDG.E.U16 R240, desc[UR4][R8.64] ;  /* 0x0000000408f07981 */ /* 0x001ea8000c1e1500 */
[----:B----4-:R0:W-:Y:S04]  /*12600*/  STL [R1+0xbc4], R220 ;  /* 0x000bc4dc01007387 */ /* 0x0101e80000100800 */
[----:B------:R1:W-:Y:S04]  /*12610*/  STL [R1+0x21c], R238 ;  /* 0x00021cee01007387 */ /* 0x0003e80000100800 */
[----:B0-----:R0:W3:Y:S04]  /*12620*/  LDG.E.U16 R220, desc[UR4][R10.64] ;  /* 0x000000040adc7981 */ /* 0x0010e8000c1e1500 */
[----:B-1----:R1:W4:Y:S01]  /*12630*/  LDG.E.U16 R238, desc[UR4][R14.64] ;  /* 0x000000040eee7981 */ /* 0x002322000c1e1500 */
[----:B0-----:R-:W-:-:S03]  /*12640*/  IMAD.WIDE R10, R4, 0x2, R216 ;  /* 0x00000002040a7825 */ /* 0x001fc600078e02d8 */
[----:B------:R-:W2:Y:S04]  /*12650*/  LDG.E.U16 R217, desc[UR4][R12.64] ;  /* 0x000000040cd97981 */ /* 0x000ea8000c1e1500 */
[----:B------:R0:W-:Y:S04]  /*12660*/  STL [R1+0x248], R7 ;  /* 0x0002480701007387 */ /* 0x0001e80000100800 */
[----:B------:R-:W4:Y:S01]  /*12670*/  LDL.64 R228, [R1+0x7a8] ;  /* 0x0007a80001e47983 */ /* 0x000f220000100a00 */
[----:B-1----:R-:W-:-:S03]  /*12680*/  IMAD.WIDE R14, R4, 0x2, R20 ;  /* 0x00000002040e7825 */ /* 0x002fc600078e0214 */
[----:B------:R-:W4:Y:S04]  /*12690*/  LDL.64 R18, [R1+0x790] ;  /* 0x0007900001127983 */ /* 0x000f280000100a00 */
[----:B0-----:R0:W4:Y:S04]  /*126a0*/  LDG.E.U16 R7, desc[UR4][R16.64] ;  /* 0x0000000410077981 */ /* 0x001128000c1e1500 */
[----:B------:R-:W4:Y:S01]  /*126b0*/  LDL.64 R224, [R1+0x798] ;  /* 0x0007980001e07983 */ /* 0x000f220000100a00 */
[----:B0-----:R-:W-:-:S03]  /*126c0*/  IMAD.WIDE R16, R4, 0x2, R226 ;  /* 0x0000000204107825 */ /* 0x001fc600078e02e2 */
[----:B------:R-:W4:Y:S04]  /*126d0*/  LDL.64 R226, [R1+0x7a0] ;  /* 0x0007a00001e27983 */ /* 0x000f280000100a00 */
[----:B------:R0:W-:Y:S04]  /*126e0*/  STL [R1+0x258], R237 ;  /* 0x000258ed01007387 */ /* 0x0001e80000100800 */
[----:B------:R-:W4:Y:S04]  /*126f0*/  LDL.64 R20, [R1+0x788] ;  /* 0x0007880001147983 */ /* 0x000f280000100a00 */
[----:B0-----:R0:W4:Y:S01]  /*12700*/  LDG.E.U16 R237, desc[UR4][R16.64] ;  /* 0x0000000410ed7981 */ /* 0x001122000c1e1500 */
[----:B------:R-:W-:-:S03]  /*12710*/  IMAD.WIDE R12, R4, 0x2, R222 ;  /* 0x00000002040c7825 */ /* 0x000fc600078e02de */
[----:B------:R1:W-:Y:S04]  /*12720*/  STL [R1+0x264], R5 ;  /* 0x0002640501007387 */ /* 0x0003e80000100800 */
[----:B------:R1:W-:Y:S01]  /*12730*/  STL [R1+0xc4], R239 ;  /* 0x0000c4ef01007387 */ /* 0x0003e20000100800 */
[----:B0-----:R-:W-:-:S03]  /*12740*/  IMAD.WIDE R16, R4, 0x2, R22 ;  /* 0x0000000204107825 */ /* 0x001fc600078e0216 */
[----:B------:R0:W-:Y:S01]  /*12750*/  STL [R1+0x1bc], R236 ;  /* 0x0001bcec01007387 */ /* 0x0001e20000100800 */
[----:B------:R-:W-:-:S03]  /*12760*/  IMAD.WIDE R8, R4, 0x2, R232 ;  /* 0x0000000204087825 */ /* 0x000fc600078e02e8 */
[----:B-1----:R1:W4:Y:S04]  /*12770*/  LDG.E.U16 R5, desc[UR4][R10.64] ;  /* 0x000000040a057981 */ /* 0x002328000c1e1500 */
[----:B------:R0:W4:Y:S01]  /*12780*/  LDG.E.U16 R239, desc[UR4][R14.64] ;  /* 0x000000040eef7981 */ /* 0x000122000c1e1500 */
[----:B-1----:R-:W-:-:S03]  /*12790*/  IMAD.WIDE R10, R4, 0x2, R234 ;  /* 0x00000002040a7825 */ /* 0x002fc600078e02ea */
[----:B------:R4:W4:Y:S01]  /*127a0*/  LDG.E.U16 R235, desc[UR4][R12.64] ;  /* 0x000000040ceb7981 */ /* 0x000922000c1e1500 */
[----:B0-----:R-:W-:-:S03]  /*127b0*/  IMAD.WIDE R14, R4, 0x2, R230 ;  /* 0x00000002040e7825 */ /* 0x001fc600078e02e6 */
[----:B------:R0:W4:Y:S04]  /*127c0*/  LDG.E.U16 R236, desc[UR4][R10.64] ;  /* 0x000000040aec7981 */ /* 0x000128000c1e1500 */
[----:B--2---:R1:W-:Y:S04]  /*127d0*/  STL [R1+0xbc8], R217 ;  /* 0x000bc8d901007387 */ /* 0x0043e80000100800 */
[----:B------:R-:W2:Y:S04]  /*127e0*/  LDL.64 R222, [R1+0x780] ;  /* 0x0007800001de7983 */ /* 0x000ea80000100a00 */
[----:B------:R-:W2:Y:S04]  /*127f0*/  LDL.64 R230, [R1+0x770] ;  /* 0x0007700001e67983 */ /* 0x000ea80000100a00 */
[----:B-1----:R-:W2:Y:S04]  /*12800*/  LDL.64 R216, [R1+0x778] ;  /* 0x0007780001d87983 */ /* 0x002ea80000100a00 */
[----:B------:R-:W2:Y:S04]  /*12810*/  LDL.64 R22, [R1+0x768] ;  /* 0x0007680001167983 */ /* 0x000ea80000100a00 */
[----:B---3--:R1:W-:Y:S01]  /*12820*/  STL [R1+0x200], R220 ;  /* 0x000200dc01007387 */ /* 0x0083e20000100800 */
[----:B----4-:R-:W-:-:S05]  /*12830*/  IMAD.WIDE R12, R4, 0x2, R224 ;  /* 0x00000002040c7825 */ /* 0x010fca00078e02e0 */
[----:B------:R-:W3:Y:S04]  /*12840*/  LDG.E.U16 R233, desc[UR4][R12.64] ;  /* 0x000000040ce97981 */ /* 0x000ee8000c1e1500 */
[----:B-1----:R-:W4:Y:S04]  /*12850*/  LDL.64 R220, [R1+0x760] ;  /* 0x0007600001dc7983 */ /* 0x002f280000100a00 */
[----:B------:R1:W-:Y:S04]  /*12860*/  STL [R1+0x22c], R2 ;  /* 0x00022c0201007387 */ /* 0x0003e80000100800 */
[----:B------:R1:W-:Y:S01]  /*12870*/  STL [R1+0x238], R238 ;  /* 0x000238ee01007387 */ /* 0x0003e20000100800 */
[----:B0-----:R-:W-:-:S03]  /*12880*/  IMAD.WIDE R10, R4, 0x2, R226 ;  /* 0x00000002040a7825 */ /* 0x001fc600078e02e2 */
[----:B------:R0:W-:Y:S04]  /*12890*/  STL [R1+0x24c], R7 ;  /* 0x00024c0701007387 */ /* 0x0001e80000100800 */
[----:B-1----:R1:W3:Y:S04]  /*128a0*/  LDG.E.U16 R2, desc[UR4][R14.64] ;  /* 0x000000040e027981 */ /* 0x0022e8000c1e1500 */
[----:B------:R-:W3:Y:S04]  /*128b0*/  LDG.E.U16 R238, desc[UR4][R16.64] ;  /* 0x0000000410ee7981 */ /* 0x000ee8000c1e1500 */
[----:B0-----:R0:W3:Y:S01]  /*128c0*/  LDG.E.U16 R7, desc[UR4][R8.64] ;  /* 0x0000000408077981 */ /* 0x0010e2000c1e1500 */
[----:B-1----:R-:W-:-:S03]  /*128d0*/  IMAD.WIDE R14, R4, 0x2, R18 ;  /* 0x00000002040e7825 */ /* 0x002fc600078e0212 */
[----:B------:R-:W3:Y:S04]  /*128e0*/  LDL.64 R18, [R1+0x740] ;  /* 0x0007400001127983 */ /* 0x000ee80000100a00 */
[----:B------:R-:W3:Y:S01]  /*128f0*/  LDL.64 R226, [R1+0x750] ;  /* 0x0007500001e27983 */ /* 0x000ee20000100a00 */
[----:B0-----:R-:W-:-:S03]  /*12900*/  IMAD.WIDE R8, R4, 0x2, R228 ;  /* 0x0000000204087825 */ /* 0x001fc600078e02e4 */
[----:B------:R-:W3:Y:S01]  /*12910*/  LDL.64 R228, [R1+0x758] ;  /* 0x0007580001e47983 */ /* 0x000ee20000100a00 */
[----:B------:R-:W-:-:S03]  /*12920*/  IMAD.WIDE R16, R4, 0x2, R20 ;  /* 0x0000000204107825 */ /* 0x000fc600078e0214 */
[----:B------:R-:W3:Y:S04]  /*12930*/  LDL.64 R224, [R1+0x748] ;  /* 0x0007480001e07983 */ /* 0x000ee80000100a00 */
[----:B------:R0:W-:Y:S04]  /*12940*/  STL [R1+0x38], R237 ;  /* 0x000038ed01007387 */ /* 0x0001e80000100800 */
[----:B------:R-:W3:Y:S04]  /*12950*/  LDG.E.U16 R234, desc[UR4][R8.64] ;  /* 0x0000000408ea7981 */ /* 0x000ee8000c1e1500 */
[----:B------:R-:W-:Y:S04]  /*12960*/  STL [R1+0xac], R240 ;  /* 0x0000acf001007387 */ /* 0x000fe80000100800 */
[----:B0-----:R-:W3:Y:S04]  /*12970*/  LDG.E.U16 R237, desc[UR4][R10.64] ;  /* 0x000000040aed7981 */ /* 0x001ee8000c1e1500 */
[----:B------:R-:W3:Y:S04]  /*12980*/  LDL.64 R20, [R1+0x738] ;  /* 0x0007380001147983 */ /* 0x000ee80000100a00 */
[----:B------:R0:W-:Y:S04]  /*12990*/  STL [R1+0x19c], R5 ;  /* 0x00019c0501007387 */ /* 0x0001e80000100800 */
[----:B------:R-:W3:Y:S04]  /*129a0*/  LDG.E.U16 R232, desc[UR4][R16.64] ;  /* 0x0000000410e87981 */ /* 0x000ee8000c1e1500 */
[----:B------:R1:W-:Y:S04]  /*129b0*/  STL [R1+0x1e4], R239 ;  /* 0x0001e4ef01007387 */ /* 0x0003e80000100800 */
[----:B0-----:R2:W3:Y:S02]  /*129c0*/  LDG.E.U16 R5, desc[UR4][R14.64] ;  /* 0x000000040e057981 */ /* 0x0014e4000c1e1500 */
[----:B--2---:R-:W-:-:S02]  /*129d0*/  IMAD.WIDE R14, R4, 0x2, R222 ;  /* 0x00000002040e7825 */ /* 0x004fc400078e02de */
[----:B------:R-:W2:Y:S02]  /*129e0*/  LDL.64 R222, [R1+0x730] ;  /* 0x0007300001de7983 */ /* 0x000ea40000100a00 */
[C---:B------:R-:W-:Y:S02]  /*129f0*/  IMAD.WIDE R8, R4.reuse, 0x2, R230 ;  /* 0x0000000204087825 */ /* 0x040fe400078e02e6 */
[----:B------:R-:W2:Y:S02]  /*12a00*/  LDL.64 R230, [R1+0x720] ;  /* 0x0007200001e67983 */ /* 0x000ea40000100a00 */
[C---:B------:R-:W-:Y:S02]  /*12a10*/  IMAD.WIDE R16, R4.reuse, 0x2, R216 ;  /* 0x0000000204107825 */ /* 0x040fe400078e02d8 */
[----:B------:R-:W2:Y:S02]  /*12a20*/  LDL.64 R216, [R1+0x728] ;  /* 0x0007280001d87983 */ /* 0x000ea40000100a00 */
[----:B------:R-:W-:-:S02]  /*12a30*/  IMAD.WIDE R10, R4, 0x2, R22 ;  /* 0x00000002040a7825 */ /* 0x000fc400078e0216 */
[----:B------:R-:W2:Y:S04]  /*12a40*/  LDL.64 R22, [R1+0x718] ;  /* 0x0007180001167983 */ /* 0x000ea80000100a00 */
[----:B------:R0:W2:Y:S01]  /*12a50*/  LDG.E.U16 R240, desc[UR4][R14.64] ;  /* 0x000000040ef07981 */ /* 0x0000a2000c1e1500 */
[----:B----4-:R-:W-:-:S03]  /*12a60*/  IMAD.WIDE R12, R4, 0x2, R220 ;  /* 0x00000002040c7825 */ /* 0x010fc600078e02dc */
[----:B------:R-:W4:Y:S04]  /*12a70*/  LDL.64 R220, [R1+0x710] ;  /* 0x0007100001dc7983 */ /* 0x000f280000100a00 */
[----:B------:R-:W-:Y:S04]  /*12a80*/  STL [R1+0x210], R236 ;  /* 0x000210ec01007387 */ /* 0x000fe80000100800 */
[----:B------:R0:W-:Y:S04]  /*12a90*/  STL [R1+0x218], R235 ;  /* 0x000218eb01007387 */ /* 0x0001e80000100800 */
[----:B-1----:R-:W4:Y:S04]  /*12aa0*/  LDG.E.U16 R239, desc[UR4][R12.64] ;  /* 0x000000040cef7981 */ /* 0x002f28000c1e1500 */
[----:B---3--:R1:W-:Y:S04]  /*12ab0*/  STL [R1+0x224], R2 ;  /* 0x0002240201007387 */ /* 0x0083e80000100800 */
[----:B------:R-:W-:Y:S04]  /*12ac0*/  STL [R1+0x34], R238 ;  /* 0x000034ee01007387 */ /* 0x000fe80000100800 */
[----:B0-----:R0:W3:Y:S01]  /*12ad0*/  LDG.E.U16 R235, desc[UR4][R8.64] ;  /* 0x0000000408eb7981 */ /* 0x0010e2000c1e1500 */
[----:B------:R-:W-:-:S03]  /*12ae0*/  IMAD.WIDE R14, R4, 0x2, R18 ;  /* 0x00000002040e7825 */ /* 0x000fc600078e0212 */
[----:B-1----:R1:W3:Y:S04]  /*12af0*/  LDG.E.U16 R2, desc[UR4][R10.64] ;  /* 0x000000040a027981 */ /* 0x0022e8000c1e1500 */
[----:B------:R1:W-:Y:S01]  /*12b00*/  STL [R1+0x90], R7 ;  /* 0x0000900701007387 */ /* 0x0003e20000100800 */
[----:B0-----:R-:W-:-:S03]  /*12b10*/  IMAD.WIDE R8, R4, 0x2, R228 ;  /* 0x0000000204087825 */ /* 0x001fc600078e02e4 */
[----:B------:R-:W3:Y:S01]  /*12b20*/  LDL.64 R18, [R1+0x6f0] ;  /* 0x0006f00001127983 */ /* 0x000ee20000100a00 */
[----:B-1----:R-:W-:-:S03]  /*12b30*/  IMAD.WIDE R10, R4, 0x2, R226 ;  /* 0x00000002040a7825 */ /* 0x002fc600078e02e2 */
[----:B------:R-:W3:Y:S01]  /*12b40*/  LDL.64 R228, [R1+0x708] ;  /* 0x0007080001e47983 */ /* 0x000ee20000100a00 */
[----:B------:R-:W-:-:S03]  /*12b50*/  IMAD.WIDE R12, R4, 0x2, R224 ;  /* 0x00000002040c7825 */ /* 0x000fc600078e02e0 */
[----:B------:R-:W3:Y:S04]  /*12b60*/  LDL.64 R226, [R1+0x700] ;  /* 0x0007000001e27983 */ /* 0x000ee80000100a00 */
[----:B------:R-:W3:Y:S04]  /*12b70*/  LDL.64 R224, [R1+0x6f8] ;  /* 0x0006f80001e07983 */ /* 0x000ee80000100a00 */
[----:B------:R0:W3:Y:S04]  /*12b80*/  LDG.E.U16 R236, desc[UR4][R16.64] ;  /* 0x0000000410ec7981 */ /* 0x0000e8000c1e1500 */
[----:B------:R1:W-:Y:S04]  /*12b90*/  STL [R1+0x178], R234 ;  /* 0x000178ea01007387 */ /* 0x0003e80000100800 */
[----:B------:R1:W-:Y:S01]  /*12ba0*/  STL [R1+0x1a8], R237 ;  /* 0x0001a8ed01007387 */ /* 0x0003e20000100800 */
[----:B0-----:R-:W-:-:S03]  /*12bb0*/  IMAD.WIDE R16, R4, 0x2, R20 ;  /* 0x0000000204107825 */ /* 0x001fc600078e0214 */
[----:B------:R-:W3:Y:S04]  /*12bc0*/  LDL.64 R20, [R1+0x6e8] ;  /* 0x0006e80001147983 */ /* 0x000ee80000100a00 */
[----:B------:R2:W3:Y:S04]  /*12bd0*/  LDG.E.U16 R7, desc[UR4][R8.64] ;  /* 0x0000000408077981 */ /* 0x0004e8000c1e1500 */
[----:B-1----:R0:W3:Y:S04]  /*12be0*/  LDG.E.U16 R234, desc[UR4][R10.64] ;  /* 0x000000040aea7981 */ /* 0x0020e8000c1e1500 */
[----:B------:R-:W-:Y:S04]  /*12bf0*/  STL [R1+0x1c8], R233 ;  /* 0x0001c8e901007387 */ /* 0x000fe80000100800 */
[----:B------:R1:W-:Y:S04]  /*12c00*/  STL [R1+0x1f0], R5 ;  /* 0x0001f00501007387 */ /* 0x0003e80000100800 */
[----:B------:R0:W3:Y:S04]  /*12c10*/  LDG.E.U16 R237, desc[UR4][R14.64] ;  /* 0x000000040eed7981 */ /* 0x0000e8000c1e1500 */
[----:B------:R0:W-:Y:S04]  /*12c20*/  STL [R1+0x1fc], R232 ;  /* 0x0001fce801007387 */ /* 0x0001e80000100800 */
[----:B-1----:R4:W3:Y:S04]  /*12c30*/  LDG.E.U16 R5, desc[UR4][R16.64] ;  /* 0x0000000410057981 */ /* 0x0028e8000c1e1500 */
[----:B------:R-:W3:Y:S04]  /*12c40*/  LDG.E.U16 R238, desc[UR4][R12.64] ;  /* 0x000000040cee7981 */ /* 0x000ee8000c1e1500 */
[----:B0-----:R-:W3:Y:S01]  /*12c50*/  LDL.64 R232, [R1+0x6c8] ;  /* 0x0006c80001e87983 */ /* 0x001ee20000100a00 */
[----:B--2---:R-:W-:-:S03]  /*12c60*/  IMAD.WIDE R8, R4, 0x2, R222 ;  /* 0x0000000204087825 */ /* 0x004fc600078e02de */
[----:B------:R-:W2:Y:S04]  /*12c70*/  LDL.64 R222, [R1+0x6e0] ;  /* 0x0006e00001de7983 */ /* 0x000ea80000100a00 */
[----:B------:R3:W2:Y:S01]  /*12c80*/  LDG.E.U16 R241, desc[UR4][R8.64] ;  /* 0x0000000408f17981 */ /* 0x0006a2000c1e1500 */
[----:B------:R-:W-:-:S03]  /*12c90*/  IMAD.WIDE R10, R4, 0x2, R216 ;  /* 0x00000002040a7825 */ /* 0x000fc600078e02d8 */
[----:B------:R-:W2:Y:S01]  /*12ca0*/  LDL.64 R216, [R1+0x6d8] ;  /* 0x0006d80001d87983 */ /* 0x000ea20000100a00 */
[----:B------:R-:W-:-:S03]  /*12cb0*/  IMAD.WIDE R14, R4, 0x2, R22 ;  /* 0x00000002040e7825 */ /* 0x000fc600078e0216 */
[----:B------:R-:W2:Y:S01]  /*12cc0*/  LDL.64 R22, [R1+0x6d0] ;  /* 0x0006d00001167983 */ /* 0x000ea20000100a00 */
[----:B----4-:R-:W-:-:S03]  /*12cd0*/  IMAD.WIDE R16, R4, 0x2, R220 ;  /* 0x0000000204107825 */ /* 0x010fc600078e02dc */
[----:B------:R-:W4:Y:S04]  /*12ce0*/  LDL.64 R220, [R1+0x6c0] ;  /* 0x0006c00001dc7983 */ /* 0x000f280000100a00 */
[----:B------:R0:W-:Y:S04]  /*12cf0*/  STL [R1+0x204], R240 ;  /* 0x000204f001007387 */ /* 0x0001e80000100800 */
[----:B0-----:R0:W4:Y:S01]  /*12d00*/  LDG.E.U16 R240, desc[UR4][R10.64] ;  /* 0x000000040af07981 */ /* 0x001122000c1e1500 */
[----:B---3--:R-:W-:-:S04]  /*12d10*/  IMAD.WIDE R8, R4, 0x2, R18 ;  /* 0x0000000204087825 */ /* 0x008fc800078e0212 */
[C---:B0-----:R-:W-:Y:S02]  /*12d20*/  IMAD.WIDE R10, R4.reuse, 0x2, R20 ;  /* 0x00000002040a7825 */ /* 0x041fe400078e0214 */
[----:B------:R-:W3:Y:S02]  /*12d30*/  LDG.E.U16 R21, desc[UR4][R8.64] ;  /* 0x0000000408157981 */ /* 0x000ee4000c1e1500 */
[C---:B------:R-:W-:Y:S02]  /*12d40*/  IMAD.WIDE R12, R4.reuse, 0x2, R230 ;  /* 0x00000002040c7825 */ /* 0x040fe400078e02e6 */
[----:B------:R0:W-:Y:S04]  /*12d50*/  STL [R1+0x2c], R236 ;  /* 0x00002cec01007387 */ /* 0x0001e80000100800 */
[----:B------:R1:W-:Y:S04]  /*12d60*/  STL [R1+0x74], R235 ;  /* 0x000074eb01007387 */ /* 0x0003e80000100800 */
[----:B------:R1:W-:Y:S04]  /*12d70*/  STL [R1+0x158], R2 ;  /* 0x0001580201007387 */ /* 0x0003e80000100800 */
[----:B0-----:R0:W4:Y:S04]  /*12d80*/  LDG.E.U16 R236, desc[UR4][R12.64] ;  /* 0x000000040cec7981 */ /* 0x001128000c1e1500 */
[----:B-1----:R1:W4:Y:S04]  /*12d90*/  LDG.E.U16 R235, desc[UR4][R14.64] ;  /* 0x000000040eeb7981 */ /* 0x002328000c1e1500 */
[----:B------:R1:W-:Y:S01]  /*12da0*/  STL [R1+0x17c], R239 ;  /* 0x00017cef01007387 */ /* 0x0003e20000100800 */
[----:B0-----:R-:W-:-:S03]  /*12db0*/  IMAD.WIDE R12, R4, 0x2, R228 ;  /* 0x00000002040c7825 */ /* 0x001fc600078e02e4 */
[----:B------:R0:W4:Y:S01]  /*12dc0*/  LDG.E.U16 R2, desc[UR4][R16.64] ;  /* 0x0000000410027981 */ /* 0x000122000c1e1500 */
[----:B-1----:R-:W-:-:S03]  /*12dd0*/  IMAD.WIDE R14, R4, 0x2, R226 ;  /* 0x00000002040e7825 */ /* 0x002fc600078e02e2 */
[----:B------:R-:W4:Y:S04]  /*12de0*/  LDL.64 R228, [R1+0x6b0] ;  /* 0x0006b00001e47983 */ /* 0x000f280000100a00 */
[----:B------:R-:W4:Y:S01]  /*12df0*/  LDL.64 R226, [R1+0x6a8] ;  /* 0x0006a80001e27983 */ /* 0x000f220000100a00 */
[----:B0-----:R-:W-:-:S03]  /*12e00*/  IMAD.WIDE R16, R4, 0x2, R224 ;  /* 0x0000000204107825 */ /* 0x001fc600078e02e0 */
[----:B------:R-:W4:Y:S04]  /*12e10*/  LDL.64 R230, [R1+0x6b8] ;  /* 0x0006b80001e67983 */ /* 0x000f280000100a00 */
[----:B------:R-:W4:Y:S04]  /*12e20*/  LDL.64 R18, [R1+0x6a0] ;  /* 0x0006a00001127983 */ /* 0x000f280000100a00 */
[----:B------:R-:W4:Y:S04]  /*12e30*/  LDL.64 R224, [R1+0x698] ;  /* 0x0006980001e07983 */ /* 0x000f280000100a00 */
[----:B------:R0:W-:Y:S04]  /*12e40*/  STL [R1+0x1b4], R7 ;  /* 0x0001b40701007387 */ /* 0x0001e80000100800 */
[----:B------:R1:W-:Y:S04]  /*12e50*/  STL [R1+0x1d8], R234 ;  /* 0x0001d8ea01007387 */ /* 0x0003e80000100800 */
[----:B------:R-:W4:Y:S04]  /*12e60*/  LDG.E.U16 R239, desc[UR4][R16.64] ;  /* 0x0000000410ef7981 */ /* 0x000f28000c1e1500 */
[----:B0-----:R-:W4:Y:S04]  /*12e70*/  LDG.E.U16 R7, desc[UR4][R12.64] ;  /* 0x000000040c077981 */ /* 0x001f28000c1e1500 */
[----:B-1----:R0:W4:Y:S04]  /*12e80*/  LDG.E.U16 R234, desc[UR4][R14.64] ;  /* 0x000000040eea7981 */ /* 0x002128000c1e1500 */
[----:B------:R1:W-:Y:S04]  /*12e90*/  STL [R1+0x1e0], R238 ;  /* 0x0001e0ee01007387 */ /* 0x0003e80000100800 */
[----:B------:R0:W-:Y:S04]  /*12ea0*/  STL [R1+0x1e8], R237 ;  /* 0x0001e8ed01007387 */ /* 0x0001e80000100800 */
[----:B-1----:R1:W4:Y:S01]  /*12eb0*/  LDG.E.U16 R238, desc[UR4][R10.64] ;  /* 0x000000040aee7981 */ /* 0x002322000c1e1500 */
[----:B--2---:R-:W-:-:S04]  /*12ec0*/  IMAD.WIDE R8, R4, 0x2, R222 ;  /* 0x0000000204087825 */ /* 0x004fc800078e02de */
[C---:B0-----:R-:W-:Y:S01]  /*12ed0*/  IMAD.WIDE R14, R4.reuse, 0x2, R232 ;  /* 0x00000002040e7825 */ /* 0x041fe200078e02e8 */
[----:B------:R0:W2:Y:S03]  /*12ee0*/  LDG.E.U16 R237, desc[UR4][R8.64] ;  /* 0x0000000408ed7981 */ /* 0x0000a6000c1e1500 */
[C---:B-1----:R-:W-:Y:S01]  /*12ef0*/  IMAD.WIDE R10, R4.reuse, 0x2, R216 ;  /* 0x00000002040a7825 */ /* 0x042fe200078e02d8 */
[----:B------:R-:W2:Y:S04]  /*12f00*/  LDG.E.U16 R233, desc[UR4][R14.64] ;  /* 0x000000040ee97981 */ /* 0x000ea8000c1e1500 */
[----:B---3--:R1:W-:Y:S04]  /*12f10*/  STL [R1+0xc00], R21 ;  /* 0x000c001501007387 */ /* 0x0083e80000100800 */
[----:B------:R3:W-:Y:S04]  /*12f20*/  STL [R1+0x28], R5 ;  /* 0x0000280501007387 */ /* 0x0007e80000100800 */
[----:B------:R-:W2:Y:S04]  /*12f30*/  LDL.64 R222, [R1+0x690] ;  /* 0x0006900001de7983 */ /* 0x000ea80000100a00 */
[----:B------:R-:W2:Y:S01]  /*12f40*/  LDL.64 R216, [R1+0x688] ;  /* 0x0006880001d87983 */ /* 0x000ea20000100a00 */
[----:B------:R-:W-:-:S03]  /*12f50*/  IMAD.WIDE R12, R4, 0x2, R22 ;  /* 0x00000002040c7825 */ /* 0x000fc600078e0216 */
[----:B------:R-:W2:Y:S01]  /*12f60*/  LDL.64 R22, [R1+0x680] ;  /* 0x0006800001167983 */ /* 0x000ea20000100a00 */
[----:B----4-:R-:W-:-:S03]  /*12f70*/  IMAD.WIDE R16, R4, 0x2, R220 ;  /* 0x0000000204107825 */ /* 0x010fc600078e02dc */
[----:B------:R-:W-:Y:S04]  /*12f80*/  STL [R1+0x58], R241 ;  /* 0x000058f101007387 */ /* 0x000fe80000100800 */
[----:B------:R-:W4:Y:S04]  /*12f90*/  LDL.64 R220, [R1+0x678] ;  /* 0x0006780001dc7983 */ /* 0x000f280000100a00 */
[----:B------:R-:W-:Y:S04]  /*12fa0*/  STL [R1+0x138], R240 ;  /* 0x000138f001007387 */ /* 0x000fe80000100800 */
[----:B-1----:R-:W4:Y:S01]  /*12fb0*/  LDL.64 R20, [R1+0x670] ;  /* 0x0006700001147983 */ /* 0x002f220000100a00 */
[----:B0-----:R-:W-:-:S03]  /*12fc0*/  IMAD.WIDE R8, R4, 0x2, R228 ;  /* 0x0000000204087825 */ /* 0x001fc600078e02e4 */
[----:B---3--:R0:W3:Y:S04]  /*12fd0*/  LDG.E.U16 R5, desc[UR4][R10.64] ;  /* 0x000000040a057981 */ /* 0x0080e8000c1e1500 */
[----:B------:R1:W-:Y:S04]  /*12fe0*/  STL [R1+0x160], R236 ;  /* 0x000160ec01007387 */ /* 0x0003e80000100800 */
[----:B------:R-:W-:Y:S01]  /*12ff0*/  STL [R1+0x188], R235 ;  /* 0x000188eb01007387 */ /* 0x000fe20000100800 */
[----:B0-----:R-:W-:-:S03]  /*13000*/  IMAD.WIDE R10, R4, 0x2, R226 ;  /* 0x00000002040a7825 */ /* 0x001fc600078e02e2 */
[----:B------:R0:W3:Y:S01]  /*13010*/  LDG.E.U16 R232, desc[UR4][R16.64] ;  /* 0x0000000410e87981 */ /* 0x0000e2000c1e1500 */
[----:B------:R-:W-:-:S03]  /*13020*/  IMAD.WIDE R14, R4, 0x2, R224 ;  /* 0x00000002040e7825 */ /* 0x000fc600078e02e0 */
[----:B-1----:R1:W3:Y:S04]  /*13030*/  LDG.E.U16 R236, desc[UR4][R12.64] ;  /* 0x000000040cec7981 */ /* 0x0022e8000c1e1500 */
[----:B------:R-:W-:Y:S01]  /*13040*/  STL [R1+0x1b0], R2 ;  /* 0x0001b00201007387 */ /* 0x000fe20000100800 */
[----:B0-----:R-:W-:-:S03]  /*13050*/  IMAD.WIDE R16, R4, 0x2, R230 ;  /* 0x0000000204107825 */ /* 0x001fc600078e02e6 */
[----:B------:R-:W3:Y:S01]  /*13060*/  LDL.64 R230, [R1+0x668] ;  /* 0x0006680001e67983 */ /* 0x000ee20000100a00 */
[----:B-1----:R-:W-:-:S03]  /*13070*/  IMAD.WIDE R12, R4, 0x2, R18 ;  /* 0x00000002040c7825 */ /* 0x002fc600078e0212 */
[----:B------:R-:W3:Y:S04]  /*13080*/  LDL.64 R228, [R1+0x660] ;  /* 0x0006600001e47983 */ /* 0x000ee80000100a00 */
[----:B------:R-:W3:Y:S04]  /*13090*/  LDL.64 R18, [R1+0x658] ;  /* 0x0006580001127983 */ /* 0x000ee80000100a00 */
[----:B------:R0:W-:Y:S04]  /*130a0*/  STL [R1+0x1c0], R7 ;  /* 0x0001c00701007387 */ /* 0x0001e80000100800 */
[----:B------:R-:W3:Y:S04]  /*130b0*/  LDG.E.U16 R242, desc[UR4][R8.64] ;  /* 0x0000000408f27981 */ /* 0x000ee8000c1e1500 */
[----:B------:R1:W-:Y:S04]  /*130c0*/  STL [R1+0x1cc], R234 ;  /* 0x0001ccea01007387 */ /* 0x0003e80000100800 */
[----:B0-----:R2:W3:Y:S04]  /*130d0*/  LDG.E.U16 R7, desc[UR4][R10.64] ;  /* 0x000000040a077981 */ /* 0x0014e8000c1e1500 */
[----:B------:R0:W3:Y:S04]  /*130e0*/  LDG.E.U16 R241, desc[UR4][R12.64] ;  /* 0x000000040cf17981 */ /* 0x0000e8000c1e1500 */
[----:B-1----:R-:W3:Y:S04]  /*130f0*/  LDL.64 R234, [R1+0x650] ;  /* 0x0006500001ea7983 */ /* 0x002ee80000100a00 */
[----:B------:R1:W-:Y:S04]  /*13100*/  STL [R1+0x24], R239 ;  /* 0x000024ef01007387 */ /* 0x0003e80000100800 */
[----:B------:R-:W3:Y:S04]  /*13110*/  LDL.64 R226, [R1+0x648] ;  /* 0x0006480001e27983 */ /* 0x000ee80000100a00 */
[----:B------:R-:W3:Y:S04]  /*13120*/  LDG.E.U16 R2, desc[UR4][R16.64] ;  /* 0x0000000410027981 */ /* 0x000ee8000c1e1500 */
[----:B-1----:R1:W3:Y:S04]  /*13130*/  LDG.E.U16 R239, desc[UR4][R14.64] ;  /* 0x000000040eef7981 */ /* 0x0022e8000c1e1500 */
[----:B------:R4:W-:Y:S04]  /*13140*/  STL [R1+0x120], R238 ;  /* 0x000120ee01007387 */ /* 0x0009e80000100800 */
[----:B------:R-:W3:Y:S01]  /*13150*/  LDL.64 R224, [R1+0x640] ;  /* 0x0006400001e07983 */ /* 0x000ee20000100a00 */
[----:B--2---:R-:W-:-:S03]  /*13160*/  IMAD.WIDE R10, R4, 0x2, R222 ;  /* 0x00000002040a7825 */ /* 0x004fc600078e02de */
[----:B------:R-:W2:Y:S01]  /*13170*/  LDL.64 R222, [R1+0x638] ;  /* 0x0006380001de7983 */ /* 0x000ea20000100a00 */
[----:B0-----:R-:W-:-:S03]  /*13180*/  IMAD.WIDE R12, R4, 0x2, R216 ;  /* 0x00000002040c7825 */ /* 0x001fc600078e02d8 */
[----:B------:R-:W2:Y:S01]  /*13190*/  LDL.64 R216, [R1+0x630] ;  /* 0x0006300001d87983 */ /* 0x000ea20000100a00 */
[----:B-1----:R-:W-:-:S03]  /*131a0*/  IMAD.WIDE R14, R4, 0x2, R22 ;  /* 0x00000002040e7825 */ /* 0x002fc600078e0216 */
[----:B------:R-:W2:Y:S04]  /*131b0*/  LDL.64 R22, [R1+0x628] ;  /* 0x0006280001167983 */ /* 0x000ea80000100a00 */
[----:B------:R0:W-:Y:S01]  /*131c0*/  STL [R1+0x140], R237 ;  /* 0x000140ed01007387 */ /* 0x0001e20000100800 */
[----:B----4-:R-:W-:-:S03]  /*131d0*/  IMAD.WIDE R16, R4, 0x2, R220 ;  /* 0x0000000204107825 */ /* 0x010fc600078e02dc */
[----:B------:R1:W4:Y:S04]  /*131e0*/  LDG.E.U16 R238, desc[UR4][R10.64] ;  /* 0x000000040aee7981 */ /* 0x000328000c1e1500 */
[----:B------:R-:W4:Y:S01]  /*131f0*/  LDG.E.U16 R221, desc[UR4][R16.64] ;  /* 0x0000000410dd7981 */ /* 0x000f22000c1e1500 */
[----:B------:R-:W-:-:S03]  /*13200*/  IMAD.WIDE R8, R4, 0x2, R20 ;  /* 0x0000000204087825 */ /* 0x000fc600078e0214 */
[----:B------:R-:W4:Y:S04]  /*13210*/  LDL.64 R20, [R1+0x620] ;  /* 0x0006200001147983 */ /* 0x000f280000100a00 */
[----:B---3--:R3:W-:Y:S04]  /*13220*/  STL [R1+0x170], R5 ;  /* 0x0001700501007387 */ /* 0x0087e80000100800 */
[----:B0-----:R0:W4:Y:S04]  /*13230*/  LDG.E.U16 R237, desc[UR4][R12.64] ;  /* 0x000000040ced7981 */ /* 0x001128000c1e1500 */
[----:B---3--:R-:W3:Y:S04]  /*13240*/  LDG.E.U16 R5, desc[UR4][R14.64] ;  /* 0x000000040e057981 */ /* 0x008ee8000c1e1500 */
[----:B------:R1:W-:Y:S04]  /*13250*/  STL [R1+0x184], R236 ;  /* 0x000184ec01007387 */ /* 0x0003e80000100800 */
[----:B------:R-:W-:Y:S04]  /*13260*/  STL [R1+0x18c], R233 ;  /* 0x00018ce901007387 */ /* 0x000fe80000100800 */
[----:B------:R0:W-:Y:S04]  /*13270*/  STL [R1+0x198], R232 ;  /* 0x000198e801007387 */ /* 0x0001e80000100800 */
[----:B-1----:R1:W3:Y:S01]  /*13280*/  LDG.E.U16 R236, desc[UR4][R8.64] ;  /* 0x0000000408ec7981 */ /* 0x0022e2000c1e1500 */
[----:B------:R-:W-:-:S03]  /*13290*/  IMAD.WIDE R10, R4, 0x2, R228 ;  /* 0x00000002040a7825 */ /* 0x000fc600078e02e4 */
[----:B------:R-:W3:Y:S01]  /*132a0*/  LDL.64 R228, [R1+0x608] ;  /* 0x0006080001e47983 */ /* 0x000ee20000100a00 */
[----:B0-----:R-:W-:-:S03]  /*132b0*/  IMAD.WIDE R12, R4, 0x2, R18 ;  /* 0x00000002040c7825 */ /* 0x001fc600078e0212 */
[----:B------:R-:W3:Y:S01]  /*132c0*/  LDL.64 R232, [R1+0x618] ;  /* 0x0006180001e87983 */ /* 0x000ee20000100a00 */
[----:B-1----:R-:W-:-:S03]  /*132d0*/  IMAD.WIDE R8, R4, 0x2, R230 ;  /* 0x0000000204087825 */ /* 0x002fc600078e02e6 */
[----:B------:R-:W3:Y:S04]  /*132e0*/  LDL.64 R230, [R1+0x610] ;  /* 0x0006100001e67983 */ /* 0x000ee80000100a00 */
[----:B------:R-:W3:Y:S04]  /*132f0*/  LDL.64 R18, [R1+0x600] ;  /* 0x0006000001127983 */ /* 0x000ee80000100a00 */
[----:B------:R-:W-:Y:S04]  /*13300*/  STL [R1+0xbc], R242 ;  /* 0x0000bcf201007387 */ /* 0x000fe80000100800 */
[----:B------:R0:W-:Y:S04]  /*13310*/  STL [R1+0xfc], R7 ;  /* 0x0000fc0701007387 */ /* 0x0001e80000100800 */
[----:B------:R-:W-:Y:S01]  /*13320*/  STL [R1+0x128], R241 ;  /* 0x000128f101007387 */ /* 0x000fe20000100800 */
[----:B------:R-:W-:-:S03]  /*13330*/  IMAD.WIDE R14, R4, 0x2, R234 ;  /* 0x00000002040e7825 */ /* 0x000fc600078e02ea */
[----:B------:R-:W3:Y:S01]  /*13340*/  LDG.E.U16 R240, desc[UR4][R8.64] ;  /* 0x0000000408f07981 */ /* 0x000ee2000c1e1500 */
[----:B------:R-:W-:-:S03]  /*13350*/  IMAD.WIDE R16, R4, 0x2, R226 ;  /* 0x0000000204107825 */ /* 0x000fc600078e02e2 */
[----:B------:R-:W3:Y:S04]  /*13360*/  LDG.E.U16 R235, desc[UR4][R10.64] ;  /* 0x000000040aeb7981 */ /* 0x000ee8000c1e1500 */
[----:B------:R-:W3:Y:S04]  /*13370*/  LDG.E.U16 R220, desc[UR4][R12.64] ;  /* 0x000000040cdc7981 */ /* 0x000ee8000c1e1500 */
[----:B------:R-:W-:Y:S04]  /*13380*/  STL [R1+0x150], R239 ;  /* 0x000150ef01007387 */ /* 0x000fe80000100800 */
[----:B------:R-:W3:Y:S04]  /*13390*/  LDL.64 R226, [R1+0x5f8] ;  /* 0x0005f80001e27983 */ /* 0x000ee80000100a00 */
[----:B0-----:R0:W3:Y:S04]  /*133a0*/  LDG.E.U16 R7, desc[UR4][R14.64] ;  /* 0x000000040e077981 */ /* 0x0010e8000c1e1500 */
[----:B------:R2:W3:Y:S01]  /*133b0*/  LDG.E.U16 R234, desc[UR4][R16.64] ;  /* 0x0000000410ea7981 */ /* 0x0004e2000c1e1500 */
[----:B0-----:R-:W-:-:S03]  /*133c0*/  IMAD.WIDE R14, R4, 0x2, R224 ;  /* 0x00000002040e7825 */ /* 0x001fc600078e02e0 */
[----:B------:R-:W3:Y:S01]  /*133d0*/  LDL.64 R224, [R1+0x5f0] ;  /* 0x0005f00001e07983 */ /* 0x000ee20000100a00 */
[----:B--2---:R-:W-:-:S03]  /*133e0*/  IMAD.WIDE R16, R4, 0x2, R222 ;  /* 0x0000000204107825 */ /* 0x004fc600078e02de */
[----:B------:R-:W2:Y:S01]  /*133f0*/  LDL.64 R222, [R1+0x5b8] ;  /* 0x0005b80001de7983 */ /* 0x000ea20000100a00 */
[----:B------:R-:W-:-:S03]  /*13400*/  IMAD.WIDE R8, R4, 0x2, R216 ;  /* 0x0000000204087825 */ /* 0x000fc600078e02d8 */
[----:B------:R-:W2:Y:S01]  /*13410*/  LDL.64 R216, [R1+0x578] ;  /* 0x0005780001d87983 */ /* 0x000ea20000100a00 */
[----:B------:R-:W-:-:S03]  /*13420*/  IMAD.WIDE R10, R4, 0x2, R22 ;  /* 0x00000002040a7825 */ /* 0x000fc600078e0216 */
[----:B------:R0:W2:Y:S04]  /*13430*/  LDG.E.U16 R243, desc[UR4][R8.64] ;  /* 0x0000000408f37981 */ /* 0x0000a8000c1e1500 */
[----:B------:R-:W2:Y:S04]  /*13440*/  LDG.E.U16 R23, desc[UR4][R14.64] ;  /* 0x000000040e177981 */ /* 0x000ea8000c1e1500 */
[----:B------:R1:W2:Y:S04]  /*13450*/  LDG.E.U16 R242, desc[UR4][R10.64] ;  /* 0x000000040af27981 */ /* 0x0002a8000c1e1500 */
[----:B------:R-:W2:Y:S01]  /*13460*/  LDG.E.U16 R22, desc[UR4][R16.64] ;  /* 0x0000000410167981 */ /* 0x000ea2000c1e1500 */
[----:B----4-:R-:W-:-:S03]  /*13470*/  IMAD.WIDE R12, R4, 0x2, R20 ;  /* 0x00000002040c7825 */ /* 0x010fc600078e0214 */
[----:B------:R-:W4:Y:S04]  /*13480*/  LDL.64 R20, [R1+0x538] ;  /* 0x0005380001147983 */ /* 0x000f280000100a00 */
[----:B------:R-:W-:Y:S04]  /*13490*/  STL [R1+0x15c], R238 ;  /* 0x00015cee01007387 */ /* 0x000fe80000100800 */
[----:B------:R-:W-:Y:S04]  /*134a0*/  STL [R1+0x164], R237 ;  /* 0x000164ed01007387 */ /* 0x000fe80000100800 */
[----:B---3--:R3:W-:Y:S04]  /*134b0*/  STL [R1+0x16c], R5 ;  /* 0x00016c0501007387 */ /* 0x0087e80000100800 */
[----:B---3--:R3:W4:Y:S04]  /*134c0*/  LDG.E.U16 R5, desc[UR4][R12.64] ;  /* 0x000000040c057981 */ /* 0x008728000c1e1500 */
[----:B------:R3:W-:Y:S01]  /*134d0*/  STL [R1+0xa8], R236 ;  /* 0x0000a8ec01007387 */ /* 0x0007e20000100800 */
[----:B0-----:R-:W-:-:S03]  /*134e0*/  IMAD.WIDE R8, R4, 0x2, R232 ;  /* 0x0000000204087825 */ /* 0x001fc600078e02e8 */
[----:B------:R-:W4:Y:S04]  /*134f0*/  LDL.64 R238, [R1+0x4b8] ;  /* 0x0004b80001ee7983 */ /* 0x000f280000100a00 */
[----:B------:R-:W4:Y:S01]  /*13500*/  LDL.64 R232, [R1+0x4f8] ;  /* 0x0004f80001e87983 */ /* 0x000f220000100a00 */
[----:B-1----:R-:W-:-:S03]  /*13510*/  IMAD.WIDE R10, R4, 0x2, R230 ;  /* 0x00000002040a7825 */ /* 0x002fc600078e02e6 */
[----:B------:R-:W4:Y:S01]  /*13520*/  LDL.64 R230, [R1+0x478] ;  /* 0x0004780001e67983 */ /* 0x000f220000100a00 */
[----:B---3--:R-:W-:-:S03]  /*13530*/  IMAD.WIDE R12, R4, 0x2, R228 ;  /* 0x00000002040c7825 */ /* 0x008fc600078e02e4 */
[----:B------:R-:W3:Y:S01]  /*13540*/  LDL.64 R228, [R1+0x438] ;  /* 0x0004380001e47983 */ /* 0x000ee20000100a00 */
[----:B------:R-:W-:-:S03]  /*13550*/  IMAD.WIDE R14, R4, 0x2, R18 ;  /* 0x00000002040e7825 */ /* 0x000fc600078e0212 */
[----:B------:R-:W3:Y:S04]  /*13560*/  LDL.64 R18, [R1+0x3f8] ;  /* 0x0003f80001127983 */ /* 0x000ee80000100a00 */
[----:B------:R-:W3:Y:S01]  /*13570*/  LDG.E.U16 R241, desc[UR4][R8.64] ;  /* 0x0000000408f17981 */ /* 0x000ee2000c1e1500 */
[----:B------:R-:W-:-:S03]  /*13580*/  IMAD.WIDE R236, R4, 0x2, R226 ;  /* 0x0000000204ec7825 */ /* 0x000fc600078e02e2 */
[----:B------:R-:W3:Y:S04]  /*13590*/  LDL.64 R226, [R1+0x3b8] ;  /* 0x0003b80001e27983 */ /* 0x000ee80000100a00 */
[----:B------:R0:W-:Y:S04]  /*135a0*/  STL [R1+0xe0], R240 ;  /* 0x0000e0f001007387 */ /* 0x0001e80000100800 */
[----:B------:R-:W-:Y:S04]  /*135b0*/  STL [R1+0x10c], R235 ;  /* 0x00010ceb01007387 */ /* 0x000fe80000100800 */
[----:B------:R-:W-:Y:S04]  /*135c0*/  STL [R1+0x130], R220 ;  /* 0x000130dc01007387 */ /* 0x000fe80000100800 */
[----:B------:R1:W-:Y:S04]  /*135d0*/  STL [R1+0x13c], R7 ;  /* 0x00013c0701007387 */ /* 0x0003e80000100800 */
[----:B------:R2:W-:Y:S04]  /*135e0*/  STL [R1+0x148], R234 ;  /* 0x000148ea01007387 */ /* 0x0005e80000100800 */
[----:B0-----:R-:W3:Y:S04]  /*135f0*/  LDG.E.U16 R240, desc[UR4][R10.64] ;  /* 0x000000040af07981 */ /* 0x001ee8000c1e1500 */
[----:B-1----:R0:W3:Y:S04]  /*13600*/  LDG.E.U16 R7, desc[UR4][R14.64] ;  /* 0x000000040e077981 */ /* 0x0020e8000c1e1500 */
[----:B------:R1:W3:Y:S04]  /*13610*/  LDG.E.U16 R220, desc[UR4][R12.64] ;  /* 0x000000040cdc7981 */ /* 0x0002e8000c1e1500 */
[----:B------:R-:W3:Y:S01]  /*13620*/  LDG.E.U16 R236, desc[UR4][R236.64] ;  /* 0x00000004ecec7981 */ /* 0x000ee2000c1e1500 */
[----:B0-----:R-:W-:-:S03]  /*13630*/  IMAD.WIDE R14, R4, 0x2, R224 ;  /* 0x00000002040e7825 */ /* 0x001fc600078e02e0 */
[----:B------:R-:W3:Y:S01]  /*13640*/  LDL.64 R224, [R1+0x5e8] ;  /* 0x0005e80001e07983 */ /* 0x000ee20000100a00 */
[----:B--2---:R-:W-:-:S03]  /*13650*/  IMAD.WIDE R16, R4, 0x2, R222 ;  /* 0x0000000204107825 */ /* 0x004fc600078e02de */
[----:B------:R-:W2:Y:S01]  /*13660*/  LDL.64 R222, [R1+0x5e0] ;  /* 0x0005e00001de7983 */ /* 0x000ea20000100a00 */
[----:B-1----:R-:W-:-:S03]  /*13670*/  IMAD.WIDE R12, R4, 0x2, R216 ;  /* 0x00000002040c7825 */ /* 0x002fc600078e02d8 */
[----:B------:R-:W2:Y:S04]  /*13680*/  LDL.64 R216, [R1+0x5d8] ;  /* 0x0005d80001d87983 */ /* 0x000ea80000100a00 */
[----:B------:R0:W2:Y:S04]  /*13690*/  LDG.E.U16 R234, desc[UR4][R12.64] ;  /* 0x000000040cea7981 */ /* 0x0000a8000c1e1500 */
[----:B------:R-:W2:Y:S01]  /*136a0*/  LDG.E.U16 R235, desc[UR4][R16.64] ;  /* 0x0000000410eb7981 */ /* 0x000ea2000c1e1500 */
[----:B----4-:R-:W-:-:S03]  /*136b0*/  IMAD.WIDE R10, R4, 0x2, R20 ;  /* 0x00000002040a7825 */ /* 0x010fc600078e0214 */
[----:B------:R-:W4:Y:S04]  /*136c0*/  LDL.64 R20, [R1+0x5d0] ;  /* 0x0005d00001147983 */ /* 0x000f280000100a00 */
[----:B------:R1:W-:Y:S04]  /*136d0*/  STL [R1+0x144], R23 ;  /* 0x0001441701007387 */ /* 0x0003e80000100800 */
[----:B------:R-:W-:Y:S04]  /*136e0*/  STL [R1+0x8c], R243 ;  /* 0x00008cf301007387 */ /* 0x000fe80000100800 */
[----:B------:R-:W-:Y:S04]  /*136f0*/  STL [R1+0xcc], R242 ;  /* 0x0000ccf201007387 */ /* 0x000fe80000100800 */
[----:B-1----:R-:W4:Y:S04]  /*13700*/  LDG.E.U16 R23, desc[UR4][R14.64] ;  /* 0x000000040e177981 */ /* 0x002f28000c1e1500 */
[----:B------:R1:W-:Y:S04]  /*13710*/  STL [R1+0xe8], R5 ;  /* 0x0000e80501007387 */ /* 0x0003e80000100800 */
[----:B------:R-:W4:Y:S01]  /*13720*/  LDL.64 R16, [R1+0x5c8] ;  /* 0x0005c80001107983 */ /* 0x000f220000100a00 */
[----:B------:R-:W-:-:S03]  /*13730*/  IMAD.WIDE R8, R4, 0x2, R232 ;  /* 0x0000000204087825 */ /* 0x000fc600078e02e8 */
[----:B------:R3:W4:Y:S04]  /*13740*/  LDG.E.U16 R233, desc[UR4][R10.64] ;  /* 0x000000040ae97981 */ /* 0x000728000c1e1500 */
[----:B------:R1:W4:Y:S01]  /*13750*/  LDG.E.U16 R232, desc[UR4][R8.64] ;  /* 0x0000000408e87981 */ /* 0x000322000c1e1500 */
[----:B0-----:R-:W-:-:S04]  /*13760*/  IMAD.WIDE R12, R4, 0x2, R230 ;  /* 0x00000002040c7825 */ /* 0x001fc800078e02e6 */
[C---:B---3--:R-:W-:Y:S01]  /*13770*/  IMAD.WIDE R10, R4.reuse, 0x2, R228 ;  /* 0x00000002040a7825 */ /* 0x048fe200078e02e4 */
[----:B------:R-:W3:Y:S04]  /*13780*/  LDG.E.U16 R230, desc[UR4][R12.64] ;  /* 0x000000040ce67981 */ /* 0x000ee8000c1e1500 */
[----:B------:R-:W-:Y:S04]  /*13790*/  STL [R1+0x108], R241 ;  /* 0x000108f101007387 */ /* 0x000fe80000100800 */
[----:B------:R-:W3:Y:S01]  /*137a0*/  LDG.E.U16 R229, desc[UR4][R10.64] ;  /* 0x000000040ae57981 */ /* 0x000ee2000c1e1500 */
[----:B-1----:R-:W-:-:S05]  /*137b0*/  IMAD.WIDE R8, R4, 0x2, R226 ;  /* 0x0000000204087825 */ /* 0x002fca00078e02e2 */
[----:B------:R0:W3:Y:S04]  /*137c0*/  LDG.E.U16 R5, desc[UR4][R8.64] ;  /* 0x0000000408057981 */ /* 0x0000e8000c1e1500 */
[----:B------:R1:W-:Y:S01]  /*137d0*/  STL [R1+0x110], R240 ;  /* 0x000110f001007387 */ /* 0x0003e20000100800 */
[----:B0-----:R-:W-:-:S03]  /*137e0*/  IMAD.WIDE R8, R4, 0x2, R224 ;  /* 0x0000000204087825 */ /* 0x001fc600078e02e0 */
[----:B------:R-:W3:Y:S04]  /*137f0*/  LDL.64 R224, [R1+0x5c0] ;  /* 0x0005c00001e07983 */ /* 0x000ee80000100a00 */
[----:B------:R-:W-:Y:S01]  /*13800*/  STL [R1+0x124], R220 ;  /* 0x000124dc01007387 */ /* 0x000fe20000100800 */
[----:B--2---:R-:W-:-:S03]  /*13810*/  IMAD.WIDE R10, R4, 0x2, R222 ;  /* 0x00000002040a7825 */ /* 0x004fc600078e02de */
[----:B------:R-:W2:Y:S01]  /*13820*/  LDL.64 R222, [R1+0x5b0] ;  /* 0x0005b00001de7983 */ /* 0x000ea20000100a00 */
[----:B------:R-:W-:-:S03]  /*13830*/  IMAD.WIDE R12, R4, 0x2, R216 ;  /* 0x00000002040c7825 */ /* 0x000fc600078e02d8 */
[----:B------:R-:W2:Y:S04]  /*13840*/  LDG.E.U16 R217, desc[UR4][R8.64] ;  /* 0x0000000408d97981 */ /* 0x000ea8000c1e1500 */
[----:B------:R0:W-:Y:S04]  /*13850*/  STL [R1+0x118], R7 ;  /* 0x0001180701007387 */ /* 0x0001e80000100800 */
[----:B------:R-:W2:Y:S01]  /*13860*/  LDL.64 R244, [R1+0x5a8] ;  /* 0x0005a80001f47983 */ /* 0x000ea20000100a00 */
[----:B------:R-:W-:-:S03]  /*13870*/  IMAD.WIDE R14, R4, 0x2, R238 ;  /* 0x00000002040e7825 */ /* 0x000fc600078e02ee */
[----:B-1----:R-:W2:Y:S04]  /*13880*/  LDL.64 R240, [R1+0x590] ;  /* 0x0005900001f07983 */ /* 0x002ea80000100a00 */
[----:B------:R4:W2:Y:S04]  /*13890*/  LDG.E.U16 R231, desc[UR4][R14.64] ;  /* 0x000000040ee77981 */ /* 0x0008a8000c1e1500 */
[----:B------:R-:W2:Y:S04]  /*138a0*/  LDL.64 R242, [R1+0x598] ;  /* 0x0005980001f27983 */ /* 0x000ea80000100a00 */
[----:B------:R1:W2:Y:S01]  /*138b0*/  LDG.E.U16 R248, desc[UR4][R12.64] ;  /* 0x000000040cf87981 */ /* 0x0002a2000c1e1500 */
[----:B----4-:R-:W-:-:S03]  /*138c0*/  IMAD.WIDE R14, R4, 0x2, R20 ;  /* 0x00000002040e7825 */ /* 0x010fc600078e0214 */
[----:B------:R-:W4:Y:S04]  /*138d0*/  LDL.64 R20, [R1+0x5a0] ;  /* 0x0005a00001147983 */ /* 0x000f280000100a00 */
[----:B0-----:R0:W4:Y:S04]  /*138e0*/  LDG.E.U16 R7, desc[UR4][R10.64] ;  /* 0x000000040a077981 */ /* 0x001128000c1e1500 */
[----:B------:R-:W4:Y:S01]  /*138f0*/  LDG.E.U16 R247, desc[UR4][R14.64] ;  /* 0x000000040ef77981 */ /* 0x000f22000c1e1500 */
[----:B---3--:R-:W-:-:S04]  /*13900*/  IMAD.WIDE R8, R4, 0x2, R224 ;  /* 0x0000000204087825 */ /* 0x008fc800078e02e0 */
[C---:B------:R-:W-:Y:S01]  /*13910*/  IMAD.WIDE R16, R4.reuse, 0x2, R16 ;  /* 0x0000000204107825 */ /* 0x040fe200078e0210 */
[----:B------:R-:W3:Y:S04]  /*13920*/  LDG.E.U16 R228, desc[UR4][R8.64] ;  /* 0x0000000408e47981 */ /* 0x000ee8000c1e1500 */
[----:B------:R-:W3:Y:S04]  /*13930*/  LDG.E.U16 R246, desc[UR4][R16.64] ;  /* 0x0000000410f67981 */ /* 0x000ee8000c1e1500 */
[----:B--2---:R2:W-:Y:S04]  /*13940*/  STL [R1+0xbcc], R217 ;  /* 0x000bccd901007387 */ /* 0x0045e80000100800 */
[----:B------:R-:W3:Y:S04]  /*13950*/  LDL.64 R238, [R1+0x588] ;  /* 0x0005880001ee7983 */ /* 0x000ee80000100a00 */
[----:B------:R2:W-:Y:S01]  /*13960*/  STL [R1+0x80], R23 ;  /* 0x0000801701007387 */ /* 0x0005e20000100800 */
[----:B-1----:R-:W-:-:S03]  /*13970*/  IMAD.WIDE R12, R4, 0x2, R244 ;  /* 0x00000002040c7825 */ /* 0x002fc600078e02f4 */
[----:B------:R-:W3:Y:S04]  /*13980*/  LDL.64 R224, [R1+0x570] ;  /* 0x0005700001e07983 */ /* 0x000ee80000100a00 */
[----:B------:R1:W3:Y:S01]  /*13990*/  LDG.E.U16 R220, desc[UR4][R12.64] ;  /* 0x000000040cdc7981 */ /* 0x0002e2000c1e1500 */
[----:B0-----:R-:W-:-:S03]  /*139a0*/  IMAD.WIDE R10, R4, 0x2, R222 ;  /* 0x00000002040a7825 */ /* 0x001fc600078e02de */
[----:B------:R-:W3:Y:S04]  /*139b0*/  LDL.64 R222, [R1+0x568] ;  /* 0x0005680001de7983 */ /* 0x000ee80000100a00 */
[----:B------:R-:W3:Y:S01]  /*139c0*/  LDL.64 R226, [R1+0x580] ;  /* 0x0005800001e27983 */ /* 0x000ee20000100a00 */
[----:B-1----:R-:W-:-:S03]  /*139d0*/  IMAD.WIDE R12, R4, 0x2, R240 ;  /* 0x00000002040c7825 */ /* 0x002fc600078e02f0 */
[----:B--2---:R-:W2:Y:S04]  /*139e0*/  LDL.64 R216, [R1+0x560] ;  /* 0x0005600001d87983 */ /* 0x004ea80000100a00 */
[----:B------:R3:W2:Y:S01]  /*139f0*/  LDG.E.U16 R244, desc[UR4][R12.64] ;  /* 0x000000040cf47981 */ /* 0x0006a2000c1e1500 */
[----:B------:R-:W-:-:S03]  /*13a00*/  IMAD.WIDE R18, R4, 0x2, R18 ;  /* 0x0000000204127825 */ /* 0x000fc600078e0212 */
[----:B------:R0:W2:Y:S01]  /*13a10*/  LDG.E.U16 R23, desc[UR4][R10.64] ;  /* 0x000000040a177981 */ /* 0x0000a2000c1e1500 */
[----:B----4-:R-:W-:-:S03]  /*13a20*/  IMAD.WIDE R8, R4, 0x2, R20 ;  /* 0x0000000204087825 */ /* 0x010fc600078e0214 */
[----:B------:R-:W4:Y:S01]  /*13a30*/  LDG.E.U16 R18, desc[UR4][R18.64] ;  /* 0x0000000412127981 */ /* 0x000f22000c1e1500 */
[----:B---3--:R-:W-:-:S03]  /*13a40*/  IMAD.WIDE R12, R4, 0x2, R224 ;  /* 0x00000002040c7825 */ /* 0x008fc600078e02e0 */
[----:B------:R1:W3:Y:S04]  /*13a50*/  LDG.E.U16 R19, desc[UR4][R8.64] ;  /* 0x0000000408137981 */ /* 0x0002e8000c1e1500 */
[----:B------:R1:W-:Y:S01]  /*13a60*/  STL [R1+0xbd0], R220 ;  /* 0x000bd0dc01007387 */ /* 0x0003e20000100800 */
[----:B0-----:R-:W-:-:S03]  /*13a70*/  IMAD.WIDE R10, R4, 0x2, R242 ;  /* 0x00000002040a7825 */ /* 0x001fc600078e02f2 */
[----:B------:R-:W4:Y:S01]  /*13a80*/  LDL.64 R20, [R1+0x558] ;  /* 0x0005580001147983 */ /* 0x000f220000100a00 */
[----:B-1----:R-:W-:-:S03]  /*13a90*/  IMAD.WIDE R8, R4, 0x2, R238 ;  /* 0x0000000204087825 */ /* 0x002fc600078e02ee */
[----:B------:R0:W3:Y:S04]  /*13aa0*/  LDG.E.U16 R245, desc[UR4][R10.64] ;  /* 0x000000040af57981 */ /* 0x0000e8000c1e1500 */
[----:B------:R-:W4:Y:S04]  /*13ab0*/  LDG.E.U16 R220, desc[UR4][R12.64] ;  /* 0x000000040cdc7981 */ /* 0x000f28000c1e1500 */
[----:B------:R1:W3:Y:S01]  /*13ac0*/  LDG.E.U16 R237, desc[UR4][R8.64] ;  /* 0x0000000408ed7981 */ /* 0x0002e2000c1e1500 */
[----:B0-----:R-:W-:-:S03]  /*13ad0*/  IMAD.WIDE R10, R4, 0x2, R226 ;  /* 0x00000002040a7825 */ /* 0x001fc600078e02e2 */
[----:B------:R-:W3:Y:S04]  /*13ae0*/  LDL.64 R242, [R1+0x550] ;  /* 0x0005500001f27983 */ /* 0x000ee80000100a00 */
[----:B------:R-:W3:Y:S01]  /*13af0*/  LDL.64 R226, [R1+0x548] ;  /* 0x0005480001e27983 */ /* 0x000ee20000100a00 */
[----:B-1----:R-:W-:-:S03]  /*13b00*/  IMAD.WIDE R8, R4, 0x2, R222 ;  /* 0x0000000204087825 */ /* 0x002fc600078e02de */
[----:B------:R-:W3:Y:S04]  /*13b10*/  LDL.64 R16, [R1+0x540] ;  /* 0x0005400001107983 */ /* 0x000ee80000100a00 */
[----:B------:R-:W3:Y:S04]  /*13b20*/  LDL.64 R14, [R1+0x530] ;  /* 0x00053000010e7983 */ /* 0x000ee80000100a00 */
[----:B------:R0:W-:Y:S04]  /*13b30*/  STL [R1+0xb0], R7 ;  /* 0x0000b00701007387 */ /* 0x0001e80000100800 */
[----:B------:R-:W3:Y:S04]  /*13b40*/  LDG.E.U16 R223, desc[UR4][R8.64] ;  /* 0x0000000408df7981 */ /* 0x000ee8000c1e1500 */
[----:B0-----:R2:W3:Y:S02]  /*13b50*/  LDG.E.U16 R7, desc[UR4][R10.64] ;  /* 0x000000040a077981 */ /* 0x0014e4000c1e1500 */
[----:B--2---:R-:W-:-:S02]  /*13b60*/  IMAD.WIDE R10, R4, 0x2, R216 ;  /* 0x00000002040a7825 */ /* 0x004fc400078e02d8 */
[----:B----4-:R-:W-:Y:S04]  /*13b70*/  STL [R1+0xc04], R220 ;  /* 0x000c04dc01007387 */ /* 0x010fe80000100800 */
[----:B------:R-:W-:Y:S04]  /*13b80*/  STL [R1+0xb8], R248 ;  /* 0x0000b8f801007387 */ /* 0x000fe80000100800 */
[----:B------:R-:W-:Y:S04]  /*13b90*/  STL [R1+0xc8], R247 ;  /* 0x0000c8f701007387 */ /* 0x000fe80000100800 */
[----:B------:R0:W-:Y:S04]  /*13ba0*/  STL [R1+0xd8], R246 ;  /* 0x0000d8f601007387 */ /* 0x0001e80000100800 */
[----:B------:R-:W2:Y:S04]  /*13bb0*/  LDL.64 R240, [R1+0x528] ;  /* 0x0005280001f07983 */ /* 0x000ea80000100a00 */
[----:B------:R-:W4:Y:S01]  /*13bc0*/  LDL.64 R216, [R1+0x520] ;  /* 0x0005200001d87983 */ /* 0x000f220000100a00 */
[----:B------:R-:W-:-:S03]  /*13bd0*/  IMAD.WIDE R12, R4, 0x2, R20 ;  /* 0x00000002040c7825 */ /* 0x000fc600078e0214 */
[----:B------:R-:W4:Y:S01]  /*13be0*/  LDL.64 R238, [R1+0x518] ;  /* 0x0005180001ee7983 */ /* 0x000f220000100a00 */
[----:B---3--:R-:W-:-:S03]  /*13bf0*/  IMAD.WIDE R8, R4, 0x2, R242 ;  /* 0x0000000204087825 */ /* 0x008fc600078e02f2 */
[----:B------:R-:W3:Y:S04]  /*13c00*/  LDL.64 R224, [R1+0x510] ;  /* 0x0005100001e07983 */ /* 0x000ee80000100a00 */
[----:B------:R-:W3:Y:S04]  /*13c10*/  LDL.64 R20, [R1+0x508] ;  /* 0x0005080001147983 */ /* 0x000ee80000100a00 */
[----:B0-----:R0:W3:Y:S04]  /*13c20*/  LDG.E.U16 R246, desc[UR4][R10.64] ;  /* 0x000000040af67981 */ /* 0x0010e8000c1e1500 */
[----:B------:R1:W-:Y:S04]  /*13c30*/  STL [R1+0xd4], R228 ;  /* 0x0000d4e401007387 */ /* 0x0003e80000100800 */
[----:B------:R1:W3:Y:S01]  /*13c40*/  LDG.E.U16 R220, desc[UR4][R8.64] ;  /* 0x0000000408dc7981 */ /* 0x0002e2000c1e1500 */
[----:B0-----:R-:W-:-:S03]  /*13c50*/  IMAD.WIDE R10, R4, 0x2, R226 ;  /* 0x00000002040a7825 */ /* 0x001fc600078e02e2 */
[----:B------:R-:W-:Y:S04]  /*13c60*/  STL [R1+0xbd4], R223 ;  /* 0x000bd4df01007387 */ /* 0x000fe80000100800 */
[----:B-1----:R0:W3:Y:S01]  /*13c70*/  LDG.E.U16 R228, desc[UR4][R12.64] ;  /* 0x000000040ce47981 */ /* 0x0020e2000c1e1500 */
[----:B------:R-:W-:-:S03]  /*13c80*/  IMAD.WIDE R8, R4, 0x2, R14 ;  /* 0x0000000204087825 */ /* 0x000fc600078e020e */
[----:B------:R1:W-:Y:S01]  /*13c90*/  STL [R1+0x54], R23 ;  /* 0x0000541701007387 */ /* 0x0003e20000100800 */
[----:B0-----:R-:W-:-:S03]  /*13ca0*/  IMAD.WIDE R12, R4, 0x2, R16 ;  /* 0x00000002040c7825 */ /* 0x001fc600078e0210 */
[----:B------:R0:W-:Y:S04]  /*13cb0*/  STL [R1+0x84], R19 ;  /* 0x0000841301007387 */ /* 0x0001e80000100800 */
[----:B-1----:R2:W3:Y:S04]  /*13cc0*/  LDG.E.U16 R23, desc[UR4][R10.64] ;  /* 0x000000040a177981 */ /* 0x0024e8000c1e1500 */
[----:B0-----:R4:W3:Y:S01]  /*13cd0*/  LDG.E.U16 R19, desc[UR4][R12.64] ;  /* 0x000000040c137981 */ /* 0x0018e2000c1e1500 */
[----:B--2---:R-:W-:-:S04]  /*13ce0*/  IMAD.WIDE R10, R4, 0x2, R240 ;  /* 0x00000002040a7825 */ /* 0x004fc800078e02f0 */
[C---:B----4-:R-:W-:Y:S01]  /*13cf0*/  IMAD.WIDE R12, R4.reuse, 0x2, R216 ;  /* 0x00000002040c7825 */ /* 0x050fe200078e02d8 */
[----:B------:R-:W2:Y:S04]  /*13d00*/  LDG.E.U16 R222, desc[UR4][R10.64] ;  /* 0x000000040ade7981 */ /* 0x000ea8000c1e1500 */
[----:B------:R-:W4:Y:S04]  /*13d10*/  LDG.E.U16 R217, desc[UR4][R8.64] ;  /* 0x0000000408d97981 */ /* 0x000f28000c1e1500 */
[----:B------:R-:W-:Y:S04]  /*13d20*/  STL [R1+0x94], R245 ;  /* 0x000094f501007387 */ /* 0x000fe80000100800 */
[----:B------:R-:W-:Y:S04]  /*13d30*/  STL [R1+0x9c], R244 ;  /* 0x00009cf401007387 */ /* 0x000fe80000100800 */
[----:B------:R-:W3:Y:S04]  /*13d40*/  LDL.64 R226, [R1+0x500] ;  /* 0x0005000001e27983 */ /* 0x000ee80000100a00 */
[----:B------:R-:W3:Y:S04]  /*13d50*/  LDL.64 R16, [R1+0x4f0] ;  /* 0x0004f00001107983 */ /* 0x000ee80000100a00 */
[----:B------:R-:W3:Y:S04]  /*13d60*/  LDL.64 R14, [R1+0x4e8] ;  /* 0x0004e800010e7983 */ /* 0x000ee80000100a00 */
[----:B----4-:R-:W-:Y:S04]  /*13d70*/  STL [R1+0xc08], R217 ;  /* 0x000c08d901007387 */ /* 0x010fe80000100800 */
[----:B------:R-:W-:Y:S04]  /*13d80*/  STL [R1+0xb4], R237 ;  /* 0x0000b4ed01007387 */ /* 0x000fe80000100800 */
[----:B--2---:R-:W-:Y:S04]  /*13d90*/  STL [R1+0xbd8], R222 ;  /* 0x000bd8de01007387 */ /* 0x004fe80000100800 */
[----:B------:R0:W-:Y:S04]  /*13da0*/  STL [R1+0xa4], R7 ;  /* 0x0000a40701007387 */ /* 0x0001e80000100800 */
[----:B------:R-:W2:Y:S01]  /*13db0*/  LDL.64 R240, [R1+0x4e0] ;  /* 0x0004e00001f07983 */ /* 0x000ea20000100a00 */
[----:B------:R-:W-:-:S03]  /*13dc0*/  IMAD.WIDE R8, R4, 0x2, R238 ;  /* 0x0000000204087825 */ /* 0x000fc600078e02ee */
[----:B------:R-:W4:Y:S01]  /*13dd0*/  LDL.64 R238, [R1+0x4d8] ;  /* 0x0004d80001ee7983 */ /* 0x000f220000100a00 */
[----:B---3--:R-:W-:-:S03]  /*13de0*/  IMAD.WIDE R10, R4, 0x2, R224 ;  /* 0x00000002040a7825 */ /* 0x008fc600078e02e0 */
[----:B0-----:R0:W3:Y:S04]  /*13df0*/  LDG.E.U16 R7, desc[UR4][R12.64] ;  /* 0x000000040c077981 */ /* 0x0010e8000c1e1500 */
[----:B------:R1:W3:Y:S04]  /*13e00*/  LDG.E.U16 R245, desc[UR4][R8.64] ;  /* 0x0000000408f57981 */ /* 0x0002e8000c1e1500 */
[----:B------:R-:W3:Y:S01]  /*13e10*/  LDL.64 R224, [R1+0x4d0] ;  /* 0x0004d00001e07983 */ /* 0x000ee20000100a00 */
[----:B0-----:R-:W-:-:S03]  /*13e20*/  IMAD.WIDE R12, R4, 0x2, R20 ;  /* 0x00000002040c7825 */ /* 0x001fc600078e0214 */
[----:B------:R-:W3:Y:S01]  /*13e30*/  LDL.64 R222, [R1+0x4c8] ;  /* 0x0004c80001de7983 */ /* 0x000ee20000100a00 */
[----:B-1----:R-:W-:-:S03]  /*13e40*/  IMAD.WIDE R8, R4, 0x2, R226 ;  /* 0x0000000204087825 */ /* 0x002fc600078e02e2 */
[----:B------:R-:W3:Y:S04]  /*13e50*/  LDL.64 R20, [R1+0x4c0] ;  /* 0x0004c00001147983 */ /* 0x000ee80000100a00 */
[----:B------:R-:W-:Y:S04]  /*13e60*/  STL [R1+0x60], R246 ;  /* 0x000060f601007387 */ /* 0x000fe80000100800 */
[----:B------:R0:W3:Y:S04]  /*13e70*/  LDG.E.U16 R244, desc[UR4][R10.64] ;  /* 0x000000040af47981 */ /* 0x0000e8000c1e1500 */
[----:B------:R1:W-:Y:S04]  /*13e80*/  STL [R1+0x64], R228 ;  /* 0x000064e401007387 */ /* 0x0003e80000100800 */
[----:B------:R1:W3:Y:S01]  /*13e90*/  LDG.E.U16 R237, desc[UR4][R12.64] ;  /* 0x000000040ced7981 */ /* 0x0002e2000c1e1500 */
[----:B0-----:R-:W-:-:S03]  /*13ea0*/  IMAD.WIDE R10, R4, 0x2, R16 ;  /* 0x00000002040a7825 */ /* 0x001fc600078e0210 */
[----:B------:R-:W3:Y:S04]  /*13eb0*/  LDL.64 R226, [R1+0x4b0] ;  /* 0x0004b00001e27983 */ /* 0x000ee80000100a00 */
[----:B-1----:R2:W3:Y:S01]  /*13ec0*/  LDG.E.U16 R228, desc[UR4][R8.64] ;  /* 0x0000000408e47981 */ /* 0x0024e2000c1e1500 */
[----:B------:R-:W-:-:S03]  /*13ed0*/  IMAD.WIDE R12, R4, 0x2, R14 ;  /* 0x00000002040c7825 */ /* 0x000fc600078e020e */
[----:B------:R4:W3:Y:S04]  /*13ee0*/  LDG.E.U16 R248, desc[UR4][R10.64] ;  /* 0x000000040af87981 */ /* 0x0008e8000c1e1500 */
[----:B------:R3:W3:Y:S04]  /*13ef0*/  LDG.E.U16 R250, desc[UR4][R12.64] ;  /* 0x000000040cfa7981 */ /* 0x0006e8000c1e1500 */
[----:B------:R-:W3:Y:S01]  /*13f00*/  LDL.64 R216, [R1+0x4a8] ;  /* 0x0004a80001d87983 */ /* 0x000ee20000100a00 */
[----:B--2---:R-:W-:-:S05]  /*13f10*/  IMAD.WIDE R8, R4, 0x2, R240 ;  /* 0x0000000204087825 */ /* 0x004fca00078e02f0 */
[----:B------:R0:W2:Y:S04]  /*13f20*/  LDG.E.U16 R252, desc[UR4][R8.64] ;  /* 0x0000000408fc7981 */ /* 0x0000a8000c1e1500 */
[----:B------:R1:W-:Y:S04]  /*13f30*/  STL [R1+0x70], R220 ;  /* 0x000070dc01007387 */ /* 0x0003e80000100800 */
[----:B------:R-:W2:Y:S01]  /*13f40*/  LDL.64 R16, [R1+0x4a0] ;  /* 0x0004a00001107983 */ /* 0x000ea20000100a00 */
[----:B----4-:R-:W-:-:S03]  /*13f50*/  IMAD.WIDE R10, R4, 0x2, R238 ;  /* 0x00000002040a7825 */ /* 0x010fc600078e02ee */
[----:B------:R4:W-:Y:S04]  /*13f60*/  STL [R1+0x88], R23 ;  /* 0x0000881701007387 */ /* 0x0009e80000100800 */
[----:B------:R-:W2:Y:S04]  /*13f70*/  LDL.64 R14, [R1+0x498] ;  /* 0x00049800010e7983 */ /* 0x000ea80000100a00 */
[----:B------:R4:W-:Y:S01]  /*13f80*/  STL [R1+0x78], R19 ;  /* 0x0000781301007387 */ /* 0x0009e20000100800 */
[----:B---3--:R-:W-:-:S03]  /*13f90*/  IMAD.WIDE R12, R4, 0x2, R224 ;  /* 0x00000002040c7825 */ /* 0x008fc600078e02e0 */
[----:B-1----:R1:W3:Y:S01]  /*13fa0*/  LDG.E.U16 R220, desc[UR4][R10.64] ;  /* 0x000000040adc7981 */ /* 0x0022e2000c1e1500 */
[----:B0-----:R-:W-:-:S03]  /*13fb0*/  IMAD.WIDE R8, R4, 0x2, R222 ;  /* 0x0000000204087825 */ /* 0x001fc600078e02de */
[----:B----4-:R-:W4:Y:S04]  /*13fc0*/  LDG.E.U16 R23, desc[UR4][R12.64] ;  /* 0x000000040c177981 */ /* 0x010f28000c1e1500 */
[----:B------:R0:W4:Y:S01]  /*13fd0*/  LDG.E.U16 R19, desc[UR4][R8.64] ;  /* 0x0000000408137981 */ /* 0x000122000c1e1500 */
[----:B------:R-:W-:-:S06]  /*13fe0*/  IMAD.WIDE R242, R4, 0x2, R226 ;  /* 0x0000000204f27825 */ /* 0x000fcc00078e02e2 */
[----:B------:R-:W3:Y:S04]  /*13ff0*/  LDG.E.U16 R242, desc[UR4][R242.64] ;  /* 0x00000004f2f27981 */ /* 0x000ee8000c1e1500 */
[----:B------:R-:W-:Y:S04]  /*14000*/  STL [R1+0xc0c], R248 ;  /* 0x000c0cf801007387 */ /* 0x000fe80000100800 */
[----:B------:R-:W-:Y:S01]  /*14010*/  STL [R1+0xbdc], R250 ;  /* 0x000bdcfa01007387 */ /* 0x000fe20000100800 */
[----:B-1----:R-:W-:-:S03]  /*14020*/  IMAD.WIDE R10, R4, 0x2, R20 ;  /* 0x00000002040a7825 */ /* 0x002fc600078e0214 */
[----:B--2---:R-:W-:Y:S04]  /*14030*/  STL [R1+0xbe0], R252 ;  /* 0x000be0fc01007387 */ /* 0x004fe80000100800 */
[----:B------:R1:W-:Y:S04]  /*14040*/  STL [R1+0x10], R7 ;  /* 0x0000100701007387 */ /* 0x0003e80000100800 */
[----:B------:R-:W2:Y:S04]  /*14050*/  LDL.64 R224, [R1+0x490] ;  /* 0x0004900001e07983 */ /* 0x000ea80000100a00 */
[----:B------:R-:W4:Y:S04]  /*14060*/  LDL.64 R222, [R1+0x488] ;  /* 0x0004880001de7983 */ /* 0x000f280000100a00 */
[----:B------:R-:W4:Y:S01]  /*14070*/  LDL.64 R20, [R1+0x480] ;  /* 0x0004800001147983 */ /* 0x000f220000100a00 */
[----:B0-----:R-:W-:-:S03]  /*14080*/  IMAD.WIDE R8, R4, 0x2, R216 ;  /* 0x0000000204087825 */ /* 0x001fc600078e02d8 */
[----:B-1----:R0:W4:Y:S01]  /*14090*/  LDG.E.U16 R7, desc[UR4][R10.64] ;  /* 0x000000040a077981 */ /* 0x002122000c1e1500 */
[----:B------:R-:W-:-:S03]  /*140a0*/  IMAD.WIDE R12, R4, 0x2, R14 ;  /* 0x00000002040c7825 */ /* 0x000fc600078e020e */
[----:B------:R-:W-:Y:S04]  /*140b0*/  STL [R1+0x20], R245 ;  /* 0x000020f501007387 */ /* 0x000fe80000100800 */
[----:B------:R-:W4:Y:S01]  /*140c0*/  LDG.E.U16 R249, desc[UR4][R12.64] ;  /* 0x000000040cf97981 */ /* 0x000f22000c1e1500 */
[----:B0-----:R-:W-:-:S05]  /*140d0*/  IMAD.WIDE R10, R4, 0x2, R16 ;  /* 0x00000002040a7825 */ /* 0x001fca00078e0210 */
[----:B------:R-:W4:Y:S04]  /*140e0*/  LDG.E.U16 R246, desc[UR4][R10.64] ;  /* 0x000000040af67981 */ /* 0x000f28000c1e1500 */
[----:B---3--:R-:W-:Y:S04]  /*140f0*/  STL [R1+0xc10], R242 ;  /* 0x000c10f201007387 */ /* 0x008fe80000100800 */
[----:B------:R0:W-:Y:S04]  /*14100*/  STL [R1+0x5c], R244 ;  /* 0x00005cf401007387 */ /* 0x0001e80000100800 */
[----:B0-----:R2:W3:Y:S04]  /*14110*/  LDG.E.U16 R244, desc[UR4][R8.64] ;  /* 0x0000000408f47981 */ /* 0x0014e8000c1e1500 */
[----:B------:R0:W-:Y:S04]  /*14120*/  STL [R1+0x50], R237 ;  /* 0x000050ed01007387 */ /* 0x0001e80000100800 */
[----:B------:R-:W3:Y:S04]  /*14130*/  LDL.64 R216, [R1+0x470] ;  /* 0x0004700001d87983 */ /* 0x000ee80000100a00 */
[----:B------:R-:W3:Y:S01]  /*14140*/  LDL.64 R16, [R1+0x460] ;  /* 0x0004600001107983 */ /* 0x000ee20000100a00 */
[----:B0-----:R-:W0:Y:S03]  /*14150*/  LDC R237, c[0x0][0x268] ;  /* 0x00009a00ffed7b82 */ /* 0x001e260000000800 */
[----:B------:R-:W3:Y:S01]  /*14160*/  LDL.64 R14, [R1+0x468] ;  /* 0x00046800010e7983 */ /* 0x000ee20000100a00 */
[----:B--2---:R-:W-:-:S04]  /*14170*/  IMAD.WIDE R8, R4, 0x2, R224 ;  /* 0x0000000204087825 */ /* 0x004fc800078e02e0 */
[C---:B----4-:R-:W-:Y:S01]  /*14180*/  IMAD.WIDE R10, R4.reuse, 0x2, R222 ;  /* 0x00000002040a7825 */ /* 0x050fe200078e02de */
[----:B------:R1:W2:Y:S03]  /*14190*/  LDG.E.U16 R251, desc[UR4][R8.64] ;  /* 0x0000000408fb7981 */ /* 0x0002a6000c1e1500 */
[C---:B------:R-:W-:Y:S01]  /*141a0*/  IMAD.WIDE R12, R4.reuse, 0x2, R20 ;  /* 0x00000002040c7825 */ /* 0x040fe200078e0214 */
[----:B------:R-:W4:Y:S04]  /*141b0*/  LDG.E.U16 R247, desc[UR4][R10.64] ;  /* 0x000000040af77981 */ /* 0x000f28000c1e1500 */
[----:B------:R-:W4:Y:S04]  /*141c0*/  LDG.E.U16 R245, desc[UR4][R12.64] ;  /* 0x000000040cf57981 */ /* 0x000f28000c1e1500 */
[----:B------:R-:W-:Y:S04]  /*141d0*/  STL [R1+0x44], R228 ;  /* 0x000044e401007387 */ /* 0x000fe80000100800 */
[----:B---3--:R-:W-:Y:S04]  /*141e0*/  STL [R1+0xbe4], R244 ;  /* 0x000be4f401007387 */ /* 0x008fe80000100800 */
[----:B------:R-:W-:Y:S04]  /*141f0*/  STL [R1+0xbe8], R246 ;  /* 0x000be8f601007387 */ /* 0x000fe80000100800 */
[----:B------:R-:W-:Y:S04]  /*14200*/  STL [R1+0xbec], R249 ;  /* 0x000becf901007387 */ /* 0x000fe80000100800 */
[----:B------:R-:W3:Y:S04]  /*14210*/  LDL.64 R226, [R1+0x458] ;  /* 0x0004580001e27983 */ /* 0x000ee80000100a00 */
[----:B------:R-:W3:Y:S04]  /*14220*/  LDL.64 R224, [R1+0x450] ;  /* 0x0004500001e07983 */ /* 0x000ee80000100a00 */
[----:B------:R-:W3:Y:S04]  /*14230*/  LDL.64 R20, [R1+0x448] ;  /* 0x0004480001147983 */ /* 0x000ee80000100a00 */
[----:B------:R-:W-:Y:S01]  /*14240*/  STL [R1], R220 ;  /* 0x000000dc01007387 */ /* 0x000fe20000100800 */
[----:B-1----:R-:W-:-:S03]  /*14250*/  IMAD.WIDE R8, R4, 0x2, R216 ;  /* 0x0000000204087825 */ /* 0x002fc600078e02d8 */
[----:B--2---:R-:W-:Y:S04]  /*14260*/  STL [R1+0xbf0], R251 ;  /* 0x000bf0fb01007387 */ /* 0x004fe80000100800 */
[----:B------:R-:W-:Y:S04]  /*14270*/  STL [R1+0xc], R23 ;  /* 0x00000c1701007387 */ /* 0x000fe80000100800 */
[----:B----4-:R-:W-:Y:S04]  /*14280*/  STL [R1+0xc14], R247 ;  /* 0x000c14f701007387 */ /* 0x010fe80000100800 */
[----:B------:R-:W-:Y:S04]  /*14290*/  STL [R1+0xc18], R245 ;  /* 0x000c18f501007387 */ /* 0x000fe80000100800 */
[----:B------:R-:W2:Y:S04]  /*142a0*/  LDL.64 R216, [R1+0x440] ;  /* 0x0004400001d87983 */ /* 0x000ea80000100a00 */
[----:B------:R-:W-:Y:S04]  /*142b0*/  STL [R1+0x8], R19 ;  /* 0x0000081301007387 */ /* 0x000fe80000100800 */
[----:B------:R1:W-:Y:S04]  /*142c0*/  STL [R1+0x4], R7 ;  /* 0x0000040701007387 */ /* 0x0003e80000100800 */
[----:B------:R-:W4:Y:S01]  /*142d0*/  LDL.64 R222, [R1+0x430] ;  /* 0x0004300001de7983 */ /* 0x000f220000100a00 */
[----:B------:R-:W-:-:S03]  /*142e0*/  IMAD.WIDE R240, R4, 0x2, R16 ;  /* 0x0000000204f07825 */ /* 0x000fc600078e0210 */
[----:B------:R-:W4:Y:S04]  /*142f0*/  LDL.64 R16, [R1+0x428] ;  /* 0x0004280001107983 */ /* 0x000f280000100a00 */
[----:B-1----:R3:W4:Y:S04]  /*14300*/  LDG.E.U16 R7, desc[UR4][R8.64] ;  /* 0x0000000408077981 */ /* 0x002728000c1e1500 */
[----:B------:R-:W4:Y:S04]  /*14310*/  LDG.E.U16 R240, desc[UR4][R240.64] ;  /* 0x00000004f0f07981 */ /* 0x000f28000c1e1500 */
[----:B------:R-:W4:Y:S04]  /*14320*/  LDL.64 R248, [R1+0x418] ;  /* 0x0004180001f87983 */ /* 0x000f280000100a00 */
[----:B------:R-:W4:Y:S04]  /*14330*/  LDL.64 R250, [R1+0x420] ;  /* 0x0004200001fa7983 */ /* 0x000f280000100a00 */
[----:B------:R-:W4:Y:S04]  /*14340*/  LDL.64 R244, [R1+0x400] ;  /* 0x0004000001f47983 */ /* 0x000f280000100a00 */
[----:B------:R-:W4:Y:S01]  /*14350*/  LDL.64 R246, [R1+0x408] ;  /* 0x0004080001f67983 */ /* 0x000f220000100a00 */
[----:B---3--:R-:W-:-:S03]  /*14360*/  IMAD.WIDE R8, R4, 0x2, R226 ;  /* 0x0000000204087825 */ /* 0x008fc600078e02e2 */
[----:B------:R-:W3:Y:S01]  /*14370*/  LDL.64 R226, [R1+0x3e8] ;  /* 0x0003e80001e27983 */ /* 0x000ee20000100a00 */
[----:B------:R-:W-:-:S03]  /*14380*/  IMAD.WIDE R10, R4, 0x2, R224 ;  /* 0x00000002040a7825 */ /* 0x000fc600078e02e0 */
[----:B------:R2:W3:Y:S01]  /*14390*/  LDG.E.U16 R243, desc[UR4][R8.64] ;  /* 0x0000000408f37981 */ /* 0x0004e2000c1e1500 */
[----:B------:R-:W-:-:S03]  /*143a0*/  IMAD.WIDE R12, R4, 0x2, R20 ;  /* 0x00000002040c7825 */ /* 0x000fc600078e0214 */
[----:B------:R-:W3:Y:S04]  /*143b0*/  LDL.64 R20, [R1+0x410] ;  /* 0x0004100001147983 */ /* 0x000ee80000100a00 */
[----:B------:R4:W3:Y:S04]  /*143c0*/  LDG.E.U16 R241, desc[UR4][R10.64] ;  /* 0x000000040af17981 */ /* 0x0008e8000c1e1500 */
[----:B------:R1:W3:Y:S04]  /*143d0*/  LDG.E.U16 R239, desc[UR4][R12.64] ;  /* 0x000000040cef7981 */ /* 0x0002e8000c1e1500 */
[----:B------:R-:W3:Y:S01]  /*143e0*/  LDL.64 R224, [R1+0x3e0] ;  /* 0x0003e00001e07983 */ /* 0x000ee20000100a00 */
[----:B--2---:R-:W-:-:S03]  /*143f0*/  IMAD.WIDE R8, R4, 0x2, R216 ;  /* 0x0000000204087825 */ /* 0x004fc600078e02d8 */
[----:B------:R-:W2:Y:S01]  /*14400*/  LDL.64 R216, [R1+0x3f0] ;  /* 0x0003f00001d87983 */ /* 0x000ea20000100a00 */
[----:B------:R-:W-:-:S03]  /*14410*/  IMAD.WIDE R14, R4, 0x2, R14 ;  /* 0x00000002040e7825 */ /* 0x000fc600078e020e */
[----:B------:R-:W2:Y:S04]  /*14420*/  LDG.E.U16 R238, desc[UR4][R8.64] ;  /* 0x0000000408ee7981 */ /* 0x000ea8000c1e1500 */
[----:B------:R-:W2:Y:S01]  /*14430*/  LDG.E.U16 R14, desc[UR4][R14.64] ;  /* 0x000000040e0e7981 */ /* 0x000ea2000c1e1500 */
[----:B----4-:R-:W-:-:S03]  /*14440*/  IMAD.WIDE R10, R4, 0x2, R222 ;  /* 0x00000002040a7825 */ /* 0x010fc600078e02de */
[----:B------:R-:W4:Y:S01]  /*14450*/  LDL.64 R222, [R1+0x3d8] ;  /* 0x0003d80001de7983 */ /* 0x000f220000100a00 */
[----:B-1----:R-:W-:-:S03]  /*14460*/  IMAD.WIDE R12, R4, 0x2, R16 ;  /* 0x00000002040c7825 */ /* 0x002fc600078e0210 */
[----:B------:R-:W4:Y:S04]  /*14470*/  LDG.E.U16 R15, desc[UR4][R10.64] ;  /* 0x000000040a0f7981 */ /* 0x000f28000c1e1500 */
[----:B------:R3:W4:Y:S02]  /*14480*/  LDG.E.U16 R16, desc[UR4][R12.64] ;  /* 0x000000040c107981 */ /* 0x000724000c1e1500 */
[----:B---3--:R-:W-:-:S05]  /*14490*/  IMAD.WIDE R12, R4, 0x2, R20 ;  /* 0x00000002040c7825 */ /* 0x008fca00078e0214 */
[----:B------:R2:W3:Y:S02]  /*144a0*/  LDG.E.U16 R20, desc[UR4][R12.64] ;  /* 0x000000040c147981 */ /* 0x0004e4000c1e1500 */
[C---:B--2---:R-:W-:Y:S02]  /*144b0*/  IMAD.WIDE R12, R4.reuse, 0x2, R216 ;  /* 0x00000002040c7825 */ /* 0x044fe400078e02d8 */
[----:B------:R-:W2:Y:S04]  /*144c0*/  LDL.64 R216, [R1+0x3c0] ;  /* 0x0003c00001d87983 */ /* 0x000ea80000100a00 */
[----:B------:R4:W3:Y:S02]  /*144d0*/  LDG.E.U16 R186, desc[UR4][R12.64] ;  /* 0x000000040cba7981 */ /* 0x0008e4000c1e1500 */
[----:B----4-:R-:W-:-:S02]  /*144e0*/  IMAD.WIDE R12, R4, 0x2, R222 ;  /* 0x00000002040c7825 */ /* 0x010fc400078e02de */
[----:B------:R-:W4:Y:S02]  /*144f0*/  LDL.64 R222, [R1+0x370] ;  /* 0x0003700001de7983 */ /* 0x000f240000100a00 */
[C---:B------:R-:W-:Y:S02]  /*14500*/  IMAD.WIDE R10, R4.reuse, 0x2, R248 ;  /* 0x00000002040a7825 */ /* 0x040fe400078e02f8 */
[----:B------:R-:W3:Y:S02]  /*14510*/  LDL.64 R248, [R1+0x370] ;  /* 0x0003700001f87983 */ /* 0x000ee40000100a00 */
[C---:B------:R-:W-:Y:S02]  /*14520*/  IMAD.WIDE R8, R4.reuse, 0x2, R250 ;  /* 0x0000000204087825 */ /* 0x040fe400078e02fa */
[----:B------:R1:W3:Y:S04]  /*14530*/  LDG.E.U16 R19, desc[UR4][R10.64] ;  /* 0x000000040a137981 */ /* 0x0002e8000c1e1500 */
[----:B------:R0:W3:Y:S04]  /*14540*/  LDG.E.U16 R17, desc[UR4][R8.64] ;  /* 0x0000000408117981 */ /* 0x0000e8000c1e1500 */
[----:B------:R-:W3:Y:S01]  /*14550*/  LDL.64 R250, [R1+0x3a8] ;  /* 0x0003a80001fa7983 */ /* 0x000ee20000100a00 */
[----:B-1----:R-:W-:-:S03]  /*14560*/  IMAD.WIDE R10, R4, 0x2, R244 ;  /* 0x00000002040a7825 */ /* 0x002fc600078e02f4 */
[----:B------:R-:W3:Y:S01]  /*14570*/  LDL.64 R244, [R1+0x390] ;  /* 0x0003900001f47983 */ /* 0x000ee20000100a00 */
[----:B0-----:R-:W-:-:S03]  /*14580*/  IMAD.WIDE R8, R4, 0x2, R246 ;  /* 0x0000000204087825 */ /* 0x001fc600078e02f6 */
[----:B------:R0:W3:Y:S04]  /*14590*/  LDG.E.U16 R185, desc[UR4][R10.64] ;  /* 0x000000040ab97981 */ /* 0x0000e8000c1e1500 */
[----:B------:R1:W3:Y:S04]  /*145a0*/  LDG.E.U16 R184, desc[UR4][R8.64] ;  /* 0x0000000408b87981 */ /* 0x0002e8000c1e1500 */
[----:B------:R-:W3:Y:S01]  /*145b0*/  LDL.64 R246, [R1+0x398] ;  /* 0x0003980001f67983 */ /* 0x000ee20000100a00 */
[----:B0-----:R-:W-:-:S03]  /*145c0*/  IMAD.WIDE R10, R4, 0x2, R224 ;  /* 0x00000002040a7825 */ /* 0x001fc600078e02e0 */
[----:B------:R-:W3:Y:S01]  /*145d0*/  LDL.64 R224, [R1+0x3a0] ;  /* 0x0003a00001e07983 */ /* 0x000ee20000100a00 */
[----:B-1----:R-:W-:-:S03]  /*145e0*/  IMAD.WIDE R8, R4, 0x2, R226 ;  /* 0x0000000204087825 */ /* 0x002fc600078e02e2 */
[----:B------:R-:W3:Y:S01]  /*145f0*/  LDG.E.U16 R188, desc[UR4][R10.64] ;  /* 0x000000040abc7981 */ /* 0x000ee2000c1e1500 */
[----:B------:R-:W0:Y:S03]  /*14600*/  LDC R227, c[0x0][0x268] ;  /* 0x00009a00ffe37b82 */ /* 0x000e260000000800 */
[----:B------:R-:W3:Y:S04]  /*14610*/  LDG.E.U16 R187, desc[UR4][R8.64] ;  /* 0x0000000408bb7981 */ /* 0x000ee8000c1e1500 */
[----:B------:R2:W3:Y:S04]  /*14620*/  LDG.E.U16 R189, desc[UR4][R12.64] ;  /* 0x000000040cbd7981 */ /* 0x0004e8000c1e1500 */
[----:B------:R-:W3:Y:S04]  /*14630*/  LDL.64 R10, [R1+0x3c8] ;  /* 0x0003c800010a7983 */ /* 0x000ee80000100a00 */
[----:B------:R-:W3:Y:S04]  /*14640*/  LDL.64 R8, [R1+0x3d0] ;  /* 0x0003d00001087983 */ /* 0x000ee80000100a00 */
[----:B----4-:R-:W4:Y:S01]  /*14650*/  LDL.64 R222, [R1+0x3b0] ;  /* 0x0003b00001de7983 */ /* 0x010f220000100a00 */
[----:B--2---:R-:W-:-:S05]  /*14660*/  IMAD.WIDE R12, R4, 0x2, R216 ;  /* 0x00000002040c7825 */ /* 0x004fca00078e02d8 */
[----:B------:R3:W2:Y:S02]  /*14670*/  LDG.E.U16 R216, desc[UR4][R12.64] ;  /* 0x000000040cd87981 */ /* 0x0006a4000c1e1500 */
[----:B---3--:R-:W-:-:S05]  /*14680*/  IMAD.WIDE R12, R4, 0x2, R224 ;  /* 0x00000002040c7825 */ /* 0x008fca00078e02e0 */
[----:B------:R-:W3:Y:S01]  /*14690*/  LDG.E.U16 R226, desc[UR4][R12.64] ;  /* 0x000000040ce27981 */ /* 0x000ee2000c1e1500 */
[----:B------:R-:W-:-:S04]  /*146a0*/  IMAD.WIDE R10, R4, 0x2, R10 ;  /* 0x00000002040a7825 */ /* 0x000fc800078e020a */
[C---:B------:R-:W-:Y:S01]  /*146b0*/  IMAD.WIDE R8, R4.reuse, 0x2, R8 ;  /* 0x0000000204087825 */ /* 0x040fe200078e0208 */
[----:B------:R1:W2:Y:S04]  /*146c0*/  LDG.E.U16 R191, desc[UR4][R10.64] ;  /* 0x000000040abf7981 */ /* 0x0002a8000c1e1500 */
[----:B------:R-:W2:Y:S01]  /*146d0*/  LDG.E.U16 R190, desc[UR4][R8.64] ;  /* 0x0000000408be7981 */ /* 0x000ea2000c1e1500 */
[----:B-1----:R-:W-:-:S05]  /*146e0*/  IMAD.WIDE R10, R4, 0x2, R250 ;  /* 0x00000002040a7825 */ /* 0x002fca00078e02fa */
[----:B------:R1:W3:Y:S02]  /*146f0*/  LDG.E.U16 R225, desc[UR4][R10.64] ;  /* 0x000000040ae17981 */ /* 0x0002e4000c1e1500 */
[C---:B-1----:R-:W-:Y:S02]  /*14700*/  IMAD.WIDE R10, R4.reuse, 0x2, R244 ;  /* 0x00000002040a7825 */ /* 0x042fe400078e02f4 */
[----:B------:R-:W2:Y:S04]  /*14710*/  LDL.LU R245, [R1+0x14c] ;  /* 0x00014c0001f57983 */ /* 0x000ea80000300800 */
[----:B------:R-:W3:Y:S01]  /*14720*/  LDG.E.U16 R228, desc[UR4][R10.64] ;  /* 0x000000040ae47981 */ /* 0x000ee2000c1e1500 */
[----:B----4-:R-:W-:Y:S01]  /*14730*/  IMAD.WIDE R8, R4, 0x2, R222 ;  /* 0x0000000204087825 */ /* 0x010fe200078e02de */
[----:B0-----:R-:W-:-:S02]  /*14740*/  LEA R222, R227, R218, 0x2 ;  /* 0x000000dae3de7211 */ /* 0x001fc400078e10ff */
[----:B------:R-:W-:Y:S02]  /*14750*/  MOV R223, R249 ;  /* 0x000000f900df7202 */ /* 0x000fe40000000f00 */
[----:B------:R0:W4:Y:S04]  /*14760*/  LDG.E.U16 R224, desc[UR4][R8.64] ;  /* 0x0000000408e07981 */ /* 0x000128000c1e1500 */
[----:B------:R1:W-:Y:S01]  /*14770*/  STL [R1+0x370], R222 ;  /* 0x000370de01007387 */ /* 0x0003e20000100800 */
[----:B0-----:R-:W-:-:S03]  /*14780*/  IMAD.WIDE R8, R4, 0x2, R246 ;  /* 0x0000000204087825 */ /* 0x001fc600078e02f6 */
[----:B------:R-:W3:Y:S04]  /*14790*/  LDL.LU R247, [R1+0x12c] ;  /* 0x00012c0001f77983 */ /* 0x000ee80000300800 */
[----:B------:R-:W4:Y:S01]  /*147a0*/  LDL.LU R251, [R1+0x114] ;  /* 0x0001140001fb7983 */ /* 0x000f220000300800 */
[----:B------:R-:W-:-:S03]  /*147b0*/  IMAD.WIDE R12, R4, 0x2, R222 ;  /* 0x00000002040c7825 */ /* 0x000fc600078e02de */
[----:B------:R-:W4:Y:S04]  /*147c0*/  LDL.LU R249, [R1+0xe4] ;  /* 0x0000e40001f97983 */ /* 0x000f280000300800 */
[----:B------:R-:W4:Y:S04]  /*147d0*/  LDL.LU R246, [R1+0xd0] ;  /* 0x0000d00001f67983 */ /* 0x000f280000300800 */
[----:B------:R-:W4:Y:S04]  /*147e0*/  LDL.LU R244, [R1+0xc0] ;  /* 0x0000c00001f47983 */ /* 0x000f280000300800 */
[----:B------:R-:W2:Y:S04]  /*147f0*/  LDL.LU R21, [R1+0xa0] ;  /* 0x0000a00001157983 */ /* 0x000ea80000300800 */
[----:B------:R-:W3:Y:S04]  /*14800*/  LDL.LU R223, [R1+0x7c] ;  /* 0x00007c0001df7983 */ /* 0x000ee80000300800 */
[----:B------:R-:W4:Y:S04]  /*14810*/  LDL.LU R23, [R1+0x68] ;  /* 0x0000680001177983 */ /* 0x000f280000300800 */
[----:B------:R-:W4:Y:S04]  /*14820*/  LDL.LU R242, [R1+0x48] ;  /* 0x0000480001f27983 */ /* 0x000f280000300800 */
[----:B------:R-:W4:Y:S04]  /*14830*/  LDL.LU R252, [R1+0x40] ;  /* 0x0000400001fc7983 */ /* 0x000f280000300800 */
[----:B------:R-:W4:Y:S04]  /*14840*/  LDL.LU R250, [R1+0x38] ;  /* 0x0000380001fa7983 */ /* 0x000f280000300800 */
[----:B------:R-:W4:Y:S04]  /*14850*/  LDL.LU R248, [R1+0x34] ;  /* 0x0000340001f87983 */ /* 0x000f280000300800 */
[----:B-1----:R-:W4:Y:S04]  /*14860*/  LDL.LU R222, [R1+0x2c] ;  /* 0x00002c0001de7983 */ /* 0x002f280000300800 */
[----:B------:R-:W4:Y:S04]  /*14870*/  LDL.LU R217, [R1+0x28] ;  /* 0x0000280001d97983 */ /* 0x000f280000300800 */
[----:B------:R-:W4:Y:S04]  /*14880*/  LDL.LU R220, [R1+0x24] ;  /* 0x0000240001dc7983 */ /* 0x000f280000300800 */
[----:B------:R-:W2:Y:S04]  /*14890*/  LDL.64 R10, [R1+0x368] ;  /* 0x00036800010a7983 */ /* 0x000ea80000100a00 */
[----:B------:R0:W4:Y:S04]  /*148a0*/  LDG.E.U16 R227, desc[UR4][R8.64] ;  /* 0x0000000408e37981 */ /* 0x000128000c1e1500 */
[----:B------:R-:W4:Y:S04]  /*148b0*/  LDG.E.U16 R12, desc[UR4][R12.64] ;  /* 0x000000040c0c7981 */ /* 0x000f28000c1e1500 */
[----:B------:R-:W0:Y:S04]  /*148c0*/  LDL.64 R8, [R1+0x388] ;  /* 0x0003880001087983 */ /* 0x000e280000100a00 */
[----:B--2---:R-:W2:Y:S01]  /*148d0*/  LDL.64 R10, [R1+0x368] ;  /* 0x00036800010a7983 */ /* 0x004ea20000100a00 */
[----:B0-----:R-:W-:-:S05]  /*148e0*/  IMAD.WIDE R8, R4, 0x2, R8 ;  /* 0x0000000204087825 */ /* 0x001fca00078e0208 */
[----:B------:R0:W4:Y:S01]  /*148f0*/  LDG.E.U16 R13, desc[UR4][R8.64] ;  /* 0x00000004080d7981 */ /* 0x000122000c1e1500 */
[----:B--2---:R-:W-:-:S03]  /*14900*/  LEA R10, R237, R218, 0x3 ;  /* 0x000000daed0a7211 */ /* 0x004fc600078e18ff */
[----:B------:R-:W2:Y:S04]  /*14910*/  LDL.LU R237, [R1+0x168] ;  /* 0x0001680001ed7983 */ /* 0x000ea80000300800 */
[----:B------:R1:W-:Y:S04]  /*14920*/  STL [R1+0x368], R10 ;  /* 0x0003680a01007387 */ /* 0x0003e80000100800 */
[----:B------:R-:W0:Y:S01]  /*14930*/  LDL.64 R8, [R1+0x380] ;  /* 0x0003800001087983 */ /* 0x000e220000100a00 */
[----:B-1----:R-:W-:-:S06]  /*14940*/  IMAD.WIDE R10, R4, 0x2, R10 ;  /* 0x00000002040a7825 */ /* 0x002fcc00078e020a */
[----:B------:R-:W2:Y:S04]  /*14950*/  LDG.E.U16 R10, desc[UR4][R10.64] ;  /* 0x000000040a0a7981 */ /* 0x000ea8000c1e1500 */
[----:B------:R-:W2:Y:S01]  /*14960*/  LDL.LU R11, [R1+0x180] ;  /* 0x00018000010b7983 */ /* 0x000ea20000300800 */
[----:B0-----:R-:W-:-:S06]  /*14970*/  IMAD.WIDE R8, R4, 0x2, R8 ;  /* 0x0000000204087825 */ /* 0x001fcc00078e0208 */
[----:B------:R0:W2:Y:S02]  /*14980*/  LDG.E.U16 R8, desc[UR4][R8.64] ;  /* 0x0000000408087981 */ /* 0x0000a4000c1e1500 */
[----:B0-----:R-:W-:Y:S01]  /*14990*/  IMAD.IADD R9, R0, 0x1, R6 ;  /* 0x0000000100097824 */ /* 0x001fe200078e0206 */
[----:B------:R-:W-:Y:S06]  /*149a0*/  BAR.SYNC.DEFER_BLOCKING 0x0 ;  /* 0x0000000000007b1d */ /* 0x000fec0000010000 */
[----:B------:R0:W-:Y:S04]  /*149b0*/  STS.U16 [R9+0x2000], R21 ;  /* 0x0020001509007388 */ /* 0x0001e80000000400 */
[----:B---3--:R1:W-:Y:S04]  /*149c0*/  STS.U16 [R9+0x2400], R223 ;  /* 0x002400df09007388 */ /* 0x0083e80000000400 */
[----:B----4-:R3:W-:Y:S04]  /*149d0*/  STS.U16 [R9+0x2800], R23 ;  /* 0x0028001709007388 */ /* 0x0107e80000000400 */
[----:B0-----:R-:W4:Y:S04]  /*149e0*/  LDL.LU R21, [R1+0x1a4] ;  /* 0x0001a40001157983 */ /* 0x001f280000300800 */
[----:B-1----:R-:W4:Y:S04]  /*149f0*/  LDL.LU R223, [R1+0x194] ;  /* 0x0001940001df7983 */ /* 0x002f280000300800 */
[----:B---3--:R-:W3:Y:S04]  /*14a00*/  LDL.LU R23, [R1+0x1a0] ;  /* 0x0001a00001177983 */ /* 0x008ee80000300800 */
[----:B------:R0:W-:Y:S04]  /*14a10*/  STS.U16 [R9+0x3400], R3 ;  /* 0x0034000309007388 */ /* 0x0001e80000000400 */
[----:B0-----:R-:W4:Y:S04]  /*14a20*/  LDL.LU R3, [R1+0x1ac] ;  /* 0x0001ac0001037983 */ /* 0x001f280000300800 */
[----:B------:R0:W-:Y:S04]  /*14a30*/  STS.U16 [R9+0x4c00], R2 ;  /* 0x004c000209007388 */ /* 0x0001e80000000400 */
[----:B------:R1:W-:Y:S04]  /*14a40*/  STS.U16 [R9+0x5000], R221 ;  /* 0x005000dd09007388 */ /* 0x0003e80000000400 */
[----:B0-----:R-:W4:Y:S04]  /*14a50*/  LDL.LU R2, [R1+0xc24] ;  /* 0x000c240001027983 */ /* 0x001f280000300800 */
[----:B-1----:R-:W4:Y:S04]  /*14a60*/  LDL.LU R221, [R1+0xc20] ;  /* 0x000c200001dd7983 */ /* 0x002f280000300800 */
[----:B------:R0:W-:Y:S04]  /*14a70*/  STS.U16 [R9+0x5400], R22 ;  /* 0x0054001609007388 */ /* 0x0001e80000000400 */
[----:B0-----:R-:W4:Y:S04]  /*14a80*/  LDL.LU R22, [R1+0xc1c] ;  /* 0x000c1c0001167983 */ /* 0x001f280000300800 */
[----:B------:R-:W-:Y:S04]  /*14a90*/  STS.U16 [R9+0x7c00], R5 ;  /* 0x007c000509007388 */ /* 0x000fe80000000400 */
[----:B------:R0:W-:Y:S02]  /*14aa0*/  STS.U16 [R9+0x4800], R220 ;  /* 0x004800dc09007388 */ /* 0x0001e40000000400 */
[----:B0-----:R-:W0:Y:S02]  /*14ab0*/  S2R R220, SR_TID.X ;  /* 0x0000000000dc7919 */ /* 0x001e240000002100 */
[----:B------:R1:W-:Y:S02]  /*14ac0*/  STS.U16 [R9+0x800], R245 ;  /* 0x000800f509007388 */ /* 0x0003e40000000400 */
[----:B-1----:R-:W1:Y:S02]  /*14ad0*/  LDC R245, c[0x0][0x238] ;  /* 0x00008e00fff57b82 */ /* 0x002e640000000800 */
[----:B------:R1:W-:Y:S01]  /*14ae0*/  STS.U16 [R9+0x7000], R230 ;  /* 0x007000e609007388 */ /* 0x0003e20000000400 */
[----:B0-----:R-:W-:-:S04]  /*14af0*/  SHF.L.U32 R220, R220, 0x1, RZ ;  /* 0x00000001dcdc7819 */ /* 0x001fc800000006ff */
[----:B------:R-:W-:Y:S01]  /*14b00*/  LOP3.LUT R220, R220, 0x6, RZ, 0xc0, !PT ;  /* 0x00000006dcdc7812 */ /* 0x000fe200078ec0ff */
[-C--:B-1----:R-:W-:Y:S01]  /*14b10*/  FMUL R192, R192, R245.reuse ;  /* 0x000000f5c0c07220 */ /* 0x082fe20000400000 */
[----:B------:R0:W-:Y:S01]  /*14b20*/  STS.U16 [R9+0x7400], R229 ;  /* 0x007400e509007388 */ /* 0x0001e20000000400 */
[----:B------:R-:W-:-:S03]  /*14b30*/  FMUL R230, R193, R245 ;  /* 0x000000f5c1e67220 */ /* 0x000fc60000400000 */
[----:B------:R1:W-:Y:S04]  /*14b40*/  STS.U16 [R9+0xc00], R247 ;  /* 0x000c00f709007388 */ /* 0x0003e80000000400 */
[----:B------:R1:W-:Y:S01]  /*14b50*/  STS.U16 [R9+0x2c00], R242 ;  /* 0x002c00f209007388 */ /* 0x0003e20000000400 */
[----:B0-----:R-:W-:-:S03]  /*14b60*/  FSEL R229, R192, -INF , P1 ;  /* 0xff800000c0e57808 */ /* 0x001fc60000800000 */
[----:B------:R0:W-:Y:S04]  /*14b70*/  STS.U16 [R9+0x3000], R252 ;  /* 0x003000fc09007388 */ /* 0x0001e80000000400 */
[----:B-1----:R-:W4:Y:S04]  /*14b80*/  LDL.LU R247, [R1+0x240] ;  /* 0x0002400001f77983 */ /* 0x002f280000300800 */
[----:B------:R-:W4:Y:S04]  /*14b90*/  LDL.LU R242, [R1+0x228] ;  /* 0x0002280001f27983 */ /* 0x000f280000300800 */
[----:B------:R1:W-:Y:S04]  /*14ba0*/  STS.U16 [R9+0x3800], R250 ;  /* 0x003800fa09007388 */ /* 0x0003e80000000400 */
[----:B0-----:R-:W4:Y:S04]  /*14bb0*/  LDL.LU R252, [R1+0x20c] ;  /* 0x00020c0001fc7983 */ /* 0x001f280000300800 */
[----:B------:R0:W-:Y:S04]  /*14bc0*/  STS.U16 [R9+0x4000], R222 ;  /* 0x004000de09007388 */ /* 0x0001e80000000400 */
[----:B-1----:R-:W4:Y:S04]  /*14bd0*/  LDL.LU R250, [R1+0x1ec] ;  /* 0x0001ec0001fa7983 */ /* 0x002f280000300800 */
[----:B--2---:R1:W-:Y:S04]  /*14be0*/  STS.U16 [R9], R11 ;  /* 0x0000000b09007388 */ /* 0x0043e80000000400 */
[----:B0-----:R-:W2:Y:S04]  /*14bf0*/  LDL.LU R222, [R1+0x1d0] ;  /* 0x0001d00001de7983 */ /* 0x001ea80000300800 */
[----:B------:R0:W-:Y:S04]  /*14c00*/  STS.U16 [R9+0x3c00], R248 ;  /* 0x003c00f809007388 */ /* 0x0001e80000000400 */
[----:B------:R0:W-:Y:S01]  /*14c10*/  STS.U16 [R9+0x4400], R217 ;  /* 0x004400d909007388 */ /* 0x0001e20000000400 */
[----:B---3--:R-:W-:-:S04]  /*14c20*/  SHF.L.U32 R5, R23, 0x8, RZ ;  /* 0x0000000817057819 */ /* 0x008fc800000006ff */
[----:B------:R-:W-:-:S04]  /*14c30*/  LOP3.LUT R5, R5, 0xf00, RZ, 0xe2, !PT ;  /* 0x00000f0005057812 */ /* 0x000fc800078ee2ff */
[----:B----4-:R-:W-:Y:S02]  /*14c40*/  LEA R5, R3, R5, 0xc ;  /* 0x0000000503057211 */ /* 0x010fe400078e60ff */
[----:B------:R-:W3:Y:S01]  /*14c50*/  S2R R3, SR_TID.X ;  /* 0x0000000000037919 */ /* 0x000ee20000002100 */
[----:B-1----:R-:W-:Y:S02]  /*14c60*/  LOP3.LUT R11, R223, 0xf, RZ, 0xc0, !PT ;  /* 0x0000000fdf0b7812 */ /* 0x002fe400078ec0ff */
[----:B------:R-:W-:-:S04]  /*14c70*/  IADD3 R220, R220, R221, RZ ;  /* 0x000000dddcdc7210 */ /* 0x000fc80007ffe0ff */
[----:B------:R-:W-:Y:S02]  /*14c80*/  LOP3.LUT R220, R220, 0x51, RZ, 0xfc, !PT ;  /* 0x00000051dcdc7812 */ /* 0x000fe400078efcff */
[----:B---3--:R-:W-:-:S04]  /*14c90*/  SHF.L.U32 R3, R3, 0x1, RZ ;  /* 0x0000000103037819 */ /* 0x008fc800000006ff */
[----:B------:R-:W-:-:S04]  /*14ca0*/  LOP3.LUT R3, R3, 0x6, RZ, 0xc0, !PT ;  /* 0x0000000603037812 */ /* 0x000fc800078ec0ff */
[----:B------:R-:W-:Y:S02]  /*14cb0*/  IADD3 R3, R3, R221, RZ ;  /* 0x000000dd03037210 */ /* 0x000fe40007ffe0ff */
[----:B------:R-:W-:Y:S02]  /*14cc0*/  ISETP.GE.AND P1, PT, R2, R220, PT ;  /* 0x000000dc0200720c */ /* 0x000fe40003f26270 */
[----:B------:R-:W-:Y:S02]  /*14cd0*/  LOP3.LUT R3, R3, 0x58, RZ, 0xfc, !PT ;  /* 0x0000005803037812 */ /* 0x000fe400078efcff */
[----:B------:R-:W-:Y:S02]  /*14ce0*/  FSEL R230, R230, -INF , P1 ;  /* 0xff800000e6e67808 */ /* 0x000fe40000800000 */
[----:B------:R-:W-:Y:S02]  /*14cf0*/  ISETP.GE.AND P1, PT, R2, R3, PT ;  /* 0x000000030200720c */ /* 0x000fe40003f26270 */
[----:B------:R-:W3:Y:S01]  /*14d00*/  LDL.LU R3, [R1+0x1b8] ;  /* 0x0001b80001037983 */ /* 0x000ee20000300800 */
[----:B------:R-:W-:-:S03]  /*14d10*/  LEA R11, R21, R11, 0x4 ;  /* 0x0000000b150b7211 */ /* 0x000fc600078e20ff */
[----:B0-----:R-:W4:Y:S04]  /*14d20*/  LDL.LU R248, [R1+0x190] ;  /* 0x0001900001f87983 */ /* 0x001f280000300800 */
[----:B------:R-:W4:Y:S04]  /*14d30*/  LDL.LU R217, [R1+0x174] ;  /* 0x0001740001d97983 */ /* 0x000f280000300800 */
[----:B------:R-:W4:Y:S04]  /*14d40*/  LDL.LU R223, [R1+0x154] ;  /* 0x0001540001df7983 */ /* 0x000f280000300800 */
[----:B------:R-:W4:Y:S04]  /*14d50*/  LDL.LU R220, [R1+0x134] ;  /* 0x0001340001dc7983 */ /* 0x000f280000300800 */
[----:B------:R-:W4:Y:S04]  /*14d60*/  LDL.LU R21, [R1+0x11c] ;  /* 0x00011c0001157983 */ /* 0x000f280000300800 */
[----:B------:R-:W4:Y:S04]  /*14d70*/  LDL.LU R23, [R1+0xec] ;  /* 0x0000ec0001177983 */ /* 0x000f280000300800 */
[----:B------:R0:W-:Y:S04]  /*14d80*/  STS.U16 [R9+0x400], R237 ;  /* 0x000400ed09007388 */ /* 0x0001e80000000400 */
        /* <DEDUP_REMOVED lines=11> */
[----:B------:R-:W-:Y:S01]  /*14e40*/  LOP3.LUT R11, R11, 0xff, RZ, 0xc0, !PT ;  /* 0x000000ff0b0b7812 */ /* 0x000fe200078ec0ff */
[-C--:B------:R-:W-:Y:S01]  /*14e50*/  FMUL R194, R194, R245.reuse ;  /* 0x000000f5c2c27220 */ /* 0x080fe20000400000 */
[-C--:B------:R-:W-:Y:S01]  /*14e60*/  FMUL R196, R196, R245.reuse ;  /* 0x000000f5c4c47220 */ /* 0x080fe20000400000 */
[-C--:B------:R-:W-:Y:S01]  /*14e70*/  FMUL R200, R200, R245.reuse ;  /* 0x000000f5c8c87220 */ /* 0x080fe20000400000 */
[-C--:B------:R-:W-:Y:S01]  /*14e80*/  FMUL R204, R204, R245.reuse ;  /* 0x000000f5cccc7220 */ /* 0x080fe20000400000 */
[-C--:B------:R-:W-:Y:S01]  /*14e90*/  FMUL R205, R205, R245.reuse ;  /* 0x000000f5cdcd7220 */ /* 0x080fe20000400000 */
[-C--:B------:R-:W-:Y:S01]  /*14ea0*/  FMUL R208, R208, R245.reuse ;  /* 0x000000f5d0d07220 */ /* 0x080fe20000400000 */
[-C--:B------:R-:W-:Y:S01]  /*14eb0*/  FMUL R209, R209, R245.reuse ;  /* 0x000000f5d1d17220 */ /* 0x080fe20000400000 */
[----:B0-----:R-:W-:Y:S01]  /*14ec0*/  LOP3.LUT R237, R6, 0x10, RZ, 0x3c, !PT ;  /* 0x0000001006ed7812 */ /* 0x001fe200078e3cff */
[----:B-1----:R-:W4:Y:S01]  /*14ed0*/  LDL.LU R251, [R1+0x90] ;  /* 0x0000900001fb7983 */ /* 0x002f220000300800 */
[----:B------:R-:W-:Y:S01]  /*14ee0*/  FMNMX R9, R155, R22, !PT ;  /* 0x000000169b097209 */ /* 0x000fe20007800000 */
[----:B------:R-:W-:Y:S01]  /*14ef0*/  IMAD.IADD R5, R5, 0x1, R11 ;  /* 0x0000000105057824 */ /* 0x000fe200078e020b */
[----:B------:R-:W-:Y:S01]  /*14f00*/  FSEL R194, R194, -INF , P4 ;  /* 0xff800000c2c27808 */ /* 0x000fe20002000000 */
[----:B------:R-:W-:Y:S01]  /*14f10*/  FMUL R231, R197, R245 ;  /* 0x000000f5c5e77220 */ /* 0x000fe20000400000 */
[----:B------:R-:W-:Y:S01]  /*14f20*/  FMNMX R9, R154, R9, !PT ;  /* 0x000000099a097209 */ /* 0x000fe20007800000 */
[-C--:B------:R-:W-:Y:S01]  /*14f30*/  FMUL R232, R201, R245.reuse ;  /* 0x000000f5c9e87220 */ /* 0x080fe20000400000 */
[----:B------:R-:W-:Y:S01]  /*14f40*/  FSEL R196, R196, -INF , P1 ;  /* 0xff800000c4c47808 */ /* 0x000fe20000800000 */
[----:B------:R-:W-:Y:S01]  /*14f50*/  FMUL R233, R195, R245 ;  /* 0x000000f5c3e97220 */ /* 0x000fe20000400000 */
[----:B------:R-:W-:Y:S01]  /*14f60*/  FMNMX R9, R152, R9, !PT ;  /* 0x0000000998097209 */ /* 0x000fe20007800000 */
[-C--:B------:R-:W-:Y:S01]  /*14f70*/  FMUL R234, R198, R245.reuse ;  /* 0x000000f5c6ea7220 */ /* 0x080fe20000400000 */
[-C--:B------:R-:W-:Y:S01]  /*14f80*/  FMUL R235, R199, R245.reuse ;  /* 0x000000f5c7eb7220 */ /* 0x080fe20000400000 */
[----:B------:R-:W-:Y:S01]  /*14f90*/  FMUL R236, R202, R245 ;  /* 0x000000f5caec7220 */ /* 0x000fe20000400000 */
[----:B------:R-:W-:Y:S01]  /*14fa0*/  FMNMX R9, R157, R9, !PT ;  /* 0x000000099d097209 */ /* 0x000fe20007800000 */
[----:B------:R-:W4:Y:S03]  /*14fb0*/  LDL.LU R249, [R1+0x74] ;  /* 0x0000740001f97983 */ /* 0x000f260000300800 */
[----:B------:R-:W-:Y:S01]  /*14fc0*/  FMNMX R9, R158, R9, !PT ;  /* 0x000000099e097209 */ /* 0x000fe20007800000 */
[----:B------:R-:W4:Y:S03]  /*14fd0*/  LDL.LU R246, [R1+0x58] ;  /* 0x0000580001f67983 */ /* 0x000f260000300800 */
[----:B------:R-:W-:Y:S01]  /*14fe0*/  FMNMX R9, R160, R9, !PT ;  /* 0x00000009a0097209 */ /* 0x000fe20007800000 */
[----:B------:R-:W4:Y:S03]  /*14ff0*/  LDL R244, [R1+0xf0] ;  /* 0x0000f00001f47983 */ /* 0x000f260000100800 */
[----:B------:R-:W-:-:S04]  /*15000*/  FMNMX R9, R161, R9, !PT ;  /* 0x00000009a1097209 */ /* 0x000fc80007800000 */
[----:B------:R-:W-:-:S04]  /*15010*/  FMNMX R9, R162, R9, !PT ;  /* 0x00000009a2097209 */ /* 0x000fc80007800000 */
[----:B------:R-:W-:-:S04]  /*15020*/  FMNMX R9, R163, R9, !PT ;  /* 0x00000009a3097209 */ /* 0x000fc80007800000 */
[----:B------:R-:W-:-:S04]  /*15030*/  FMNMX R9, R165, R9, !PT ;  /* 0x00000009a5097209 */ /* 0x000fc80007800000 */
[----:B------:R-:W-:-:S04]  /*15040*/  FMNMX R9, R166, R9, !PT ;  /* 0x00000009a6097209 */ /* 0x000fc80007800000 */
[----:B------:R-:W-:-:S04]  /*15050*/  FMNMX R9, R169, R9, !PT ;  /* 0x00000009a9097209 */ /* 0x000fc80007800000 */
[----:B------:R-:W-:-:S04]  /*15060*/  FMNMX R9, R171, R9, !PT ;  /* 0x00000009ab097209 */ /* 0x000fc80007800000 */
[----:B------:R-:W-:Y:S02]  /*15070*/  FMNMX R9, R173, R9, !PT ;  /* 0x00000009ad097209 */ /* 0x000fe40007800000 */
[----:B------:R-:W-:Y:S02]  /*15080*/  LOP3.LUT R5, R5, 0xffff, RZ, 0xc0, !PT ;  /* 0x0000ffff05057812 */ /* 0x000fe400078ec0ff */
[----:B------:R-:W-:Y:S02]  /*15090*/  FMNMX R9, R174, R9, !PT ;  /* 0x00000009ae097209 */ /* 0x000fe40007800000 */
[----:B------:R-:W-:Y:S02]  /*150a0*/  SHF.R.U32.HI R11, RZ, 0xf, R5 ;  /* 0x0000000fff0b7819 */ /* 0x000fe40000011605 */
[----:B------:R-:W-:Y:S02]  /*150b0*/  FMNMX R9, R177, R9, !PT ;  /* 0x00000009b1097209 */ /* 0x000fe40007800000 */
[----:B------:R-:W-:-:S02]  /*150c0*/  LOP3.LUT P4, RZ, R11, 0x1, RZ, 0xc0, !PT ;  /* 0x000000010bff7812 */ /* 0x000fc4000788c0ff */
[----:B------:R-:W-:Y:S02]  /*150d0*/  FMNMX R9, R180, R9, !PT ;  /* 0x00000009b4097209 */ /* 0x000fe40007800000 */
[--C-:B------:R-:W-:Y:S02]  /*150e0*/  SHF.R.U32.HI R11, RZ, 0xe, R5.reuse ;  /* 0x0000000eff0b7819 */ /* 0x100fe40000011605 */
[----:B------:R-:W-:Y:S02]  /*150f0*/  FMNMX R9, R181, R9, !PT ;  /* 0x00000009b5097209 */ /* 0x000fe40007800000 */
[----:B------:R-:W-:Y:S02]  /*15100*/  LOP3.LUT P1, RZ, R11, 0x1, RZ, 0xc0, !PT ;  /* 0x000000010bff7812 */ /* 0x000fe4000782c0ff */
[----:B------:R-:W-:Y:S02]  /*15110*/  SHF.R.U32.HI R11, RZ, 0xd, R5 ;  /* 0x0000000dff0b7819 */ /* 0x000fe40000011605 */
[----:B------:R-:W-:-:S02]  /*15120*/  FMNMX R9, R183, R9, !PT ;  /* 0x00000009b7097209 */ /* 0x000fc40007800000 */
[----:B------:R-:W-:Y:S02]  /*15130*/  FSEL R231, R231, -INF , P3 ;  /* 0xff800000e7e77808 */ /* 0x000fe40001800000 */
[----:B------:R-:W-:Y:S02]  /*15140*/  LOP3.LUT P3, RZ, R11, 0x1, RZ, 0xc0, !PT ;  /* 0x000000010bff7812 */ /* 0x000fe4000786c0ff */
[----:B------:R-:W-:Y:S02]  /*15150*/  FMNMX R9, R229, R9, !PT ;  /* 0x00000009e5097209 */ /* 0x000fe40007800000 */
[----:B------:R-:W-:Y:S02]  /*15160*/  SHF.R.U32.HI R11, RZ, 0xb, R5 ;  /* 0x0000000bff0b7819 */ /* 0x000fe40000011605 */
[----:B------:R-:W-:Y:S02]  /*15170*/  FSEL R200, R200, -INF , !P4 ;  /* 0xff800000c8c87808 */ /* 0x000fe40006000000 */
[----:B------:R-:W-:-:S02]  /*15180*/  FMNMX R9, R230, R9, !PT ;  /* 0x00000009e6097209 */ /* 0x000fc40007800000 */
[----:B------:R-:W-:Y:S02]  /*15190*/  LOP3.LUT P4, RZ, R11, 0x1, RZ, 0xc0, !PT ;  /* 0x000000010bff7812 */ /* 0x000fe4000788c0ff */
[--C-:B------:R-:W-:Y:S02]  /*151a0*/  SHF.R.U32.HI R11, RZ, 0xa, R5.reuse ;  /* 0x0000000aff0b7819 */ /* 0x100fe40000011605 */
[----:B------:R-:W-:Y:S02]  /*151b0*/  FMNMX R9, R196, R9, !PT ;  /* 0x00000009c4097209 */ /* 0x000fe40007800000 */
[----:B------:R-:W-:Y:S02]  /*151c0*/  FSEL R232, R232, -INF , !P1 ;  /* 0xff800000e8e87808 */ /* 0x000fe40004800000 */
[----:B------:R-:W-:Y:S02]  /*151d0*/  LOP3.LUT P1, RZ, R11, 0x1, RZ, 0xc0, !PT ;  /* 0x000000010bff7812 */ /* 0x000fe4000782c0ff */
[----:B------:R-:W-:-:S02]  /*151e0*/  SHF.R.U32.HI R11, RZ, 0x7, R5 ;  /* 0x00000007ff0b7819 */ /* 0x000fc40000011605 */
[----:B------:R-:W-:Y:S02]  /*151f0*/  FMNMX R9, R231, R9, !PT ;  /* 0x00000009e7097209 */ /* 0x000fe40007800000 */
[----:B------:R-:W-:Y:S02]  /*15200*/  FSEL R204, R204, -INF , !P4 ;  /* 0xff800000cccc7808 */ /* 0x000fe40006000000 */
[----:B------:R-:W-:Y:S02]  /*15210*/  LOP3.LUT P4, RZ, R11, 0x1, RZ, 0xc0, !PT ;  /* 0x000000010bff7812 */ /* 0x000fe4000788c0ff */
[----:B------:R-:W-:Y:S02]  /*15220*/  SHF.R.U32.HI R11, RZ, 0x6, R5 ;  /* 0x00000006ff0b7819 */ /* 0x000fe40000011605 */
[----:B------:R-:W-:Y:S02]  /*15230*/  FMNMX R9, R200, R9, !PT ;  /* 0x00000009c8097209 */ /* 0x000fe40007800000 */
[----:B------:R-:W-:-:S02]  /*15240*/  FSEL R205, R205, -INF , !P1 ;  /* 0xff800000cdcd7808 */ /* 0x000fc40004800000 */
[----:B------:R-:W-:Y:S02]  /*15250*/  LOP3.LUT P1, RZ, R11, 0x1, RZ, 0xc0, !PT ;  /* 0x000000010bff7812 */ /* 0x000fe4000782c0ff */
[----:B------:R-:W-:Y:S02]  /*15260*/  FMNMX R9, R232, R9, !PT ;  /* 0x00000009e8097209 */ /* 0x000fe40007800000 */
[----:B------:R-:W-:Y:S02]  /*15270*/  SHF.R.U32.HI R11, RZ, 0x3, R5 ;  /* 0x00000003ff0b7819 */ /* 0x000fe40000011605 */
[----:B------:R-:W-:Y:S02]  /*15280*/  FSEL R208, R208, -INF , !P4 ;  /* 0xff800000d0d07808 */ /* 0x000fe40006000000 */
[----:B------:R-:W-:Y:S02]  /*15290*/  FMNMX R9, R204, R9, !PT ;  /* 0x00000009cc097209 */ /* 0x000fe40007800000 */
[----:B------:R-:W-:-:S02]  /*152a0*/  LOP3.LUT P4, RZ, R11, 0x1, RZ, 0xc0, !PT ;  /* 0x000000010bff7812 */ /* 0x000fc4000788c0ff */
[----:B------:R-:W-:Y:S02]  /*152b0*/  SHF.R.U32.HI R11, RZ, 0x2, R5 ;  /* 0x00000002ff0b7819 */ /* 0x000fe40000011605 */
[----:B------:R-:W-:Y:S02]  /*152c0*/  FMNMX R9, R205, R9, !PT ;  /* 0x00000009cd097209 */ /* 0x000fe40007800000 */
[----:B------:R-:W-:Y:S02]  /*152d0*/  FSEL R209, R209, -INF , !P1 ;  /* 0xff800000d1d17808 */ /* 0x000fe40004800000 */
[----:B------:R-:W-:Y:S01]  /*152e0*/  LOP3.LUT P1, RZ, R11, 0x1, RZ, 0xc0, !PT ;  /* 0x000000010bff7812 */ /* 0x000fe2000782c0ff */
[----:B------:R-:W-:Y:S01]  /*152f0*/  FMUL R11, R212, R245 ;  /* 0x000000f5d40b7220 */ /* 0x000fe20000400000 */
[----:B------:R-:W-:Y:S01]  /*15300*/  FMNMX R9, R208, R9, !PT ;  /* 0x00000009d0097209 */ /* 0x000fe20007800000 */
[----:B------:R-:W-:-:S03]  /*15310*/  FMUL R212, R213, R245 ;  /* 0x000000f5d5d47220 */ /* 0x000fc60000400000 */
[----:B------:R-:W-:Y:S02]  /*15320*/  FSEL R213, R11, -INF , !P4 ;  /* 0xff8000000bd57808 */ /* 0x000fe40006000000 */
[----:B------:R-:W-:Y:S02]  /*15330*/  FMNMX R9, R209, R9, !PT ;  /* 0x00000009d1097209 */ /* 0x000fe40007800000 */
[----:B------:R-:W-:Y:S02]  /*15340*/  SHF.R.U32.HI R11, RZ, 0x9, R5 ;  /* 0x00000009ff0b7819 */ /* 0x000fe40000011605 */
[----:B------:R-:W-:Y:S02]  /*15350*/  FSEL R212, R212, -INF , !P1 ;  /* 0xff800000d4d47808 */ /* 0x000fe40004800000 */
[----:B------:R-:W-:Y:S02]  /*15360*/  FMNMX R9, R213, R9, !PT ;  /* 0x00000009d5097209 */ /* 0x000fe40007800000 */
[----:B------:R-:W-:-:S02]  /*15370*/  LOP3.LUT P1, RZ, R11, 0x1, RZ, 0xc0, !PT ;  /* 0x000000010bff7812 */ /* 0x000fc4000782c0ff */
[--C-:B------:R-:W-:Y:S02]  /*15380*/  SHF.R.U32.HI R11, RZ, 0x8, R5.reuse ;  /* 0x00000008ff0b7819 */ /* 0x100fe40000011605 */
[----:B------:R-:W-:Y:S02]  /*15390*/  FMNMX R9, R212, R9, !PT ;  /* 0x00000009d4097209 */ /* 0x000fe40007800000 */
[----:B------:R-:W-:Y:S02]  /*153a0*/  FSEL R233, R233, -INF , P5 ;  /* 0xff800000e9e97808 */ /* 0x000fe40002800000 */
[----:B------:R-:W-:Y:S02]  /*153b0*/  LOP3.LUT P5, RZ, R11, 0x1, RZ, 0xc0, !PT ;  /* 0x000000010bff7812 */ /* 0x000fe400078ac0ff */
[----:B------:R-:W0:Y:S01]  /*153c0*/  SHFL.BFLY PT, R11, R9, 0x2, 0x1f ;  /* 0x0c401f00090b7f89 */ /* 0x000e2200000e0000 */
[----:B------:R-:W-:-:S04]  /*153d0*/  SHF.R.U32.HI R18, RZ, 0xc, R5 ;  /* 0x0000000cff127819 */ /* 0x000fc80000011605 */
[----:B------:R-:W-:Y:S02]  /*153e0*/  LOP3.LUT P4, RZ, R18, 0x1, RZ, 0xc0, !PT ;  /* 0x0000000112ff7812 */ /* 0x000fe4000788c0ff */
[--C-:B------:R-:W-:Y:S02]  /*153f0*/  SHF.R.U32.HI R18, RZ, 0x5, R5.reuse ;  /* 0x00000005ff127819 */ /* 0x100fe40000011605 */
[----:B------:R-:W-:Y:S02]  /*15400*/  FSEL R234, R234, -INF , P2 ;  /* 0xff800000eaea7808 */ /* 0x000fe40001000000 */
[----:B------:R-:W-:Y:S02]  /*15410*/  LOP3.LUT P2, RZ, R18, 0x1, RZ, 0xc0, !PT ;  /* 0x0000000112ff7812 */ /* 0x000fe4000784c0ff */
[--C-:B------:R-:W-:Y:S02]  /*15420*/  SHF.R.U32.HI R18, RZ, 0x4, R5.reuse ;  /* 0x00000004ff127819 */ /* 0x100fe40000011605 */
[----:B------:R-:W-:-:S02]  /*15430*/  SHF.R.U32.HI R5, RZ, 0x1, R5 ;  /* 0x00000001ff057819 */ /* 0x000fc40000011605 */
[----:B------:R-:W-:Y:S02]  /*15440*/  IADD3 R237, R0, R237, RZ ;  /* 0x000000ed00ed7210 */ /* 0x000fe40007ffe0ff */
[----:B------:R-:W-:Y:S02]  /*15450*/  FSEL R235, R235, -INF , P6 ;  /* 0xff800000ebeb7808 */ /* 0x000fe40003000000 */
[----:B------:R-:W-:Y:S02]  /*15460*/  FSEL R236, R236, -INF , !P3 ;  /* 0xff800000ecec7808 */ /* 0x000fe40005800000 */
[----:B------:R-:W-:Y:S02]  /*15470*/  LOP3.LUT P6, RZ, R18, 0x1, RZ, 0xc0, !PT ;  /* 0x0000000112ff7812 */ /* 0x000fe400078cc0ff */
[----:B------:R-:W-:Y:S01]  /*15480*/  LOP3.LUT P3, RZ, R5, 0x1, RZ, 0xc0, !PT ;  /* 0x0000000105ff7812 */ /* 0x000fe2000786c0ff */
[----:B------:R-:W4:Y:S01]  /*15490*/  LDL.LU R18, [R1+0xac] ;  /* 0x0000ac0001127983 */ /* 0x000f220000300800 */
[----:B0-----:R-:W-:Y:S01]  /*154a0*/  FMNMX R5, R9, R11, !PT ;  /* 0x0000000b09057209 */ /* 0x001fe20007800000 */
[-C--:B------:R-:W-:Y:S01]  /*154b0*/  FMUL R203, R203, R245.reuse ;  /* 0x000000f5cbcb7220 */ /* 0x080fe20000400000 */
[-C--:B------:R-:W-:Y:S01]  /*154c0*/  FMUL R206, R206, R245.reuse ;  /* 0x000000f5cece7220 */ /* 0x080fe20000400000 */
[----:B------:R-:W4:Y:S01]  /*154d0*/  LDL.LU R11, [R1+0xc4] ;  /* 0x0000c400010b7983 */ /* 0x000f220000300800 */
[-C--:B------:R-:W-:Y:S01]  /*154e0*/  FMUL R207, R207, R245.reuse ;  /* 0x000000f5cfcf7220 */ /* 0x080fe20000400000 */
[-C--:B------:R-:W-:Y:S01]  /*154f0*/  FMUL R210, R210, R245.reuse ;  /* 0x000000f5d2d27220 */ /* 0x080fe20000400000 */
[-C--:B------:R-:W-:Y:S01]  /*15500*/  FMUL R211, R211, R245.reuse ;  /* 0x000000f5d3d37220 */ /* 0x080fe20000400000 */
[-C--:B------:R-:W-:Y:S01]  /*15510*/  FMUL R214, R214, R245.reuse ;  /* 0x000000f5d6d67220 */ /* 0x080fe20000400000 */
[----:B------:R-:W-:Y:S01]  /*15520*/  FMUL R215, R215, R245 ;  /* 0x000000f5d7d77220 */ /* 0x000fe20000400000 */
[----:B------:R0:W-:Y:S04]  /*15530*/  STS.U16 [R237+0x80], R247 ;  /* 0x000080f7ed007388 */ /* 0x0001e80000000400 */
[----:B------:R-:W4:Y:S04]  /*15540*/  LDL.LU R245, [R1+0xc18] ;  /* 0x000c180001f57983 */ /* 0x000f280000300800 */
[----:B------:R1:W-:Y:S04]  /*15550*/  STS.U16 [R237+0x480], R242 ;  /* 0x000480f2ed007388 */ /* 0x0003e80000000400 */
[----:B0-----:R-:W4:Y:S04]  /*15560*/  LDL.LU R247, [R1+0xc14] ;  /* 0x000c140001f77983 */ /* 0x001f280000300800 */
[----:B------:R0:W-:Y:S04]  /*15570*/  STS.U16 [R237+0x880], R252 ;  /* 0x000880fced007388 */ /* 0x0001e80000000400 */
[----:B-1----:R-:W4:Y:S04]  /*15580*/  LDL.LU R242, [R1+0xc10] ;  /* 0x000c100001f27983 */ /* 0x002f280000300800 */
[----:B------:R1:W-:Y:S04]  /*15590*/  STS.U16 [R237+0xc80], R250 ;  /* 0x000c80faed007388 */ /* 0x0003e80000000400 */
[----:B--2---:R2:W-:Y:S04]  /*155a0*/  STS.U16 [R237+0x1080], R222 ;  /* 0x001080deed007388 */ /* 0x0045e80000000400 */
[----:B0-----:R-:W4:Y:S04]  /*155b0*/  LDL R252, [R1+0xf4] ;  /* 0x0000f40001fc7983 */ /* 0x001f280000100800 */
[----:B-1----:R-:W4:Y:S04]  /*155c0*/  LDL R250, [R1+0x100] ;  /* 0x0001000001fa7983 */ /* 0x002f280000100800 */
[----:B---3--:R0:W-:Y:S04]  /*155d0*/  STS.U16 [R237+0x1480], R3 ;  /* 0x00148003ed007388 */ /* 0x0081e80000000400 */
[----:B--2---:R-:W2:Y:S04]  /*155e0*/  LDL R222, [R1+0x104] ;  /* 0x0001040001de7983 */ /* 0x004ea80000100800 */
[----:B----4-:R1:W-:Y:S04]  /*155f0*/  STS.U16 [R237+0x1880], R248 ;  /* 0x001880f8ed007388 */ /* 0x0103e80000000400 */
[----:B0-----:R-:W3:Y:S04]  /*15600*/  LDL.LU R3, [R1+0x35c] ;  /* 0x00035c0001037983 */ /* 0x001ee80000300800 */
[----:B------:R0:W-:Y:S04]  /*15610*/  STS.U16 [R237+0x1c80], R217 ;  /* 0x001c80d9ed007388 */ /* 0x0001e80000000400 */
[----:B-1----:R-:W4:Y:S04]  /*15620*/  LDL.LU R248, [R1+0xc0c] ;  /* 0x000c0c0001f87983 */ /* 0x002f280000300800 */
[----:B------:R1:W-:Y:S04]  /*15630*/  STS.U16 [R237+0x2080], R223 ;  /* 0x002080dfed007388 */ /* 0x0003e80000000400 */
[----:B0-----:R-:W4:Y:S04]  /*15640*/  LDL.LU R217, [R1+0xc08] ;  /* 0x000c080001d97983 */ /* 0x001f280000300800 */
[----:B------:R0:W-:Y:S04]  /*15650*/  STS.U16 [R237+0x2480], R220 ;  /* 0x002480dced007388 */ /* 0x0001e80000000400 */
[----:B-1----:R-:W4:Y:S04]  /*15660*/  LDL R223, [R1+0xf8] ;  /* 0x0000f80001df7983 */ /* 0x002f280000100800 */
[----:B------:R1:W-:Y:S04]  /*15670*/  STS.U16 [R237+0x2880], R21 ;  /* 0x00288015ed007388 */ /* 0x0003e80000000400 */
[----:B0-----:R-:W4:Y:S04]  /*15680*/  LDL.LU R220, [R1+0xc04] ;  /* 0x000c040001dc7983 */ /* 0x001f280000300800 */
[----:B------:R0:W-:Y:S04]  /*15690*/  STS.U16 [R237+0x2c80], R23 ;  /* 0x002c8017ed007388 */ /* 0x0001e80000000400 */
[----:B-1----:R-:W2:Y:S04]  /*156a0*/  LDL.LU R21, [R1+0xc00] ;  /* 0x000c000001157983 */ /* 0x002ea80000300800 */
[----:B0-----:R-:W3:Y:S04]  /*156b0*/  LDL.LU R23, [R1+0xbfc] ;  /* 0x000bfc0001177983 */ /* 0x001ee80000300800 */
[----:B------:R-:W0:Y:S04]  /*156c0*/  SHFL.BFLY PT, R9, R5, 0x1, 0x1f ;  /* 0x0c201f0005097f89 */ /* 0x000e2800000e0000 */
[----:B---3--:R1:W-:Y:S04]  /*156d0*/  STS.U16 [R237+0x3080], R23 ;  /* 0x00308017ed007388 */ /* 0x0083e80000000400 */
[----:B-1----:R-:W3:Y:S01]  /*156e0*/  LDL.LU R23, [R1+0xbf8] ;  /* 0x000bf80001177983 */ /* 0x002ee20000300800 */
[----:B0-----:R-:W-:-:S03]  /*156f0*/  FMNMX R5, R5, R9, !PT ;  /* 0x0000000905057209 */ /* 0x001fc60007800000 */
[----:B------:R-:W-:Y:S01]  /*15700*/  STS.U16 [R237+0x3480], R11 ;  /* 0x0034800bed007388 */ /* 0x000fe20000000400 */
[----:B------:R-:W-:-:S03]  /*15710*/  FMNMX R5, R5, R3, !PT ;  /* 0x0000000305057209 */ /* 0x000fc60007800000 */
[----:B------:R-:W-:Y:S02]  /*15720*/  STS.U16 [R237+0x3880], R18 ;  /* 0x00388012ed007388 */ /* 0x000fe40000000400 */
[--C-:B------:R-:W-:Y:S01]  /*15730*/  FADD R22, R22, -R5.reuse ;  /* 0x8000000516167221 */ /* 0x100fe20000000000 */
[----:B------:R-:W-:Y:S01]  /*15740*/  FADD R154, R154, -R5 ;  /* 0x800000059a9a7221 */ /* 0x000fe20000000000 */
[----:B--2---:R0:W-:Y:S04]  /*15750*/  STS.U16 [R237+0x4880], R21 ;  /* 0x00488015ed007388 */ /* 0x0041e80000000400 */
[----:B0-----:R-:W2:Y:S01]  /*15760*/  LDL.LU R21, [R1+0xbf4] ;  /* 0x000bf40001157983 */ /* 0x001ea20000300800 */
[----:B---3--:R-:W-:-:S04]  /*15770*/  FMNMX R9, R23, R153, !PT ;  /* 0x0000009917097209 */ /* 0x008fc80007800000 */
[----:B------:R-:W-:-:S04]  /*15780*/  FMNMX R9, R156, R9, !PT ;  /* 0x000000099c097209 */ /* 0x000fc80007800000 */
[----:B------:R-:W-:Y:S02]  /*15790*/  FMNMX R11, R244, R9, !PT ;  /* 0x00000009f40b7209 */ /* 0x000fe40007800000 */
[----:B------:R-:W3:Y:S02]  /*157a0*/  LDL.LU R244, [R1+0xbc] ;  /* 0x0000bc0001f47983 */ /* 0x000ee40000300800 */
[----:B------:R-:W-:-:S04]  /*157b0*/  FMNMX R11, R159, R11, !PT ;  /* 0x0000000b9f0b7209 */ /* 0x000fc80007800000 */
[----:B------:R-:W-:Y:S01]  /*157c0*/  FMNMX R18, R252, R11, !PT ;  /* 0x0000000bfc127209 */ /* 0x000fe20007800000 */
[----:B------:R-:W-:Y:S01]  /*157d0*/  FMUL R11, R22, 1.4426950216293334961 ;  /* 0x3fb8aa3b160b7820 */ /* 0x000fe20000400000 */
[----:B------:R-:W3:Y:S02]  /*157e0*/  LDL.LU R252, [R1+0xa8] ;  /* 0x0000a80001fc7983 */ /* 0x000ee40000300800 */
[----:B------:R-:W-:Y:S02]  /*157f0*/  FMNMX R18, R250, R18, !PT ;  /* 0x00000012fa127209 */ /* 0x000fe40007800000 */
[----:B------:R-:W3:Y:S02]  /*15800*/  LDL.LU R250, [R1+0x8c] ;  /* 0x00008c0001fa7983 */ /* 0x000ee40000300800 */
[----:B------:R-:W-:Y:S01]  /*15810*/  FMNMX R22, R222, R18, !PT ;  /* 0x00000012de167209 */ /* 0x000fe20007800000 */
[----:B------:R-:W-:Y:S01]  /*15820*/  FMUL R18, R154, 1.4426950216293334961 ;  /* 0x3fb8aa3b9a127820 */ /* 0x000fe20000400000 */
[----:B------:R-:W3:Y:S02]  /*15830*/  LDL.LU R222, [R1+0x80] ;  /* 0x0000800001de7983 */ /* 0x000ee40000300800 */
[----:B------:R-:W-:-:S04]  /*15840*/  FMNMX R22, R164, R22, !PT ;  /* 0x00000016a4167209 */ /* 0x000fc80007800000 */
[----:B----4-:R-:W-:Y:S02]  /*15850*/  FMNMX R154, R223, R22, !PT ;  /* 0x00000016df9a7209 */ /* 0x010fe40007800000 */
[----:B------:R-:W4:Y:S04]  /*15860*/  LDL.LU R223, [R1+0x54] ;  /* 0x0000540001df7983 */ /* 0x000f280000300800 */
[----:B------:R0:W-:Y:S04]  /*15870*/  STS.U16 [R237+0x3c80], R251 ;  /* 0x003c80fbed007388 */ /* 0x0001e80000000400 */
[----:B------:R1:W-:Y:S04]  /*15880*/  STL [R1+0xba0], R221 ;  /* 0x000ba0dd01007387 */ /* 0x0003e80000100800 */
[----:B------:R2:W-:Y:S04]  /*15890*/  STS.U16 [R237+0x4080], R249 ;  /* 0x004080f9ed007388 */ /* 0x0005e80000000400 */
[----:B0-----:R-:W4:Y:S04]  /*158a0*/  LDL.LU R251, [R1+0x2f4] ;  /* 0x0002f40001fb7983 */ /* 0x001f280000300800 */
[----:B-1----:R-:W4:Y:S04]  /*158b0*/  LDL.LU R221, [R1+0x2d4] ;  /* 0x0002d40001dd7983 */ /* 0x002f280000300800 */
[----:B------:R0:W-:Y:S04]  /*158c0*/  STS.U16 [R237+0x4480], R246 ;  /* 0x004480f6ed007388 */ /* 0x0001e80000000400 */
[----:B--2---:R-:W2:Y:S04]  /*158d0*/  LDL.LU R249, [R1+0x2a4] ;  /* 0x0002a40001f97983 */ /* 0x004ea80000300800 */
[----:B0-----:R-:W2:Y:S04]  /*158e0*/  LDL.LU R246, [R1+0x28c] ;  /* 0x00028c0001f67983 */ /* 0x001ea80000300800 */
[----:B------:R-:W-:Y:S04]  /*158f0*/  STS.U16 [R237+0x6080], R220 ;  /* 0x006080dced007388 */ /* 0x000fe80000000400 */
[----:B------:R-:W-:Y:S01]  /*15900*/  STS.U16 [R237+0x6480], R217 ;  /* 0x006480d9ed007388 */ /* 0x000fe20000000400 */
[----:B------:R-:W-:-:S04]  /*15910*/  FADD R152, R152, -R5 ;  /* 0x8000000598987221 */ /* 0x000fc80000000000 */
[----:B------:R-:W-:Y:S01]  /*15920*/  FMUL R22, R152, 1.4426950216293334961 ;  /* 0x3fb8aa3b98167820 */ /* 0x000fe20000400000 */
[----:B------:R-:W-:Y:S01]  /*15930*/  FMNMX R152, R168, R154, !PT ;  /* 0x0000009aa8987209 */ /* 0x000fe20007800000 */
[----:B------:R-:W-:-:S03]  /*15940*/  FADD R155, R155, -R5 ;  /* 0x800000059b9b7221 */ /* 0x000fc60000000000 */
[----:B------:R-:W-:Y:S01]  /*15950*/  FMNMX R154, R167, R152, !PT ;  /* 0x00000098a79a7209 */ /* 0x000fe20007800000 */
[----:B------:R-:W-:-:S03]  /*15960*/  FMUL R9, R155, 1.4426950216293334961 ;  /* 0x3fb8aa3b9b097820 */ /* 0x000fc60000400000 */
[----:B------:R-:W-:Y:S01]  /*15970*/  FMNMX R154, R172, R154, !PT ;  /* 0x0000009aac9a7209 */ /* 0x000fe20007800000 */
[----:B------:R-:W-:-:S03]  /*15980*/  FADD R157, R157, -R5 ;  /* 0x800000059d9d7221 */ /* 0x000fc60000000000 */
[----:B------:R-:W-:Y:S01]  /*15990*/  FMNMX R155, R170, R154, !PT ;  /* 0x0000009aaa9b7209 */ /* 0x000fe20007800000 */
[----:B------:R-:W-:-:S03]  /*159a0*/  FMUL R152, R157, 1.4426950216293334961 ;  /* 0x3fb8aa3b9d987820 */ /* 0x000fc60000400000 */
[----:B------:R-:W-:-:S04]  /*159b0*/  FMNMX R155, R176, R155, !PT ;  /* 0x0000009bb09b7209 */ /* 0x000fc80007800000 */
[----:B------:R-:W-:-:S04]  /*159c0*/  FMNMX R157, R175, R155, !PT ;  /* 0x0000009baf9d7209 */ /* 0x000fc80007800000 */
[----:B------:R-:W-:-:S04]  /*159d0*/  FMNMX R157, R179, R157, !PT ;  /* 0x0000009db39d7209 */ /* 0x000fc80007800000 */
[----:B------:R-:W-:-:S04]  /*159e0*/  FMNMX R157, R178, R157, !PT ;  /* 0x0000009db29d7209 */ /* 0x000fc80007800000 */
[----:B------:R-:W-:-:S04]  /*159f0*/  FMNMX R157, R182, R157, !PT ;  /* 0x0000009db69d7209 */ /* 0x000fc80007800000 */
[----:B------:R-:W-:Y:S01]  /*15a00*/  FMNMX R157, R21, R157, !PT ;  /* 0x0000009d159d7209 */ /* 0x000fe20007800000 */
[----:B------:R-:W-:-:S03]  /*15a10*/  FADD R160, R160, -R5 ;  /* 0x80000005a0a07221 */ /* 0x000fc60000000000 */
[----:B------:R-:W-:Y:S01]  /*15a20*/  FMNMX R157, R194, R157, !PT ;  /* 0x0000009dc29d7209 */ /* 0x000fe20007800000 */
[----:B------:R-:W-:-:S03]  /*15a30*/  FMUL R155, R160, 1.4426950216293334961 ;  /* 0x3fb8aa3ba09b7820 */ /* 0x000fc60000400000 */
[----:B------:R-:W-:Y:S01]  /*15a40*/  FMNMX R157, R233, R157, !PT ;  /* 0x0000009de99d7209 */ /* 0x000fe20007800000 */
[----:B---3--:R0:W-:Y:S04]  /*15a50*/  STS.U16 [R237+0x4c80], R244 ;  /* 0x004c80f4ed007388 */ /* 0x0081e80000000400 */
[----:B------:R1:W-:Y:S04]  /*15a60*/  STS.U16 [R237+0x5080], R252 ;  /* 0x005080fced007388 */ /* 0x0003e80000000400 */
[----:B0-----:R-:W3:Y:S04]  /*15a70*/  LDL.LU R244, [R1+0x27c] ;  /* 0x00027c0001f47983 */ /* 0x001ee80000300800 */
[----:B------:R0:W-:Y:S04]  /*15a80*/  STS.U16 [R237+0x5480], R250 ;  /* 0x005480faed007388 */ /* 0x0001e80000000400 */
[----:B-1----:R-:W3:Y:S04]  /*15a90*/  LDL.LU R252, [R1+0x25c] ;  /* 0x00025c0001fc7983 */ /* 0x002ee80000300800 */
[----:B------:R1:W-:Y:S04]  /*15aa0*/  STS.U16 [R237+0x5880], R222 ;  /* 0x005880deed007388 */ /* 0x0003e80000000400 */
[----:B0-----:R-:W3:Y:S04]  /*15ab0*/  LDL.LU R250, [R1+0x244] ;  /* 0x0002440001fa7983 */ /* 0x001ee80000300800 */
[----:B----4-:R0:W-:Y:S04]  /*15ac0*/  STS.U16 [R237+0x5c80], R223 ;  /* 0x005c80dfed007388 */ /* 0x0101e80000000400 */
[----:B-1----:R-:W4:Y:S04]  /*15ad0*/  LDL.LU R222, [R1+0x220] ;  /* 0x0002200001de7983 */ /* 0x002f280000300800 */
[----:B0-----:R-:W4:Y:S04]  /*15ae0*/  LDL.LU R223, [R1+0x208] ;  /* 0x0002080001df7983 */ /* 0x001f280000300800 */
[----:B------:R-:W4:Y:S04]  /*15af0*/  LDL.LU R220, [R1+0x1f4] ;  /* 0x0001f40001dc7983 */ /* 0x000f280000300800 */
[----:B------:R-:W4:Y:S01]  /*15b00*/  LDL.LU R217, [R1+0x1d4] ;  /* 0x0001d40001d97983 */ /* 0x000f220000300800 */
[----:B------:R-:W-:Y:S01]  /*15b10*/  FMNMX R160, R234, R157, !PT ;  /* 0x0000009deaa07209 */ /* 0x000fe20007800000 */
[----:B------:R-:W-:-:S03]  /*15b20*/  FADD R158, R158, -R5 ;  /* 0x800000059e9e7221 */ /* 0x000fc60000000000 */
[----:B------:R-:W-:Y:S01]  /*15b30*/  FMNMX R160, R235, R160, !PT ;  /* 0x000000a0eba07209 */ /* 0x000fe20007800000 */
[----:B------:R-:W-:Y:S01]  /*15b40*/  FMUL R154, R158, 1.4426950216293334961 ;  /* 0x3fb8aa3b9e9a7820 */ /* 0x000fe20000400000 */
[--C-:B------:R-:W-:Y:S01]  /*15b50*/  FADD R161, R161, -R5.reuse ;  /* 0x80000005a1a17221 */ /* 0x100fe20000000000 */
[--C-:B------:R-:W-:Y:S01]  /*15b60*/  FADD R162, R162, -R5.reuse ;  /* 0x80000005a2a27221 */ /* 0x100fe20000000000 */
[----:B------:R-:W-:Y:S02]  /*15b70*/  FSEL R158, R203, -INF , !P4 ;  /* 0xff800000cb9e7808 */ /* 0x000fe40006000000 */
[----:B------:R-:W-:Y:S01]  /*15b80*/  FMNMX R160, R236, R160, !PT ;  /* 0x000000a0eca07209 */ /* 0x000fe20007800000 */
[----:B------:R-:W-:Y:S01]  /*15b90*/  FMUL R161, R161, 1.4426950216293334961 ;  /* 0x3fb8aa3ba1a17820 */ /* 0x000fe20000400000 */
[----:B------:R-:W-:Y:S01]  /*15ba0*/  FMUL R162, R162, 1.4426950216293334961 ;  /* 0x3fb8aa3ba2a27820 */ /* 0x000fe20000400000 */
[----:B------:R-:W-:Y:S02]  /*15bb0*/  FSEL R157, R206, -INF , !P1 ;  /* 0xff800000ce9d7808 */ /* 0x000fe40004800000 */
[----:B------:R-:W-:Y:S01]  /*15bc0*/  FMNMX R160, R158, R160, !PT ;  /* 0x000000a09ea07209 */ /* 0x000fe20007800000 */
[----:B------:R0:W-:Y:S01]  /*15bd0*/  MUFU.EX2 R192, R161 ;  /* 0x000000a100c07308 */ /* 0x0001e20000000800 */
[----:B------:R-:W-:-:S07]  /*15be0*/  FADD R163, R163, -R5 ;  /* 0x80000005a3a37221 */ /* 0x000fce0000000000 */
[----:B------:R1:W-:Y:S01]  /*15bf0*/  MUFU.EX2 R193, R162 ;  /* 0x000000a200c17308 */ /* 0x0003e20000000800 */
[----:B0-----:R-:W-:Y:S01]  /*15c00*/  FSEL R161, R207, -INF , !P5 ;  /* 0xff800000cfa17808 */ /* 0x001fe20006800000 */
[----:B------:R-:W-:Y:S01]  /*15c10*/  FMUL R163, R163, 1.4426950216293334961 ;  /* 0x3fb8aa3ba3a37820 */ /* 0x000fe20000400000 */
[----:B-1----:R-:W-:Y:S02]  /*15c20*/  FMNMX R162, R157, R160, !PT ;  /* 0x000000a09da27209 */ /* 0x002fe40007800000 */
[----:B------:R-:W-:Y:S02]  /*15c30*/  FSEL R160, R210, -INF , !P2 ;  /* 0xff800000d2a07808 */ /* 0x000fe40005000000 */
[----:B------:R-:W-:Y:S01]  /*15c40*/  FMNMX R162, R161, R162, !PT ;  /* 0x000000a2a1a27209 */ /* 0x000fe20007800000 */
[--C-:B------:R-:W-:Y:S01]  /*15c50*/  FADD R197, R165, -R5.reuse ;  /* 0x80000005a5c57221 */ /* 0x100fe20000000000 */
[----:B------:R0:W1:Y:S02]  /*15c60*/  MUFU.EX2 R195, R163 ;  /* 0x000000a300c37308 */ /* 0x0000640000000800 */
[----:B------:R-:W-:Y:S01]  /*15c70*/  FMNMX R165, R160, R162, !PT ;  /* 0x000000a2a0a57209 */ /* 0x000fe20007800000 */
[----:B------:R-:W-:Y:S01]  /*15c80*/  FADD R198, R166, -R5 ;  /* 0x80000005a6c67221 */ /* 0x000fe20000000000 */
[----:B------:R-:W-:-:S02]  /*15c90*/  FSEL R162, R214, -INF , !P3 ;  /* 0xff800000d6a27808 */ /* 0x000fc40005800000 */
[----:B0-----:R-:W-:Y:S01]  /*15ca0*/  FSEL R163, R211, -INF , !P6 ;  /* 0xff800000d3a37808 */ /* 0x001fe20007000000 */
[----:B------:R-:W-:-:S03]  /*15cb0*/  FADD R169, R169, -R5 ;  /* 0x80000005a9a97221 */ /* 0x000fc60000000000 */
[----:B------:R-:W-:Y:S02]  /*15cc0*/  FMNMX R166, R163, R165, !PT ;  /* 0x000000a5a3a67209 */ /* 0x000fe40007800000 */
[----:B------:R-:W-:Y:S02]  /*15cd0*/  FSEL R165, R215, -INF , P0 ;  /* 0xff800000d7a57808 */ /* 0x000fe40000000000 */
[----:B------:R-:W-:Y:S01]  /*15ce0*/  FMNMX R166, R162, R166, !PT ;  /* 0x000000a6a2a67209 */ /* 0x000fe20007800000 */
[----:B------:R-:W-:-:S03]  /*15cf0*/  FMUL R169, R169, 1.4426950216293334961 ;  /* 0x3fb8aa3ba9a97820 */ /* 0x000fc60000400000 */
[----:B------:R-:W-:Y:S01]  /*15d00*/  FMNMX R166, R165, R166, !PT ;  /* 0x000000a6a5a67209 */ /* 0x000fe20007800000 */
[----:B------:R0:W-:Y:S04]  /*15d10*/  MUFU.EX2 R199, R169 ;  /* 0x000000a900c77308 */ /* 0x0001e80000000800 */
[----:B0-----:R-:W0:Y:S01]  /*15d20*/  SHFL.BFLY PT, R169, R166, 0x2, 0x1f ;  /* 0x0c401f00a6a97f89 */ /* 0x001e2200000e0000 */
[----:B------:R-:W-:Y:S01]  /*15d30*/  FADD R171, R171, -R5 ;  /* 0x80000005abab7221 */ /* 0x000fe20000000000 */
[----:B0-----:R-:W-:-:S05]  /*15d40*/  FMNMX R166, R166, R169, !PT ;  /* 0x000000a9a6a67209 */ /* 0x001fca0007800000 */
[----:B------:R-:W0:Y:S01]  /*15d50*/  SHFL.BFLY PT, R169, R166, 0x1, 0x1f ;  /* 0x0c201f00a6a97f89 */ /* 0x000e2200000e0000 */
[----:B------:R-:W-:-:S04]  /*15d60*/  FMUL R171, R171, 1.4426950216293334961 ;  /* 0x3fb8aa3babab7820 */ /* 0x000fc80000400000 */
[----:B------:R2:W-:Y:S01]  /*15d70*/  MUFU.EX2 R201, R171 ;  /* 0x000000ab00c97308 */ /* 0x0005e20000000800 */
[--C-:B------:R-:W-:Y:S01]  /*15d80*/  FADD R231, R231, -R5.reuse ;  /* 0x80000005e7e77221 */ /* 0x100fe20000000000 */
[--C-:B------:R-:W-:Y:S01]  /*15d90*/  FADD R230, R230, -R5.reuse ;  /* 0x80000005e6e67221 */ /* 0x100fe20000000000 */
[--C-:B--2---:R-:W-:Y:S02]  /*15da0*/  FADD R171, R196, -R5.reuse ;  /* 0x80000005c4ab7221 */ /* 0x104fe40000000000 */
[----:B------:R-:W-:Y:S02]  /*15db0*/  FMUL R231, R231, 1.4426950216293334961 ;  /* 0x3fb8aa3be7e77820 */ /* 0x000fe40000400000 */
[----:B------:R-:W-:Y:S01]  /*15dc0*/  FMUL R171, R171, 1.4426950216293334961 ;  /* 0x3fb8aa3babab7820 */ /* 0x000fe20000400000 */
[----:B------:R-:W-:Y:S01]  /*15dd0*/  FMUL R230, R230, 1.4426950216293334961 ;  /* 0x3fb8aa3be6e67820 */ /* 0x000fe20000400000 */
[----:B0-----:R-:W-:Y:S01]  /*15de0*/  FMNMX R166, R166, R169, !PT ;  /* 0x000000a9a6a67209 */ /* 0x001fe20007800000 */
[--C-:B------:R-:W-:Y:S01]  /*15df0*/  FADD R169, R200, -R5.reuse ;  /* 0x80000005c8a97221 */ /* 0x100fe20000000000 */
[----:B------:R0:W-:Y:S01]  /*15e00*/  MUFU.EX2 R215, R171 ;  /* 0x000000ab00d77308 */ /* 0x0001e20000000800 */
[--C-:B------:R-:W-:Y:S01]  /*15e10*/  FADD R232, R232, -R5.reuse ;  /* 0x80000005e8e87221 */ /* 0x100fe20000000000 */
[----:B------:R-:W-:Y:S01]  /*15e20*/  FADD R214, R229, -R5 ;  /* 0x80000005e5d67221 */ /* 0x000fe20000000000 */
[----:B------:R2:W-:Y:S01]  /*15e30*/  STS.U16 [R237+0x6880], R248 ;  /* 0x006880f8ed007388 */ /* 0x0005e20000000400 */
[----:B0-----:R-:W-:Y:S01]  /*15e40*/  FMUL R171, R169, 1.4426950216293334961 ;  /* 0x3fb8aa3ba9ab7820 */ /* 0x001fe20000400000 */
[----:B------:R-:W-:-:S03]  /*15e50*/  LOP3.LUT R169, R6, 0x20, RZ, 0x3c, !PT ;  /* 0x0000002006a97812 */ /* 0x000fc600078e3cff */
[----:B------:R0:W-:Y:S01]  /*15e60*/  MUFU.EX2 R200, R231 ;  /* 0x000000e700c87308 */ /* 0x0001e20000000800 */
[----:B------:R-:W-:Y:S01]  /*15e70*/  FMUL R232, R232, 1.4426950216293334961 ;  /* 0x3fb8aa3be8e87820 */ /* 0x000fe20000400000 */
[----:B------:R-:W-:Y:S01]  /*15e80*/  IADD3 R169, R0, R169, RZ ;  /* 0x000000a900a97210 */ /* 0x000fe20007ffe0ff */
[----:B------:R1:W-:Y:S05]  /*15e90*/  STS.U16 [R237+0x6c80], R242 ;  /* 0x006c80f2ed007388 */ /* 0x0003ea0000000400 */
[----:B------:R2:W-:Y:S01]  /*15ea0*/  MUFU.EX2 R196, R230 ;  /* 0x000000e600c47308 */ /* 0x0005e20000000800 */
[----:B0-----:R-:W4:Y:S04]  /*15eb0*/  LDL.LU R231, [R1+0x120] ;  /* 0x0001200001e77983 */ /* 0x001f280000300800 */
[----:B------:R0:W-:Y:S04]  /*15ec0*/  STS.U16 [R237+0x7480], R15 ;  /* 0x0074800fed007388 */ /* 0x0001e80000000400 */
[----:B--2---:R-:W2:Y:S04]  /*15ed0*/  LDL.LU R230, [R1+0xfc] ;  /* 0x0000fc0001e67983 */ /* 0x004ea80000300800 */
[----:B------:R-:W2:Y:S04]  /*15ee0*/  LDL.LU R229, [R1+0xe0] ;  /* 0x0000e00001e57983 */ /* 0x000ea80000300800 */
[----:B------:R-:W2:Y:S04]  /*15ef0*/  LDL.LU R248, [R1+0x138] ;  /* 0x0001380001f87983 */ /* 0x000ea80000300800 */
[----:B-1----:R-:W2:Y:S04]  /*15f00*/  LDL.LU R242, [R1+0x158] ;  /* 0x0001580001f27983 */ /* 0x002ea80000300800 */
[----:B------:R-:W-:Y:S04]  /*15f10*/  STS.U16 [R237+0x7080], R7 ;  /* 0x00708007ed007388 */ /* 0x000fe80000000400 */
[----:B0-----:R-:W2:Y:S04]  /*15f20*/  LDL.LU R15, [R1+0x2bc] ;  /* 0x0002bc00010f7983 */ /* 0x001ea80000300800 */
[----:B------:R-:W-:Y:S04]  /*15f30*/  STS.U16 [R237+0x7880], R186 ;  /* 0x007880baed007388 */ /* 0x000fe80000000400 */
[----:B------:R0:W-:Y:S04]  /*15f40*/  STS.U16 [R237+0x7c80], R224 ;  /* 0x007c80e0ed007388 */ /* 0x0001e80000000400 */
[----:B------:R1:W-:Y:S04]  /*15f50*/  STS.U16 [R169+0x100], R12 ;  /* 0x0001000ca9007388 */ /* 0x0003e80000000400 */
[----:B------:R1:W-:Y:S04]  /*15f60*/  STS.U16 [R169+0x500], R251 ;  /* 0x000500fba9007388 */ /* 0x0003e80000000400 */
[----:B0-----:R-:W2:Y:S01]  /*15f70*/  LDL.LU R224, [R1+0x19c] ;  /* 0x00019c0001e07983 */ /* 0x001ea20000300800 */
[----:B-1----:R0:W-:Y:S03]  /*15f80*/  MUFU.EX2 R12, R232 ;  /* 0x000000e8000c7308 */ /* 0x0021e60000000800 */
[----:B------:R-:W2:Y:S04]  /*15f90*/  LDL.LU R237, [R1+0x178] ;  /* 0x0001780001ed7983 */ /* 0x000ea80000300800 */
[----:B------:R1:W-:Y:S04]  /*15fa0*/  STS.U16 [R169+0x900], R221 ;  /* 0x000900dda9007388 */ /* 0x0003e80000000400 */
[----:B0-----:R-:W2:Y:S04]  /*15fb0*/  LDL.LU R232, [R1+0x1bc] ;  /* 0x0001bc0001e87983 */ /* 0x001ea80000300800 */
[----:B------:R-:W2:Y:S04]  /*15fc0*/  LDL.LU R251, [R1+0xbf0] ;  /* 0x000bf00001fb7983 */ /* 0x000ea80000300800 */
[----:B-1----:R-:W2:Y:S04]  /*15fd0*/  LDL.LU R221, [R1+0xcc] ;  /* 0x0000cc0001dd7983 */ /* 0x002ea80000300800 */
[----:B------:R0:W-:Y:S04]  /*15fe0*/  STS.U16 [R169+0x1100], R249 ;  /* 0x001100f9a9007388 */ /* 0x0001e80000000400 */
[----:B------:R1:W-:Y:S04]  /*15ff0*/  STS.U16 [R169+0x1500], R246 ;  /* 0x001500f6a9007388 */ /* 0x0003e80000000400 */
[----:B0-----:R-:W2:Y:S04]  /*16000*/  LDL.LU R249, [R1+0xbec] ;  /* 0x000bec0001f97983 */ /* 0x001ea80000300800 */
[----:B-1----:R-:W2:Y:S04]  /*16010*/  LDL.LU R246, [R1+0xbe8] ;  /* 0x000be80001f67983 */ /* 0x002ea80000300800 */
[----:B---3--:R0:W-:Y:S04]  /*16020*/  STS.U16 [R169+0x1900], R244 ;  /* 0x001900f4a9007388 */ /* 0x0081e80000000400 */
[----:B------:R1:W-:Y:S04]  /*16030*/  STS.U16 [R169+0x1d00], R252 ;  /* 0x001d00fca9007388 */ /* 0x0003e80000000400 */
[----:B0-----:R-:W3:Y:S04]  /*16040*/  LDL.LU R244, [R1+0xbe4] ;  /* 0x000be40001f47983 */ /* 0x001ee80000300800 */
[----:B------:R0:W-:Y:S04]  /*16050*/  STS.U16 [R169+0x2100], R250 ;  /* 0x002100faa9007388 */ /* 0x0001e80000000400 */
[----:B-1----:R-:W3:Y:S04]  /*16060*/  LDL.LU R252, [R1+0xbe0] ;  /* 0x000be00001fc7983 */ /* 0x002ee80000300800 */
[----:B----4-:R1:W-:Y:S04]  /*16070*/  STS.U16 [R169+0x2500], R222 ;  /* 0x002500dea9007388 */ /* 0x0103e80000000400 */
[----:B0-----:R-:W4:Y:S04]  /*16080*/  LDL.LU R250, [R1+0xbdc] ;  /* 0x000bdc0001fa7983 */ /* 0x001f280000300800 */
[----:B------:R0:W-:Y:S04]  /*16090*/  STS.U16 [R169+0x2900], R223 ;  /* 0x002900dfa9007388 */ /* 0x0001e80000000400 */
[----:B-1----:R-:W3:Y:S04]  /*160a0*/  LDL.LU R222, [R1+0xbd8] ;  /* 0x000bd80001de7983 */ /* 0x002ee80000300800 */
[----:B------:R1:W-:Y:S04]  /*160b0*/  STS.U16 [R169+0x2d00], R220 ;  /* 0x002d00dca9007388 */ /* 0x0003e80000000400 */
[----:B0-----:R-:W4:Y:S04]  /*160c0*/  LDL.LU R223, [R1+0xbd4] ;  /* 0x000bd40001df7983 */ /* 0x001f280000300800 */
[----:B------:R0:W-:Y:S04]  /*160d0*/  STS.U16 [R169+0x3100], R217 ;  /* 0x003100d9a9007388 */ /* 0x0001e80000000400 */
[----:B-1----:R-:W4:Y:S04]  /*160e0*/  LDL.LU R220, [R1+0xbd0] ;  /* 0x000bd00001dc7983 */ /* 0x002f280000300800 */
[----:B0-----:R-:W4:Y:S01]  /*160f0*/  LDL.LU R217, [R1+0xbcc] ;  /* 0x000bcc0001d97983 */ /* 0x001f220000300800 */
[----:B------:R-:W-:-:S04]  /*16100*/  FADD R173, R173, -R5 ;  /* 0x80000005adad7221 */ /* 0x000fc80000000000 */
[----:B------:R-:W-:-:S04]  /*16110*/  FMUL R173, R173, 1.4426950216293334961 ;  /* 0x3fb8aa3badad7820 */ /* 0x000fc80000400000 */
[----:B------:R0:W-:Y:S02]  /*16120*/  MUFU.EX2 R202, R173 ;  /* 0x000000ad00ca7308 */ /* 0x0001e40000000800 */
[----:B0-----:R-:W-:Y:S01]  /*16130*/  FADD R173, -R5, R3 ;  /* 0x0000000305ad7221 */ /* 0x001fe20000000100 */
[----:B------:R-:W-:Y:S04]  /*16140*/  STS.U16 [R169+0x4900], R231 ;  /* 0x004900e7a9007388 */ /* 0x000fe80000000400 */
[----:B--2---:R-:W-:Y:S04]  /*16150*/  STS.U16 [R169+0x4d00], R230 ;  /* 0x004d00e6a9007388 */ /* 0x004fe80000000400 */
[----:B------:R-:W-:Y:S04]  /*16160*/  STS.U16 [R169+0x5100], R229 ;  /* 0x005100e5a9007388 */ /* 0x000fe80000000400 */
[----:B------:R-:W-:Y:S04]  /*16170*/  STS.U16 [R169+0x4500], R248 ;  /* 0x004500f8a9007388 */ /* 0x000fe80000000400 */
[----:B------:R-:W-:Y:S04]  /*16180*/  STS.U16 [R169+0x4100], R242 ;  /* 0x004100f2a9007388 */ /* 0x000fe80000000400 */
[----:B------:R0:W-:Y:S04]  /*16190*/  STS.U16 [R169+0x3900], R224 ;  /* 0x003900e0a9007388 */ /* 0x0001e80000000400 */
[----:B0-----:R-:W2:Y:S04]  /*161a0*/  LDL.LU R224, [R1+0x320] ;  /* 0x0003200001e07983 */ /* 0x001ea80000300800 */
[----:B------:R-:W-:Y:S04]  /*161b0*/  STS.U16 [R169+0x3d00], R237 ;  /* 0x003d00eda9007388 */ /* 0x000fe80000000400 */
[----:B------:R-:W-:Y:S04]  /*161c0*/  STS.U16 [R169+0x5500], R221 ;  /* 0x005500dda9007388 */ /* 0x000fe80000000400 */
[----:B---3--:R-:W-:Y:S04]  /*161d0*/  STS.U16 [R169+0x6500], R222 ;  /* 0x006500dea9007388 */ /* 0x008fe80000000400 */
[----:B----4-:R-:W-:Y:S04]  /*161e0*/  STS.U16 [R169+0x6100], R223 ;  /* 0x006100dfa9007388 */ /* 0x010fe80000000400 */
[----:B------:R-:W-:Y:S04]  /*161f0*/  STS.U16 [R169+0x5d00], R220 ;  /* 0x005d00dca9007388 */ /* 0x000fe80000000400 */
[----:B------:R0:W-:Y:S04]  /*16200*/  STS.U16 [R169+0x5900], R217 ;  /* 0x005900d9a9007388 */ /* 0x0001e80000000400 */
[----:B0-----:R-:W3:Y:S04]  /*16210*/  LDL.LU R217, [R1+0xbc8] ;  /* 0x000bc80001d97983 */ /* 0x001ee80000300800 */
[----:B------:R-:W4:Y:S04]  /*16220*/  LDL.LU R221, [R1+0x310] ;  /* 0x0003100001dd7983 */ /* 0x000f280000300800 */
        /* <DEDUP_REMOVED lines=9> */
[----:B------:R-:W3:Y:S01]  /*162c0*/  LDL.LU R3, [R1+0x250] ;  /* 0x0002500001037983 */ /* 0x000ee20000300800 */
[----:B------:R0:W-:Y:S02]  /*162d0*/  MUFU.EX2 R7, R171 ;  /* 0x000000ab00077308 */ /* 0x0001e40000000800 */
        /* <DEDUP_REMOVED lines=11> */
[----:B----4-:R0:W-:Y:S04]  /*16390*/  STS.U16 [R171+0x580], R221 ;  /* 0x000580ddab007388 */ /* 0x0101e80000000400 */
[----:B0-----:R-:W2:Y:S04]  /*163a0*/  LDL.LU R221, [R1+0x1a8] ;  /* 0x0001a80001dd7983 */ /* 0x001ea80000300800 */
[----:B------:R-:W4:Y:S04]  /*163b0*/  LDL.LU R224, [R1+0xf0] ;  /* 0x0000f00001e07983 */ /* 0x000f280000300800 */
[----:B------:R-:W4:Y:S04]  /*163c0*/  LDL.LU R225, [R1+0x140] ;  /* 0x0001400001e17983 */ /* 0x000f280000300800 */
[----:B------:R-:W4:Y:S04]  /*163d0*/  LDL.LU R244, [R1+0x128] ;  /* 0x0001280001f47983 */ /* 0x000f280000300800 */
[----:B------:R-:W4:Y:S04]  /*163e0*/  LDL.LU R250, [R1+0x10c] ;  /* 0x00010c0001fa7983 */ /* 0x000f280000300800 */
[----:B---3--:R0:W-:Y:S04]  /*163f0*/  STS.U16 [R171+0x980], R237 ;  /* 0x000980edab007388 */ /* 0x0081e80000000400 */
        /* <DEDUP_REMOVED lines=9> */
[----:B------:R1:W-:Y:S04]  /*16490*/  STS.U16 [R171+0x1d80], R223 ;  /* 0x001d80dfab007388 */ /* 0x0003e80000000400 */
[----:B0-----:R-:W3:Y:S04]  /*164a0*/  LDL.LU R229, [R1+0xf4] ;  /* 0x0000f40001e57983 */ /* 0x001ee80000300800 */
[----:B------:R0:W-:Y:S04]  /*164b0*/  STS.U16 [R171+0x2180], R222 ;  /* 0x002180deab007388 */ /* 0x0001e80000000400 */
[----:B-1----:R-:W2:Y:S04]  /*164c0*/  LDL.LU R223, [R1+0xbc0] ;  /* 0x000bc00001df7983 */ /* 0x002ea80000300800 */
[----:B------:R1:W-:Y:S04]  /*164d0*/  STS.U16 [R171+0x2580], R3 ;  /* 0x00258003ab007388 */ /* 0x0003e80000000400 */
[----:B0-----:R-:W4:Y:S04]  /*164e0*/  LDL.LU R222, [R1+0xbbc] ;  /* 0x000bbc0001de7983 */ /* 0x001f280000300800 */
[----:B-1----:R-:W3:Y:S04]  /*164f0*/  LDL.LU R3, [R1+0xbb8] ;  /* 0x000bb80001037983 */ /* 0x002ee80000300800 */
[----:B------:R-:W-:Y:S04]  /*16500*/  STS.U16 [R171+0x3580], R220 ;  /* 0x003580dcab007388 */ /* 0x000fe80000000400 */
[----:B------:R-:W-:Y:S04]  /*16510*/  STS.U16 [R171+0x3980], R217 ;  /* 0x003980d9ab007388 */ /* 0x000fe80000000400 */
[----:B--2---:R-:W-:Y:S04]  /*16520*/  STS.U16 [R171+0x3180], R223 ;  /* 0x003180dfab007388 */ /* 0x004fe80000000400 */
[----:B----4-:R-:W-:Y:S04]  /*16530*/  STS.U16 [R171+0x2d80], R222 ;  /* 0x002d80deab007388 */ /* 0x010fe80000000400 */
[----:B---3--:R0:W-:Y:S04]  /*16540*/  STS.U16 [R171+0x2980], R3 ;  /* 0x00298003ab007388 */ /* 0x0081e80000000400 */
[----:B0-----:R-:W2:Y:S04]  /*16550*/  LDL.LU R3, [R1+0xbb4] ;  /* 0x000bb40001037983 */ /* 0x001ea80000300800 */
[----:B------:R-:W3:Y:S04]  /*16560*/  LDL.LU R222, [R1+0xbb0] ;  /* 0x000bb00001de7983 */ /* 0x000ee80000300800 */
[----:B------:R-:W4:Y:S04]  /*16570*/  LDL.LU R223, [R1+0xbac] ;  /* 0x000bac0001df7983 */ /* 0x000f280000300800 */
[----:B------:R-:W3:Y:S04]  /*16580*/  LDL.LU R220, [R1+0xba8] ;  /* 0x000ba80001dc7983 */ /* 0x000ee80000300800 */
[----:B------:R-:W4:Y:S04]  /*16590*/  LDL.LU R217, [R1+0xba4] ;  /* 0x000ba40001d97983 */ /* 0x000f280000300800 */
[----:B------:R0:W-:Y:S04]  /*165a0*/  STS.U16 [R171+0x3d80], R221 ;  /* 0x003d80ddab007388 */ /* 0x0001e80000000400 */
[----:B0-----:R-:W3:Y:S04]  /*165b0*/  LDL.LU R221, [R1+0xba0] ;  /* 0x000ba00001dd7983 */ /* 0x001ee80000300800 */
[----:B--2---:R0:W-:Y:S04]  /*165c0*/  STL [R1+0xb9c], R3 ;  /* 0x000b9c0301007387 */ /* 0x0041e80000100800 */
[----:B0-----:R-:W2:Y:S04]  /*165d0*/  LDL.LU R3, [R1+0x17c] ;  /* 0x00017c0001037983 */ /* 0x001ea80000300800 */
[----:B----4-:R0:W-:Y:S04]  /*165e0*/  STL [R1+0xb98], R217 ;  /* 0x000b98d901007387 */ /* 0x0101e80000100800 */
[----:B0-----:R-:W4:Y:S04]  /*165f0*/  LDL.LU R217, [R1+0x160] ;  /* 0x0001600001d97983 */ /* 0x001f280000300800 */
[----:B------:R-:W-:Y:S04]  /*16600*/  STS.U16 [R171+0x4d80], R244 ;  /* 0x004d80f4ab007388 */ /* 0x000fe80000000400 */
[----:B--2---:R0:W-:Y:S04]  /*16610*/  STS.U16 [R171+0x4180], R3 ;  /* 0x00418003ab007388 */ /* 0x0041e80000000400 */
[----:B0-----:R-:W2:Y:S04]  /*16620*/  LDL.LU R3, [R1+0xb9c] ;  /* 0x000b9c0001037983 */ /* 0x001ea80000300800 */
[----:B----4-:R0:W-:Y:S04]  /*16630*/  STS.U16 [R171+0x4580], R217 ;  /* 0x004580d9ab007388 */ /* 0x0101e80000000400 */
[----:B0-----:R-:W2:Y:S04]  /*16640*/  LDL.LU R217, [R1+0xb98] ;  /* 0x000b980001d97983 */ /* 0x001ea80000300800 */
[----:B------:R-:W4:Y:S04]  /*16650*/  LDL.LU R244, [R1+0x2b4] ;  /* 0x0002b40001f47983 */ /* 0x000f280000300800 */
[----:B------:R0:W-:Y:S04]  /*16660*/  STL [R1+0xb94], R4 ;  /* 0x000b940401007387 */ /* 0x0001e80000100800 */
[----:B0-----:R-:W3:Y:S01]  /*16670*/  LDL.LU R4, [R1+0x100] ;  /* 0x0001000001047983 */ /* 0x001ee20000300800 */
[----:B------:R-:W-:Y:S01]  /*16680*/  FMNMX R16, R166, R242, !PT ;  /* 0x000000f2a6107209 */ /* 0x000fe20007800000 */
[--C-:B------:R-:W-:Y:S01]  /*16690*/  FADD R204, R204, -R5.reuse ;  /* 0x80000005cccc7221 */ /* 0x100fe20000000000 */
[--C-:B------:R-:W-:Y:S01]  /*166a0*/  FADD R205, R205, -R5.reuse ;  /* 0x80000005cdcd7221 */ /* 0x100fe20000000000 */
[----:B------:R-:W-:-:S02]  /*166b0*/  FADD R208, R208, -R5 ;  /* 0x80000005d0d07221 */ /* 0x000fc40000000000 */
[--C-:B------:R-:W-:Y:S01]  /*166c0*/  FADD R156, R156, -R16.reuse ;  /* 0x800000109c9c7221 */ /* 0x100fe20000000000 */
[----:B------:R-:W-:Y:S01]  /*166d0*/  FADD R159, R159, -R16 ;  /* 0x800000109f9f7221 */ /* 0x000fe20000000000 */
[--C-:B------:R-:W-:Y:S01]  /*166e0*/  FADD R209, R209, -R5.reuse ;  /* 0x80000005d1d17221 */ /* 0x100fe20000000000 */
[----:B------:R-:W-:Y:S01]  /*166f0*/  FADD R213, R213, -R5 ;  /* 0x80000005d5d57221 */ /* 0x000fe20000000000 */
[----:B------:R-:W-:Y:S01]  /*16700*/  FMUL R15, R204, 1.4426950216293334961 ;  /* 0x3fb8aa3bcc0f7820 */ /* 0x000fe20000400000 */
[----:B------:R-:W-:Y:S01]  /*16710*/  FMUL R204, R205, 1.4426950216293334961 ;  /* 0x3fb8aa3bcdcc7820 */ /* 0x000fe20000400000 */
[----:B------:R-:W-:Y:S01]  /*16720*/  FMUL R156, R156, 1.4426950216293334961 ;  /* 0x3fb8aa3b9c9c7820 */ /* 0x000fe20000400000 */
[----:B------:R-:W-:Y:S01]  /*16730*/  FMUL R159, R159, 1.4426950216293334961 ;  /* 0x3fb8aa3b9f9f7820 */ /* 0x000fe20000400000 */
[----:B------:R-:W-:Y:S01]  /*16740*/  FMUL R205, R208, 1.4426950216293334961 ;  /* 0x3fb8aa3bd0cd7820 */ /* 0x000fe20000400000 */
[----:B------:R-:W-:Y:S01]  /*16750*/  FMUL R208, R209, 1.4426950216293334961 ;  /* 0x3fb8aa3bd1d07820 */ /* 0x000fe20000400000 */
[----:B------:R0:W-:Y:S01]  /*16760*/  STS.U16 [R171+0x5580], R232 ;  /* 0x005580e8ab007388 */ /* 0x0001e20000000400 */
[----:B------:R-:W-:-:S02]  /*16770*/  FMUL R209, R213, 1.4426950216293334961 ;  /* 0x3fb8aa3bd5d17820 */ /* 0x000fc40000400000 */
[----:B------:R1:W-:Y:S01]  /*16780*/  MUFU.EX2 R213, R156 ;  /* 0x0000009c00d57308 */ /* 0x0003e20000000800 */
[----:B------:R1:W-:Y:S04]  /*16790*/  STS.U16 [R171+0x4980], R225 ;  /* 0x004980e1ab007388 */ /* 0x0003e80000000400 */
[----:B------:R1:W-:Y:S04]  /*167a0*/  STS.U16 [R171+0x5d80], R248 ;  /* 0x005d80f8ab007388 */ /* 0x0003e80000000400 */
[----:B0-----:R-:W2:Y:S01]  /*167b0*/  LDL.LU R232, [R1+0x2a0] ;  /* 0x0002a00001e87983 */ /* 0x001ea20000300800 */
[----:B-1----:R-:W-:Y:S01]  /*167c0*/  FADD R156, R229, -R16 ;  /* 0x80000010e59c7221 */ /* 0x002fe20000000000 */
[----:B------:R0:W-:Y:S02]  /*167d0*/  MUFU.EX2 R225, R159 ;  /* 0x0000009f00e17308 */ /* 0x0001e40000000800 */
[----:B------:R1:W-:Y:S04]  /*167e0*/  STS.U16 [R171+0x6580], R230 ;  /* 0x006580e6ab007388 */ /* 0x0003e80000000400 */
[----:B------:R-:W4:Y:S01]  /*167f0*/  LDL.LU R248, [R1+0x288] ;  /* 0x0002880001f87983 */ /* 0x000f220000300800 */
[----:B0-----:R-:W-:-:S03]  /*16800*/  LOP3.LUT R159, R6, 0x40, RZ, 0x3c, !PT ;  /* 0x00000040069f7812 */ /* 0x001fc600078e3cff */
[----:B------:R0:W-:Y:S04]  /*16810*/  STS.U16 [R171+0x5180], R250 ;  /* 0x005180faab007388 */ /* 0x0001e80000000400 */
[----:B-1----:R-:W2:Y:S01]  /*16820*/  LDL.LU R230, [R1+0x26c] ;  /* 0x00026c0001e67983 */ /* 0x002ea20000300800 */
[----:B------:R-:W-:-:S03]  /*16830*/  FMUL R229, R156, 1.4426950216293334961 ;  /* 0x3fb8aa3b9ce57820 */ /* 0x000fc60000400000 */
[----:B------:R1:W-:Y:S04]  /*16840*/  STS.U16 [R171+0x5980], R237 ;  /* 0x005980edab007388 */ /* 0x0003e80000000400 */
[----:B0-----:R-:W2:Y:S01]  /*16850*/  LDL.LU R250, [R1+0x254] ;  /* 0x0002540001fa7983 */ /* 0x001ea20000300800 */
[----:B------:R-:W-:-:S03]  /*16860*/  IMAD.IADD R156, R0, 0x1, R159 ;  /* 0x00000001009c7824 */ /* 0x000fc600078e029f */
        /* <DEDUP_REMOVED lines=10> */
[----:B------:R1:W-:Y:S01]  /*16910*/  STS.U16 [R171+0x7d80], R226 ;  /* 0x007d80e2ab007388 */ /* 0x0003e20000000400 */
[----:B---3--:R-:W-:-:S03]  /*16920*/  FADD R159, R4, -R16 ;  /* 0x80000010049f7221 */ /* 0x008fc60000000000 */
[----:B------:R-:W3:Y:S04]  /*16930*/  LDL.LU R4, [R1+0xb94] ;  /* 0x000b940001047983 */ /* 0x000ee80000300800 */
[----:B0-----:R-:W3:Y:S04]  /*16940*/  LDL.LU R17, [R1+0x104] ;  /* 0x0001040001117983 */ /* 0x001ee80000300800 */
[----:B-1----:R-:W3:Y:S04]  /*16950*/  LDL.LU R226, [R1+0x314] ;  /* 0x0003140001e27983 */ /* 0x002ee80000300800 */
[----:B------:R-:W-:Y:S04]  /*16960*/  STS.U16 [R171+0x7980], R188 ;  /* 0x007980bcab007388 */ /* 0x000fe80000000400 */
[----:B------:R0:W-:Y:S04]  /*16970*/  STS.U16 [R156+0x200], R10 ;  /* 0x0002000a9c007388 */ /* 0x0001e80000000400 */
[----:B0-----:R-:W3:Y:S04]  /*16980*/  LDL.LU R10, [R1+0x328] ;  /* 0x00032800010a7983 */ /* 0x001ee80000300800 */
[----:B----4-:R-:W-:Y:S04]  /*16990*/  STS.U16 [R156+0x2200], R248 ;  /* 0x002200f89c007388 */ /* 0x010fe80000000400 */
[----:B--2---:R-:W-:Y:S04]  /*169a0*/  STS.U16 [R156+0x1200], R246 ;  /* 0x001200f69c007388 */ /* 0x004fe80000000400 */
[----:B------:R-:W-:Y:S04]  /*169b0*/  STS.U16 [R156+0xe00], R240 ;  /* 0x000e00f09c007388 */ /* 0x000fe80000000400 */
[----:B---3--:R0:W-:Y:S04]  /*169c0*/  STS.U16 [R156+0xa00], R226 ;  /* 0x000a00e29c007388 */ /* 0x0081e80000000400 */
[----:B0-----:R-:W2:Y:S04]  /*169d0*/  LDL.LU R226, [R1+0x1b4] ;  /* 0x0001b40001e27983 */ /* 0x001ea80000300800 */
[----:B------:R-:W3:Y:S04]  /*169e0*/  LDL.LU R240, [R1+0x188] ;  /* 0x0001880001f07983 */ /* 0x000ee80000300800 */
[----:B------:R-:W4:Y:S04]  /*169f0*/  LDL.LU R246, [R1+0x170] ;  /* 0x0001700001f67983 */ /* 0x000f280000300800 */
[----:B------:R-:W2:Y:S04]  /*16a00*/  LDL.LU R248, [R1+0x150] ;  /* 0x0001500001f87983 */ /* 0x000ea80000300800 */
[----:B------:R0:W-:Y:S01]  /*16a10*/  STS.U16 [R156+0x1e00], R232 ;  /* 0x001e00e89c007388 */ /* 0x0001e20000000400 */
[----:B------:R-:W-:-:S03]  /*16a20*/  FMUL R159, R159, 1.4426950216293334961 ;  /* 0x3fb8aa3b9f9f7820 */ /* 0x000fc60000400000 */
[----:B------:R1:W-:Y:S04]  /*16a30*/  STS.U16 [R156+0x2600], R230 ;  /* 0x002600e69c007388 */ /* 0x0003e80000000400 */
[----:B0-----:R-:W3:Y:S04]  /*16a40*/  LDL.LU R232, [R1+0x130] ;  /* 0x0001300001e87983 */ /* 0x001ee80000300800 */
[----:B-1----:R-:W4:Y:S04]  /*16a50*/  LDL.LU R230, [R1+0x108] ;  /* 0x0001080001e67983 */ /* 0x002f280000300800 */
[----:B------:R0:W-:Y:S04]  /*16a60*/  STS.U16 [R156+0x2e00], R237 ;  /* 0x002e00ed9c007388 */ /* 0x0001e80000000400 */
[----:B------:R1:W-:Y:S04]  /*16a70*/  STS.U16 [R156+0x1600], R252 ;  /* 0x001600fc9c007388 */ /* 0x0003e80000000400 */
[----:B0-----:R-:W4:Y:S04]  /*16a80*/  LDL.LU R237, [R1+0xb8] ;  /* 0x0000b80001ed7983 */ /* 0x001f280000300800 */
[----:B------:R0:W-:Y:S04]  /*16a90*/  STS.U16 [R156+0x600], R10 ;  /* 0x0006000a9c007388 */ /* 0x0001e80000000400 */
[----:B------:R0:W-:Y:S04]  /*16aa0*/  STS.U16 [R156+0x1a00], R244 ;  /* 0x001a00f49c007388 */ /* 0x0001e80000000400 */
[----:B-1----:R-:W4:Y:S01]  /*16ab0*/  LDL.LU R252, [R1+0x94] ;  /* 0x0000940001fc7983 */ /* 0x002f220000300800 */
[----:B0-----:R0:W-:Y:S03]  /*16ac0*/  MUFU.EX2 R10, R159 ;  /* 0x0000009f000a7308 */ /* 0x0011e60000000800 */
[----:B------:R1:W-:Y:S01]  /*16ad0*/  STS.U16 [R156+0x2a00], R250 ;  /* 0x002a00fa9c007388 */ /* 0x0003e20000000400 */
[----:B------:R-:W-:-:S03]  /*16ae0*/  FADD R203, R174, -R5 ;  /* 0x80000005aecb7221 */ /* 0x000fc60000000000 */
[----:B------:R-:W4:Y:S01]  /*16af0*/  LDL.LU R244, [R1+0x64] ;  /* 0x0000640001f47983 */ /* 0x000f220000300800 */
[--C-:B------:R-:W-:Y:S01]  /*16b00*/  FADD R177, R177, -R5.reuse ;  /* 0x80000005b1b17221 */ /* 0x100fe20000000000 */
[----:B0-----:R-:W-:Y:S01]  /*16b10*/  FADD R159, R231, -R16 ;  /* 0x80000010e79f7221 */ /* 0x001fe20000000000 */
[--C-:B------:R-:W-:Y:S01]  /*16b20*/  FADD R180, R180, -R5.reuse ;  /* 0x80000005b4b47221 */ /* 0x100fe20000000000 */
[----:B-1----:R-:W4:Y:S01]  /*16b30*/  LDL.LU R250, [R1+0x20] ;  /* 0x0000200001fa7983 */ /* 0x002f220000300800 */
[--C-:B------:R-:W-:Y:S01]  /*16b40*/  FADD R181, R181, -R5.reuse ;  /* 0x80000005b5b57221 */ /* 0x100fe20000000000 */
[--C-:B------:R-:W-:Y:S01]  /*16b50*/  FADD R183, R183, -R5.reuse ;  /* 0x80000005b7b77221 */ /* 0x100fe20000000000 */
[----:B------:R-:W-:Y:S01]  /*16b60*/  FADD R212, R212, -R5 ;  /* 0x80000005d4d47221 */ /* 0x000fe20000000000 */
[----:B------:R-:W4:Y:S04]  /*16b70*/  LDL.LU R231, [R1] ;  /* 0x0000000001e77983 */ /* 0x000f280000300800 */
[----:B------:R0:W-:Y:S04]  /*16b80*/  STL [R1+0xb90], R5 ;  /* 0x000b900501007387 */ /* 0x0001e80000100800 */
[----:B0-----:R-:W4:Y:S04]  /*16b90*/  LDL.LU R5, [R1+0x1c8] ;  /* 0x0001c80001057983 */ /* 0x001f280000300800 */
[----:B------:R0:W-:Y:S04]  /*16ba0*/  STL [R1+0xb8c], R223 ;  /* 0x000b8cdf01007387 */ /* 0x0001e80000100800 */
[----:B0-----:R-:W4:Y:S04]  /*16bb0*/  LDL.LU R223, [R1+0x1e4] ;  /* 0x0001e40001df7983 */ /* 0x001f280000300800 */
[----:B------:R0:W-:Y:S04]  /*16bc0*/  STL [R1+0xb88], R222 ;  /* 0x000b88de01007387 */ /* 0x0001e80000100800 */
[----:B0-----:R-:W4:Y:S04]  /*16bd0*/  LDL.LU R222, [R1+0x200] ;  /* 0x0002000001de7983 */ /* 0x001f280000300800 */
[----:B------:R0:W-:Y:S04]  /*16be0*/  STL [R1+0xb84], R220 ;  /* 0x000b84dc01007387 */ /* 0x0001e80000100800 */
[----:B0-----:R-:W4:Y:S04]  /*16bf0*/  LDL.LU R220, [R1+0x21c] ;  /* 0x00021c0001dc7983 */ /* 0x001f280000300800 */
[----:B------:R-:W-:Y:S04]  /*16c00*/  STL [R1+0xb80], R219 ;  /* 0x000b80db01007387 */ /* 0x000fe80000100800 */
[----:B------:R-:W-:Y:S04]  /*16c10*/  STL [R1+0xb7c], R218 ;  /* 0x000b7cda01007387 */ /* 0x000fe80000100800 */
[----:B------:R-:W-:Y:S04]  /*16c20*/  STL [R1+0xb78], R2 ;  /* 0x000b780201007387 */ /* 0x000fe80000100800 */
[----:B--2---:R0:W-:Y:S04]  /*16c30*/  STS.U16 [R156+0x4e00], R248 ;  /* 0x004e00f89c007388 */ /* 0x0041e80000000400 */
[----:B0-----:R-:W2:Y:S04]  /*16c40*/  LDL.LU R248, [R1+0x344] ;  /* 0x0003440001f87983 */ /* 0x001ea80000300800 */
[----:B---3--:R0:W-:Y:S01]  /*16c50*/  STS.U16 [R156+0x5200], R232 ;  /* 0x005200e89c007388 */ /* 0x0081e20000000400 */
[----:B------:R-:W-:-:S03]  /*16c60*/  FMUL R159, R159, 1.4426950216293334961 ;  /* 0x3fb8aa3b9f9f7820 */ /* 0x000fc60000400000 */
[----:B0-----:R-:W3:Y:S04]  /*16c70*/  LDL.LU R232, [R1+0x338] ;  /* 0x0003380001e87983 */ /* 0x001ee80000300800 */
[----:B----4-:R0:W-:Y:S04]  /*16c80*/  STS.U16 [R156+0x5a00], R237 ;  /* 0x005a00ed9c007388 */ /* 0x0101e80000000400 */
[----:B------:R1:W-:Y:S04]  /*16c90*/  STS.U16 [R156+0x4200], R226 ;  /* 0x004200e29c007388 */ /* 0x0003e80000000400 */
[----:B0-----:R-:W4:Y:S01]  /*16ca0*/  LDL.LU R237, [R1+0x330] ;  /* 0x0003300001ed7983 */ /* 0x001f220000300800 */
[----:B-1----:R0:W-:Y:S03]  /*16cb0*/  MUFU.EX2 R226, R159 ;  /* 0x0000009f00e27308 */ /* 0x0021e60000000800 */
[----:B------:R-:W-:Y:S04]  /*16cc0*/  STS.U16 [R156+0x4600], R240 ;  /* 0x004600f09c007388 */ /* 0x000fe80000000400 */
[----:B------:R-:W-:Y:S01]  /*16cd0*/  STS.U16 [R156+0x4a00], R246 ;  /* 0x004a00f69c007388 */ /* 0x000fe20000000400 */
[----:B0-----:R-:W-:-:S03]  /*16ce0*/  LOP3.LUT R159, R6, 0x50, RZ, 0x3c, !PT ;  /* 0x00000050069f7812 */ /* 0x001fc600078e3cff */
[----:B------:R-:W-:Y:S01]  /*16cf0*/  STS.U16 [R156+0x5e00], R252 ;  /* 0x005e00fc9c007388 */ /* 0x000fe20000000400 */
[----:B------:R-:W-:-:S03]  /*16d00*/  IADD3 R159, R0, R159, RZ ;  /* 0x0000009f009f7210 */ /* 0x000fc60007ffe0ff */
[----:B------:R-:W-:Y:S04]  /*16d10*/  STS.U16 [R156+0x6200], R244 ;  /* 0x006200f49c007388 */ /* 0x000fe80000000400 */
[----:B------:R-:W-:Y:S04]  /*16d20*/  STS.U16 [R156+0x5600], R230 ;  /* 0x005600e69c007388 */ /* 0x000fe80000000400 */
[----:B------:R-:W-:Y:S04]  /*16d30*/  STS.U16 [R156+0x6600], R250 ;  /* 0x006600fa9c007388 */ /* 0x000fe80000000400 */
[----:B------:R0:W-:Y:S04]  /*16d40*/  STS.U16 [R156+0x3e00], R5 ;  /* 0x003e00059c007388 */ /* 0x0001e80000000400 */
[----:B------:R-:W-:Y:S04]  /*16d50*/  STS.U16 [R156+0x6a00], R231 ;  /* 0x006a00e79c007388 */ /* 0x000fe80000000400 */
[----:B0-----:R-:W4:Y:S04]  /*16d60*/  LDL.LU R5, [R1+0x31c] ;  /* 0x00031c0001057983 */ /* 0x001f280000300800 */
[----:B------:R-:W4:Y:S04]  /*16d70*/  LDL.LU R240, [R1+0x308] ;  /* 0x0003080001f07983 */ /* 0x000f280000300800 */
[----:B------:R-:W4:Y:S04]  /*16d80*/  LDL.LU R246, [R1+0x2f0] ;  /* 0x0002f00001f67983 */ /* 0x000f280000300800 */
[----:B------:R-:W4:Y:S04]  /*16d90*/  LDL.LU R252, [R1+0x2d8] ;  /* 0x0002d80001fc7983 */ /* 0x000f280000300800 */
[----:B------:R-:W-:Y:S04]  /*16da0*/  STS.U16 [R156+0x3a00], R223 ;  /* 0x003a00df9c007388 */ /* 0x000fe80000000400 */
[----:B------:R-:W-:Y:S04]  /*16db0*/  STS.U16 [R156+0x3600], R222 ;  /* 0x003600de9c007388 */ /* 0x000fe80000000400 */
[----:B------:R-:W4:Y:S04]  /*16dc0*/  LDL.LU R244, [R1+0x2c0] ;  /* 0x0002c00001f47983 */ /* 0x000f280000300800 */
[----:B------:R-:W-:Y:S04]  /*16dd0*/  STS.U16 [R156+0x6e00], R249 ;  /* 0x006e00f99c007388 */ /* 0x000fe80000000400 */
[----:B------:R-:W-:Y:S04]  /*16de0*/  STS.U16 [R156+0x3200], R220 ;  /* 0x003200dc9c007388 */ /* 0x000fe80000000400 */
[----:B------:R-:W-:Y:S04]  /*16df0*/  STS.U16 [R156+0x7200], R243 ;  /* 0x007200f39c007388 */ /* 0x000fe80000000400 */
[----:B------:R-:W-:Y:S04]  /*16e00*/  STS.U16 [R156+0x7600], R19 ;  /* 0x007600139c007388 */ /* 0x000fe80000000400 */
[----:B------:R-:W-:Y:S04]  /*16e10*/  STS.U16 [R156+0x7a00], R189 ;  /* 0x007a00bd9c007388 */ /* 0x000fe80000000400 */
[----:B------:R-:W-:Y:S04]  /*16e20*/  STS.U16 [R156+0x7e00], R227 ;  /* 0x007e00e39c007388 */ /* 0x000fe80000000400 */
[----:B------:R-:W4:Y:S04]  /*16e30*/  LDL.LU R250, [R1+0x2a8] ;  /* 0x0002a80001fa7983 */ /* 0x000f280000300800 */
[----:B--2---:R0:W-:Y:S04]  /*16e40*/  STS.U16 [R159+0x280], R248 ;  /* 0x000280f89f007388 */ /* 0x0041e80000000400 */
[----:B0-----:R-:W2:Y:S04]  /*16e50*/  LDL.LU R248, [R1+0x290] ;  /* 0x0002900001f87983 */ /* 0x001ea80000300800 */
[----:B------:R-:W2:Y:S04]  /*16e60*/  LDL.LU R243, [R1+0x278] ;  /* 0x0002780001f37983 */ /* 0x000ea80000300800 */
[----:B---3--:R0:W-:Y:S04]  /*16e70*/  STS.U16 [R159+0x680], R232 ;  /* 0x000680e89f007388 */ /* 0x0081e80000000400 */
[----:B------:R-:W3:Y:S04]  /*16e80*/  LDL.LU R249, [R1+0x260] ;  /* 0x0002600001f97983 */ /* 0x000ee80000300800 */
[----:B0-----:R-:W3:Y:S04]  /*16e90*/  LDL.LU R232, [R1+0x248] ;  /* 0x0002480001e87983 */ /* 0x001ee80000300800 */
[----:B------:R-:W3:Y:S04]  /*16ea0*/  LDL.LU R2, [R1+0x22c] ;  /* 0x00022c0001027983 */ /* 0x000ee80000300800 */
[----:B------:R-:W3:Y:S04]  /*16eb0*/  LDL.LU R218, [R1+0x210] ;  /* 0x0002100001da7983 */ /* 0x000ee80000300800 */
[----:B------:R-:W3:Y:S04]  /*16ec0*/  LDL.LU R219, [R1+0x1f0] ;  /* 0x0001f00001db7983 */ /* 0x000ee80000300800 */
[----:B----4-:R0:W-:Y:S04]  /*16ed0*/  STS.U16 [R159+0xa80], R237 ;  /* 0x000a80ed9f007388 */ /* 0x0101e80000000400 */
[----:B------:R-:W4:Y:S04]  /*16ee0*/  LDL.LU R220, [R1+0x1d8] ;  /* 0x0001d80001dc7983 */ /* 0x000f280000300800 */
        /* <DEDUP_REMOVED lines=8> */
[----:B------:R0:W-:Y:S04]  /*16f70*/  STS.U16 [R159+0x1a80], R252 ;  /* 0x001a80fc9f007388 */ /* 0x0001e80000000400 */
[----:B------:R-:W3:Y:S04]  /*16f80*/  LDL.LU R246, [R1+0xc8] ;  /* 0x0000c80001f67983 */ /* 0x000ee80000300800 */
[----:B------:R1:W-:Y:S04]  /*16f90*/  STS.U16 [R159+0x1e80], R244 ;  /* 0x001e80f49f007388 */ /* 0x0003e80000000400 */
[----:B0-----:R-:W3:Y:S04]  /*16fa0*/  LDL.LU R252, [R1+0x9c] ;  /* 0x00009c0001fc7983 */ /* 0x001ee80000300800 */
[----:B-1----:R-:W3:Y:S04]  /*16fb0*/  LDL.LU R244, [R1+0x70] ;  /* 0x0000700001f47983 */ /* 0x002ee80000300800 */
[----:B------:R0:W-:Y:S04]  /*16fc0*/  STS.U16 [R159+0x2280], R250 ;  /* 0x002280fa9f007388 */ /* 0x0001e80000000400 */
[----:B0-----:R-:W3:Y:S04]  /*16fd0*/  LDL.LU R250, [R1+0x5c] ;  /* 0x00005c0001fa7983 */ /* 0x001ee80000300800 */
[----:B--2---:R0:W-:Y:S04]  /*16fe0*/  STS.U16 [R159+0x2680], R248 ;  /* 0x002680f89f007388 */ /* 0x0041e80000000400 */
[----:B0-----:R-:W2:Y:S04]  /*16ff0*/  LDL.LU R248, [R1+0xc] ;  /* 0x00000c0001f87983 */ /* 0x001ea80000300800 */
[----:B----4-:R0:W-:Y:S04]  /*17000*/  STS.U16 [R159+0x4280], R220 ;  /* 0x004280dc9f007388 */ /* 0x0101e80000000400 */
[----:B---3--:R1:W-:Y:S04]  /*17010*/  STS.U16 [R159+0x4a80], R222 ;  /* 0x004a80de9f007388 */ /* 0x0083e80000000400 */
[----:B0-----:R-:W3:Y:S04]  /*17020*/  LDL.LU R220, [R1+0x354] ;  /* 0x0003540001dc7983 */ /* 0x001ee80000300800 */
[----:B------:R0:W-:Y:S04]  /*17030*/  STS.U16 [R159+0x4e80], R223 ;  /* 0x004e80df9f007388 */ /* 0x0001e80000000400 */
[----:B-1----:R-:W4:Y:S04]  /*17040*/  LDL.LU R222, [R1+0x34c] ;  /* 0x00034c0001de7983 */ /* 0x002f280000300800 */
[----:B0-----:R-:W4:Y:S04]  /*17050*/  LDL.LU R223, [R1+0x340] ;  /* 0x0003400001df7983 */ /* 0x001f280000300800 */
[----:B------:R0:W-:Y:S04]  /*17060*/  STS.U16 [R159+0x5280], R5 ;  /* 0x005280059f007388 */ /* 0x0001e80000000400 */
[----:B0-----:R-:W4:Y:S04]  /*17070*/  LDL.LU R5, [R1+0x334] ;  /* 0x0003340001057983 */ /* 0x001f280000300800 */
[----:B------:R0:W-:Y:S04]  /*17080*/  STS.U16 [R159+0x5a80], R246 ;  /* 0x005a80f69f007388 */ /* 0x0001e80000000400 */
[----:B------:R1:W-:Y:S04]  /*17090*/  STS.U16 [R159+0x5e80], R252 ;  /* 0x005e80fc9f007388 */ /* 0x0003e80000000400 */
[----:B0-----:R-:W4:Y:S04]  /*170a0*/  LDL.LU R246, [R1+0x324] ;  /* 0x0003240001f67983 */ /* 0x001f280000300800 */
[----:B------:R0:W-:Y:S04]  /*170b0*/  STS.U16 [R159+0x6280], R244 ;  /* 0x006280f49f007388 */ /* 0x0001e80000000400 */
[----:B-1----:R-:W4:Y:S04]  /*170c0*/  LDL.LU R252, [R1+0x30c] ;  /* 0x00030c0001fc7983 */ /* 0x002f280000300800 */
[----:B0-----:R-:W4:Y:S04]  /*170d0*/  LDL.LU R244, [R1+0x2f8] ;  /* 0x0002f80001f47983 */ /* 0x001f280000300800 */
[----:B------:R0:W-:Y:S04]  /*170e0*/  STS.U16 [R159+0x6680], R250 ;  /* 0x006680fa9f007388 */ /* 0x0001e80000000400 */
[----:B0-----:R-:W4:Y:S04]  /*170f0*/  LDL.LU R250, [R1+0x2dc] ;  /* 0x0002dc0001fa7983 */ /* 0x001f280000300800 */
[----:B--2---:R0:W-:Y:S04]  /*17100*/  STS.U16 [R159+0x6a80], R248 ;  /* 0x006a80f89f007388 */ /* 0x0041e80000000400 */
[----:B0-----:R-:W2:Y:S01]  /*17110*/  LDL.LU R248, [R1+0x2c4] ;  /* 0x0002c40001f87983 */ /* 0x001ea20000300800 */
[----:B------:R-:W-:-:S04]  /*17120*/  FADD R164, R164, -R16 ;  /* 0x80000010a4a47221 */ /* 0x000fc80000000000 */
[----:B------:R-:W-:Y:S01]  /*17130*/  FMUL R164, R164, 1.4426950216293334961 ;  /* 0x3fb8aa3ba4a47820 */ /* 0x000fe20000400000 */
[----:B------:R-:W-:Y:S01]  /*17140*/  FADD R156, R21, -R16 ;  /* 0x80000010159c7221 */ /* 0x000fe20000000000 */
[----:B------:R0:W-:Y:S02]  /*17150*/  STS.U16 [R159+0x7e80], R228 ;  /* 0x007e80e49f007388 */ /* 0x0001e40000000400 */
[----:B------:R1:W-:Y:S02]  /*17160*/  MUFU.EX2 R188, R164 ;  /* 0x000000a400bc7308 */ /* 0x0003e40000000800 */
[----:B------:R-:W-:Y:S04]  /*17170*/  STS.U16 [R159+0x7280], R241 ;  /* 0x007280f19f007388 */ /* 0x000fe80000000400 */
[----:B------:R0:W-:Y:S01]  /*17180*/  STS.U16 [R159+0x7680], R20 ;  /* 0x007680149f007388 */ /* 0x0001e20000000400 */
[----:B-1----:R-:W-:-:S03]  /*17190*/  LOP3.LUT R164, R6, 0x60, RZ, 0x3c, !PT ;  /* 0x0000006006a47812 */ /* 0x002fc600078e3cff */
[----:B0-----:R-:W2:Y:S04]  /*171a0*/  LDL.LU R228, [R1+0x294] ;  /* 0x0002940001e47983 */ /* 0x001ea80000300800 */
[----:B------:R0:W-:Y:S01]  /*171b0*/  STS.U16 [R159+0x6e80], R251 ;  /* 0x006e80fb9f007388 */ /* 0x0001e20000000400 */
[----:B------:R-:W-:Y:S01]  /*171c0*/  FMUL R20, R156, 1.4426950216293334961 ;  /* 0x3fb8aa3b9c147820 */ /* 0x000fe20000400000 */
[----:B------:R-:W-:Y:S02]  /*171d0*/  IADD3 R156, R0, R164, RZ ;  /* 0x000000a4009c7210 */ /* 0x000fe40007ffe0ff */
        /* <DEDUP_REMOVED lines=9> */
[----:B------:R-:W-:Y:S04]  /*17270*/  STS.U16 [R159+0x3280], R232 ;  /* 0x003280e89f007388 */ /* 0x000fe80000000400 */
[----:B------:R1:W-:Y:S04]  /*17280*/  STS.U16 [R159+0x3e80], R219 ;  /* 0x003e80db9f007388 */ /* 0x0003e80000000400 */
[----:B------:R-:W-:Y:S04]  /*17290*/  STS.U16 [R159+0x4680], R237 ;  /* 0x004680ed9f007388 */ /* 0x000fe80000000400 */
[----:B------:R-:W-:Y:S04]  /*172a0*/  STS.U16 [R159+0x5680], R240 ;  /* 0x005680f09f007388 */ /* 0x000fe80000000400 */
[----:B------:R-:W-:Y:S04]  /*172b0*/  STS.U16 [R159+0x7a80], R190 ;  /* 0x007a80be9f007388 */ /* 0x000fe80000000400 */
[----:B0-----:R-:W2:Y:S04]  /*172c0*/  LDL.LU R218, [R1+0x1e0] ;  /* 0x0001e00001da7983 */ /* 0x001ea80000300800 */
[----:B---3--:R0:W-:Y:S04]  /*172d0*/  STS.U16 [R156+0x300], R220 ;  /* 0x000300dc9c007388 */ /* 0x0081e80000000400 */
[----:B-1----:R-:W3:Y:S04]  /*172e0*/  LDL.LU R219, [R1+0x1c0] ;  /* 0x0001c00001db7983 */ /* 0x002ee80000300800 */
[----:B----4-:R1:W-:Y:S04]  /*172f0*/  STS.U16 [R156+0x700], R222 ;  /* 0x000700de9c007388 */ /* 0x0103e80000000400 */
[----:B0-----:R-:W4:Y:S04]  /*17300*/  LDL.LU R220, [R1+0x18c] ;  /* 0x00018c0001dc7983 */ /* 0x001f280000300800 */
[----:B------:R0:W-:Y:S04]  /*17310*/  STS.U16 [R156+0xb00], R223 ;  /* 0x000b00df9c007388 */ /* 0x0001e80000000400 */
[----:B-1----:R-:W4:Y:S04]  /*17320*/  LDL.LU R222, [R1+0x164] ;  /* 0x0001640001de7983 */ /* 0x002f280000300800 */
[----:B0-----:R-:W4:Y:S01]  /*17330*/  LDL.LU R223, [R1+0x148] ;  /* 0x0001480001df7983 */ /* 0x001f220000300800 */
[--C-:B------:R-:W-:Y:S01]  /*17340*/  FADD R194, R194, -R16.reuse ;  /* 0x80000010c2c27221 */ /* 0x100fe20000000000 */
[----:B------:R-:W-:-:S02]  /*17350*/  FADD R233, R233, -R16 ;  /* 0x80000010e9e97221 */ /* 0x000fc40000000000 */
[----:B------:R0:W-:Y:S01]  /*17360*/  STS.U16 [R156+0xf00], R5 ;  /* 0x000f00059c007388 */ /* 0x0001e20000000400 */
[----:B------:R-:W-:Y:S01]  /*17370*/  FMUL R190, R194, 1.4426950216293334961 ;  /* 0x3fb8aa3bc2be7820 */ /* 0x000fe20000400000 */
[----:B------:R-:W-:Y:S02]  /*17380*/  FMUL R194, R233, 1.4426950216293334961 ;  /* 0x3fb8aa3be9c27820 */ /* 0x000fe40000400000 */
[----:B------:R1:W-:Y:S04]  /*17390*/  STS.U16 [R156+0x1300], R246 ;  /* 0x001300f69c007388 */ /* 0x0003e80000000400 */
[----:B------:R1:W-:Y:S04]  /*173a0*/  STS.U16 [R156+0x1700], R252 ;  /* 0x001700fc9c007388 */ /* 0x0003e80000000400 */
[----:B0-----:R-:W4:Y:S04]  /*173b0*/  LDL.LU R5, [R1+0x124] ;  /* 0x0001240001057983 */ /* 0x001f280000300800 */
[----:B-1----:R-:W4:Y:S04]  /*173c0*/  LDL.LU R246, [R1+0xd8] ;  /* 0x0000d80001f67983 */ /* 0x002f280000300800 */
[----:B------:R-:W4:Y:S04]  /*173d0*/  LDL.LU R252, [R1+0xb4] ;  /* 0x0000b40001fc7983 */ /* 0x000f280000300800 */
[----:B------:R0:W-:Y:S04]  /*173e0*/  STS.U16 [R156+0x1b00], R244 ;  /* 0x001b00f49c007388 */ /* 0x0001e80000000400 */
[----:B------:R-:W4:Y:S04]  /*173f0*/  LDL.LU R233, [R1+0x2b0] ;  /* 0x0002b00001e97983 */ /* 0x000f280000300800 */
[----:B------:R1:W-:Y:S04]  /*17400*/  STS.U16 [R156+0x1f00], R250 ;  /* 0x001f00fa9c007388 */ /* 0x0003e80000000400 */
[----:B0-----:R-:W4:Y:S04]  /*17410*/  LDL.LU R244, [R1+0x88] ;  /* 0x0000880001f47983 */ /* 0x001f280000300800 */
[----:B-1----:R-:W4:Y:S04]  /*17420*/  LDL.LU R250, [R1+0x50] ;  /* 0x0000500001fa7983 */ /* 0x002f280000300800 */
[----:B--2---:R0:W-:Y:S04]  /*17430*/  STS.U16 [R156+0x2300], R248 ;  /* 0x002300f89c007388 */ /* 0x0041e80000000400 */
[----:B0-----:R-:W2:Y:S04]  /*17440*/  LDL.LU R248, [R1+0x8] ;  /* 0x0000080001f87983 */ /* 0x001ea80000300800 */
[----:B---3--:R-:W-:Y:S04]  /*17450*/  STS.U16 [R156+0x4700], R219 ;  /* 0x004700db9c007388 */ /* 0x008fe80000000400 */
[----:B----4-:R0:W-:Y:S04]  /*17460*/  STS.U16 [R156+0x4f00], R222 ;  /* 0x004f00de9c007388 */ /* 0x0101e80000000400 */
[----:B------:R1:W-:Y:S04]  /*17470*/  STS.U16 [R156+0x5300], R223 ;  /* 0x005300df9c007388 */ /* 0x0003e80000000400 */
[----:B0-----:R-:W3:Y:S04]  /*17480*/  LDL.LU R222, [R1+0x358] ;  /* 0x0003580001de7983 */ /* 0x001ee80000300800 */
[----:B-1----:R-:W4:Y:S04]  /*17490*/  LDL.LU R223, [R1+0x350] ;  /* 0x0003500001df7983 */ /* 0x002f280000300800 */
[----:B------:R-:W4:Y:S04]  /*174a0*/  LDL.LU R219, [R1+0x348] ;  /* 0x0003480001db7983 */ /* 0x000f280000300800 */
[----:B------:R0:W-:Y:S04]  /*174b0*/  STS.U16 [R156+0x5b00], R246 ;  /* 0x005b00f69c007388 */ /* 0x0001e80000000400 */
[----:B------:R1:W-:Y:S04]  /*174c0*/  STS.U16 [R156+0x5f00], R252 ;  /* 0x005f00fc9c007388 */ /* 0x0003e80000000400 */
[----:B0-----:R-:W4:Y:S04]  /*174d0*/  LDL.LU R246, [R1+0x33c] ;  /* 0x00033c0001f67983 */ /* 0x001f280000300800 */
[----:B-1----:R-:W4:Y:S04]  /*174e0*/  LDL.LU R252, [R1+0x32c] ;  /* 0x00032c0001fc7983 */ /* 0x002f280000300800 */
[----:B------:R0:W-:Y:S04]  /*174f0*/  STS.U16 [R156+0x6300], R244 ;  /* 0x006300f49c007388 */ /* 0x0001e80000000400 */
[----:B------:R1:W-:Y:S04]  /*17500*/  STS.U16 [R156+0x6700], R250 ;  /* 0x006700fa9c007388 */ /* 0x0003e80000000400 */
[----:B0-----:R-:W4:Y:S04]  /*17510*/  LDL.LU R244, [R1+0x318] ;  /* 0x0003180001f47983 */ /* 0x001f280000300800 */
[----:B-1----:R-:W4:Y:S04]  /*17520*/  LDL.LU R250, [R1+0x304] ;  /* 0x0003040001fa7983 */ /* 0x002f280000300800 */
[----:B--2---:R0:W-:Y:S04]  /*17530*/  STS.U16 [R156+0x6b00], R248 ;  /* 0x006b00f89c007388 */ /* 0x0041e80000000400 */
[----:B0-----:R-:W2:Y:S01]  /*17540*/  LDL.LU R248, [R1+0x2ec] ;  /* 0x0002ec0001f87983 */ /* 0x001ea20000300800 */
[----:B------:R-:W-:-:S03]  /*17550*/  FADD R235, R235, -R16 ;  /* 0x80000010ebeb7221 */ /* 0x000fc60000000000 */
[----:B------:R0:W-:Y:S01]  /*17560*/  STS.U16 [R156+0x2700], R233 ;  /* 0x002700e99c007388 */ /* 0x0001e20000000400 */
[--C-:B------:R-:W-:Y:S01]  /*17570*/  FADD R234, R234, -R16.reuse ;  /* 0x80000010eaea7221 */ /* 0x100fe20000000000 */
[----:B------:R-:W-:Y:S01]  /*17580*/  FADD R236, R236, -R16 ;  /* 0x80000010ecec7221 */ /* 0x000fe20000000000 */
[----:B0-----:R-:W-:Y:S01]  /*17590*/  FMUL R233, R235, 1.4426950216293334961 ;  /* 0x3fb8aa3bebe97820 */ /* 0x001fe20000400000 */
[----:B------:R-:W-:Y:S01]  /*175a0*/  LOP3.LUT R235, R6, 0x70, RZ, 0x3c, !PT ;  /* 0x0000007006eb7812 */ /* 0x000fe200078e3cff */
[----:B------:R0:W-:Y:S03]  /*175b0*/  STS.U16 [R156+0x2b00], R228 ;  /* 0x002b00e49c007388 */ /* 0x0001e60000000400 */
[----:B------:R-:W-:Y:S01]  /*175c0*/  IADD3 R235, R0, R235, RZ ;  /* 0x000000eb00eb7210 */ /* 0x000fe20007ffe0ff */
[----:B------:R1:W-:Y:S04]  /*175d0*/  STS.U16 [R156+0x5700], R5 ;  /* 0x005700059c007388 */ /* 0x0003e80000000400 */
[----:B------:R-:W-:Y:S01]  /*175e0*/  STS.U16 [R156+0x2f00], R241 ;  /* 0x002f00f19c007388 */ /* 0x000fe20000000400 */
[----:B0-----:R-:W-:Y:S01]  /*175f0*/  FMUL R228, R234, 1.4426950216293334961 ;  /* 0x3fb8aa3beae47820 */ /* 0x001fe20000400000 */
[----:B------:R-:W-:-:S02]  /*17600*/  FMUL R234, R236, 1.4426950216293334961 ;  /* 0x3fb8aa3becea7820 */ /* 0x000fc40000400000 */
[----:B------:R-:W-:Y:S04]  /*17610*/  STS.U16 [R156+0x3300], R251 ;  /* 0x003300fb9c007388 */ /* 0x000fe80000000400 */
[----:B------:R-:W-:Y:S04]  /*17620*/  STS.U16 [R156+0x3700], R243 ;  /* 0x003700f39c007388 */ /* 0x000fe80000000400 */
[----:B------:R-:W-:Y:S04]  /*17630*/  STS.U16 [R156+0x3b00], R249 ;  /* 0x003b00f99c007388 */ /* 0x000fe80000000400 */
[----:B------:R-:W-:Y:S04]  /*17640*/  STS.U16 [R156+0x3f00], R2 ;  /* 0x003f00029c007388 */ /* 0x000fe80000000400 */
[----:B------:R-:W-:Y:S04]  /*17650*/  STS.U16 [R156+0x4300], R218 ;  /* 0x004300da9c007388 */ /* 0x000fe80000000400 */
[----:B------:R-:W-:Y:S04]  /*17660*/  STS.U16 [R156+0x4b00], R220 ;  /* 0x004b00dc9c007388 */ /* 0x000fe80000000400 */
[----:B-1----:R-:W2:Y:S04]  /*17670*/  LDL.LU R5, [R1+0x2d0] ;  /* 0x0002d00001057983 */ /* 0x002ea80000300800 */
[----:B------:R-:W-:Y:S04]  /*17680*/  STS.U16 [R156+0x6f00], R247 ;  /* 0x006f00f79c007388 */ /* 0x000fe80000000400 */
[----:B------:R-:W-:Y:S04]  /*17690*/  STS.U16 [R156+0x7300], R239 ;  /* 0x007300ef9c007388 */ /* 0x000fe80000000400 */
[----:B------:R-:W-:Y:S04]  /*176a0*/  STS.U16 [R156+0x7700], R184 ;  /* 0x007700b89c007388 */ /* 0x000fe80000000400 */
[----:B------:R-:W-:Y:S04]  /*176b0*/  STS.U16 [R156+0x7b00], R191 ;  /* 0x007b00bf9c007388 */ /* 0x000fe80000000400 */
[----:B------:R-:W-:Y:S04]  /*176c0*/  STS.U16 [R156+0x7f00], R13 ;  /* 0x007f000d9c007388 */ /* 0x000fe80000000400 */
[----:B------:R-:W2:Y:S04]  /*176d0*/  LDL.LU R236, [R1+0x2b8] ;  /* 0x0002b80001ec7983 */ /* 0x000ea80000300800 */
[----:B---3--:R-:W-:Y:S04]  /*176e0*/  STS.U16 [R235+0x380], R222 ;  /* 0x000380deeb007388 */ /* 0x008fe80000000400 */
[----:B----4-:R0:W-:Y:S04]  /*176f0*/  STS.U16 [R235+0x780], R223 ;  /* 0x000780dfeb007388 */ /* 0x0101e80000000400 */
[----:B------:R1:W-:Y:S04]  /*17700*/  STS.U16 [R235+0xb80], R219 ;  /* 0x000b80dbeb007388 */ /* 0x0003e80000000400 */
[----:B0-----:R-:W3:Y:S04]  /*17710*/  LDL.LU R223, [R1+0x29c] ;  /* 0x00029c0001df7983 */ /* 0x001ee80000300800 */
[----:B------:R-:W4:Y:S04]  /*17720*/  LDL.LU R222, [R1+0x284] ;  /* 0x0002840001de7983 */ /* 0x000f280000300800 */
[----:B------:R-:W4:Y:S04]  /*17730*/  LDL.LU R220, [R1+0x264] ;  /* 0x0002640001dc7983 */ /* 0x000f280000300800 */
[----:B-1----:R-:W4:Y:S04]  /*17740*/  LDL.LU R219, [R1+0x24c] ;  /* 0x00024c0001db7983 */ /* 0x002f280000300800 */
        /* <DEDUP_REMOVED lines=15> */
[----:B-1----:R-:W4:Y:S04]  /*17840*/  LDL.LU R250, [R1+0x44] ;  /* 0x0000440001fa7983 */ /* 0x002f280000300800 */
[----:B--2---:R0:W-:Y:S04]  /*17850*/  STS.U16 [R235+0x1f80], R248 ;  /* 0x001f80f8eb007388 */ /* 0x0041e80000000400 */
[----:B0-----:R-:W2:Y:S04]  /*17860*/  LDL.LU R248, [R1+0x4] ;  /* 0x0000040001f87983 */ /* 0x001ea80000300800 */
[----:B------:R-:W-:Y:S04]  /*17870*/  STS.U16 [R235+0x6f80], R245 ;  /* 0x006f80f5eb007388 */ /* 0x000fe80000000400 */
[----:B------:R-:W-:Y:S04]  /*17880*/  STS.U16 [R235+0x7380], R238 ;  /* 0x007380eeeb007388 */ /* 0x000fe80000000400 */
[----:B------:R-:W-:Y:S04]  /*17890*/  STS.U16 [R235+0x7780], R185 ;  /* 0x007780b9eb007388 */ /* 0x000fe80000000400 */
[----:B------:R0:W-:Y:S04]  /*178a0*/  STS.U16 [R235+0x7b80], R216 ;  /* 0x007b80d8eb007388 */ /* 0x0001e80000000400 */
[----:B------:R-:W-:Y:S01]  /*178b0*/  STS.U16 [R235+0x7f80], R8 ;  /* 0x007f8008eb007388 */ /* 0x000fe20000000400 */
[--C-:B------:R-:W-:Y:S01]  /*178c0*/  FADD R224, R224, -R16.reuse ;  /* 0x80000010e0e07221 */ /* 0x100fe20000000000 */
[----:B------:R-:W-:Y:S01]  /*178d0*/  FADD R17, R17, -R16 ;  /* 0x8000001011117221 */ /* 0x000fe20000000000 */
[----:B------:R-:W-:Y:S01]  /*178e0*/  FADD R156, -R16, R242 ;  /* 0x000000f2109c7221 */ /* 0x000fe20000000100 */
[----:B------:R1:W-:Y:S01]  /*178f0*/  STS.U16 [R235+0x2380], R5 ;  /* 0x00238005eb007388 */ /* 0x0003e20000000400 */
[--C-:B------:R-:W-:Y:S01]  /*17900*/  FADD R166, R23, -R16.reuse ;  /* 0x8000001017a67221 */ /* 0x100fe20000000000 */
[--C-:B------:R-:W-:Y:S01]  /*17910*/  FADD R169, R153, -R16.reuse ;  /* 0x8000001099a97221 */ /* 0x100fe20000000000 */
[--C-:B------:R-:W-:Y:S01]  /*17920*/  FADD R168, R168, -R16.reuse ;  /* 0x80000010a8a87221 */ /* 0x100fe20000000000 */
[--C-:B------:R-:W-:Y:S01]  /*17930*/  FADD R167, R167, -R16.reuse ;  /* 0x80000010a7a77221 */ /* 0x100fe20000000000 */
[----:B------:R1:W-:Y:S01]  /*17940*/  STS.U16 [R235+0x2780], R236 ;  /* 0x002780eceb007388 */ /* 0x0003e20000000400 */
[--C-:B------:R-:W-:Y:S01]  /*17950*/  FADD R172, R172, -R16.reuse ;  /* 0x80000010acac7221 */ /* 0x100fe20000000000 */
        /* <DEDUP_REMOVED lines=12> */
[----:B------:R-:W-:Y:S01]  /*17a20*/  FADD R165, R165, -R16 ;  /* 0x80000010a5a57221 */ /* 0x000fe20000000000 */
[----:B------:R-:W-:Y:S01]  /*17a30*/  FMUL R197, R197, 1.4426950216293334961 ;  /* 0x3fb8aa3bc5c57820 */ /* 0x000fe20000400000 */
[----:B---3--:R-:W-:Y:S04]  /*17a40*/  STS.U16 [R235+0x2b80], R223 ;  /* 0x002b80dfeb007388 */ /* 0x008fe80000000400 */
[----:B----4-:R-:W-:Y:S04]  /*17a50*/  STS.U16 [R235+0x2f80], R222 ;  /* 0x002f80deeb007388 */ /* 0x010fe80000000400 */
[----:B------:R-:W-:Y:S04]  /*17a60*/  STS.U16 [R235+0x3380], R220 ;  /* 0x003380dceb007388 */ /* 0x000fe80000000400 */
[----:B------:R-:W-:Y:S04]  /*17a70*/  STS.U16 [R235+0x3780], R219 ;  /* 0x003780dbeb007388 */ /* 0x000fe80000000400 */
[----:B------:R3:W-:Y:S04]  /*17a80*/  STS.U16 [R235+0x3b80], R239 ;  /* 0x003b80efeb007388 */ /* 0x0007e80000000400 */
[----:B------:R-:W-:Y:S04]  /*17a90*/  STS.U16 [R235+0x3f80], R218 ;  /* 0x003f80daeb007388 */ /* 0x000fe80000000400 */
        /* <DEDUP_REMOVED lines=8> */
[----:B------:R4:W-:Y:S04]  /*17b20*/  STS.U16 [R235+0x6380], R244 ;  /* 0x006380f4eb007388 */ /* 0x0009e80000000400 */
[----:B------:R-:W-:Y:S01]  /*17b30*/  STS.U16 [R235+0x6780], R250 ;  /* 0x006780faeb007388 */ /* 0x000fe20000000400 */
[----:B------:R-:W-:Y:S01]  /*17b40*/  FMUL R198, R198, 1.4426950216293334961 ;  /* 0x3fb8aa3bc6c67820 */ /* 0x000fe20000400000 */
        /* <DEDUP_REMOVED lines=29> */
[----:B------:R-:W4:Y:S08]  /*17d20*/  MUFU.EX2 R23, R173 ;  /* 0x000000ad00177308 */ /* 0x000f300000000800 */
[----:B------:R-:W-:Y:S08]  /*17d30*/  MUFU.EX2 R9, R9 ;  /* 0x0000000900097308 */ /* 0x000ff00000000800 */
        /* <DEDUP_REMOVED lines=9> */
[----:B------:R-:W-:Y:S01]  /*17dd0*/  MUFU.EX2 R208, R208 ;  /* 0x000000d000d07308 */ /* 0x000fe20000000800 */
[----:B--2---:R-:W-:Y:S01]  /*17de0*/  STS.U16 [R235+0x6b80], R248 ;  /* 0x006b80f8eb007388 */ /* 0x004fe20000000400 */
[----:B------:R2:W-:Y:S06]  /*17df0*/  MEMBAR.ALL.CTA ;  /* 0x0000000000007992 */ /* 0x0005ec0000008000 */
[----:B--2---:R-:W2:Y:S01]  /*17e00*/  FENCE.VIEW.ASYNC.S ;  /* 0x00000000000073c6 */ /* 0x004ea20000000000 */
[----:B0-----:R-:W0:Y:S08]  /*17e10*/  MUFU.EX2 R216, R156 ;  /* 0x0000009c00d87308 */ /* 0x001e300000000800 */
[----:B------:R-:W-:Y:S08]  /*17e20*/  MUFU.EX2 R209, R209 ;  /* 0x000000d100d17308 */ /* 0x000ff00000000800 */
[----:B------:R-:W-:Y:S08]  /*17e30*/  MUFU.EX2 R229, R229 ;  /* 0x000000e500e57308 */ /* 0x000ff00000000800 */
[----:B------:R-:W-:Y:S01]  /*17e40*/  MUFU.EX2 R20, R20 ;  /* 0x0000001400147308 */ /* 0x000fe20000000800 */
[----:B------:R-:W-:Y:S01]  /*17e50*/  F2FP.F16.F32.PACK_AB R164, R195, R193 ;  /* 0x000000c1c3a4723e */ /* 0x000fe200000000ff */
[----:B------:R-:W-:Y:S01]  /*17e60*/  UMOV UR6, UR58 ;  /* 0x0000003a00067c82 */ /* 0x000fe20008000000 */
[----:B------:R-:W-:Y:S01]  /*17e70*/  UMOV UR7, UR59 ;  /* 0x0000003b00077c82 */ /* 0x000fe20008000000 */
[----:B-1----:R-:W2:Y:S04]  /*17e80*/  LDL.LU R5, [R1+0xb90] ;  /* 0x000b900001057983 */ /* 0x002ea80000300800 */
        /* <DEDUP_REMOVED lines=10> */
[----:B------:R-:W1:Y:S08]  /*17f30*/  MUFU.EX2 R212, R169 ;  /* 0x000000a900d47308 */ /* 0x000e700000000800 */
[----:B------:R-:W1:Y:S08]  /*17f40*/  MUFU.EX2 R224, R224 ;  /* 0x000000e000e07308 */ /* 0x000e700000000800 */
[----:B------:R-:W1:Y:S08]  /*17f50*/  MUFU.EX2 R17, R17 ;  /* 0x0000001100117308 */ /* 0x000e700000000800 */
[----:B------:R-:W-:Y:S08]  /*17f60*/  MUFU.EX2 R230, R168 ;  /* 0x000000a800e67308 */ /* 0x000ff00000000800 */
[----:B------:R-:W1:Y:S08]  /*17f70*/  MUFU.EX2 R231, R167 ;  /* 0x000000a700e77308 */ /* 0x000e700000000800 */
[----:B------:R-:W-:Y:S08]  /*17f80*/  MUFU.EX2 R19, R172 ;  /* 0x000000ac00137308 */ /* 0x000ff00000000800 */
[----:B------:R-:W1:Y:S08]  /*17f90*/  MUFU.EX2 R189, R170 ;  /* 0x000000aa00bd7308 */ /* 0x000e700000000800 */
[----:B------:R-:W-:Y:S08]  /*17fa0*/  MUFU.EX2 R227, R176 ;  /* 0x000000b000e37308 */ /* 0x000ff00000000800 */
[----:B------:R-:W1:Y:S08]  /*17fb0*/  MUFU.EX2 R232, R175 ;  /* 0x000000af00e87308 */ /* 0x000e700000000800 */
[----:B------:R-:W-:Y:S08]  /*17fc0*/  MUFU.EX2 R237, R179 ;  /* 0x000000b300ed7308 */ /* 0x000ff00000000800 */
[----:B------:R-:W1:Y:S08]  /*17fd0*/  MUFU.EX2 R240, R178 ;  /* 0x000000b200f07308 */ /* 0x000e700000000800 */
[----:B------:R-:W1:Y:S08]  /*17fe0*/  MUFU.EX2 R21, R182 ;  /* 0x000000b600157308 */ /* 0x000e700000000800 */
[----:B------:R-:W-:Y:S08]  /*17ff0*/  MUFU.EX2 R190, R190 ;  /* 0x000000be00be7308 */ /* 0x000ff00000000800 */
[----:B------:R-:W1:Y:S08]  /*18000*/  MUFU.EX2 R194, R194 ;  /* 0x000000c200c27308 */ /* 0x000e700000000800 */
[----:B------:R-:W-:Y:S08]  /*18010*/  MUFU.EX2 R228, R228 ;  /* 0x000000e400e47308 */ /* 0x000ff00000000800 */
[----:B------:R-:W1:Y:S08]  /*18020*/  MUFU.EX2 R233, R233 ;  /* 0x000000e900e97308 */ /* 0x000e700000000800 */
[----:B------:R-:W-:Y:S08]  /*18030*/  MUFU.EX2 R234, R234 ;  /* 0x000000ea00ea7308 */ /* 0x000ff00000000800 */
[----:B------:R1:W1:Y:S08]  /*18040*/  MUFU.EX2 R6, R158 ;  /* 0x0000009e00067308 */ /* 0x0002700000000800 */
[----:B------:R1:W-:Y:S08]  /*18050*/  MUFU.EX2 R13, R157 ;  /* 0x0000009d000d7308 */ /* 0x0003f00000000800 */
[----:B------:R-:W2:Y:S08]  /*18060*/  MUFU.EX2 R191, R161 ;  /* 0x000000a100bf7308 */ /* 0x000eb00000000800 */
[----:B------:R1:W-:Y:S08]  /*18070*/  MUFU.EX2 R236, R160 ;  /* 0x000000a000ec7308 */ /* 0x0003f00000000800 */
[----:B---3--:R-:W3:Y:S08]  /*18080*/  MUFU.EX2 R239, R163 ;  /* 0x000000a300ef7308 */ /* 0x008ef00000000800 */
[----:B----4-:R4:W-:Y:S08]  /*18090*/  MUFU.EX2 R241, R162 ;  /* 0x000000a200f17308 */ /* 0x0109f00000000800 */
[----:B------:R3:W2:Y:S01]  /*180a0*/  MUFU.EX2 R242, R165 ;  /* 0x000000a500f27308 */ /* 0x0006a20000000800 */
[-C--:B------:R-:W-:Y:S01]  /*180b0*/  FMUL R24, R24, R23.reuse ;  /* 0x0000001718187220 */ /* 0x080fe20000400000 */
        /* <DEDUP_REMOVED lines=62> */
[----:B------:R-:W-:Y:S01]  /*184a0*/  FMUL R149, R149, R23 ;  /* 0x0000001795957220 */ /* 0x000fe20000400000 */
[-C--:B0-----:R-:W-:Y:S01]  /*184b0*/  FMUL R26, R26, R216.reuse ;  /* 0x000000d81a1a7220 */ /* 0x081fe20000400000 */
        /* <DEDUP_REMOVED lines=63> */
[----:B------:R-:W-:Y:S01]  /*188b0*/  F2FP.F16.F32.PACK_AB R156, R11, R9 ;  /* 0x000000090b9c723e */ /* 0x000fe200000000ff */
[----:B------:R0:W5:Y:S01]  /*188c0*/  LDL.LU R223, [R1+0xb8c] ;  /* 0x000b8c0001df7983 */ /* 0x0001620000300800 */
[----:B-1----:R-:W-:-:S02]  /*188d0*/  F2FP.F16.F32.PACK_AB R158, R22, R18 ;  /* 0x00000012169e723e */ /* 0x002fc400000000ff */
[----:B------:R-:W-:Y:S01]  /*188e0*/  F2FP.F16.F32.PACK_AB R157, R212, R153 ;  /* 0x00000099d49d723e */ /* 0x000fe200000000ff */
[----:B------:R0:W5:Y:S01]  /*188f0*/  LDL.LU R222, [R1+0xb88] ;  /* 0x000b880001de7983 */ /* 0x0001620000300800 */
[----:B------:R-:W-:Y:S02]  /*18900*/  F2FP.F16.F32.PACK_AB R159, R224, R213 ;  /* 0x000000d5e09f723e */ /* 0x000fe400000000ff */
[----:B------:R-:W-:Y:S01]  /*18910*/  F2FP.F16.F32.PACK_AB R160, R154, R152 ;  /* 0x000000989aa0723e */ /* 0x000fe200000000ff */
[----:B------:R0:W5:Y:S01]  /*18920*/  LDL.LU R220, [R1+0xb84] ;  /* 0x000b840001dc7983 */ /* 0x0001620000300800 */
[----:B------:R-:W-:Y:S02]  /*18930*/  F2FP.F16.F32.PACK_AB R161, R229, R225 ;  /* 0x000000e1e5a1723e */ /* 0x000fe400000000ff */
[----:B----4-:R-:W-:Y:S01]  /*18940*/  F2FP.F16.F32.PACK_AB R162, R192, R155 ;  /* 0x0000009bc0a2723e */ /* 0x010fe200000000ff */
[----:B------:R0:W5:Y:S01]  /*18950*/  LDL.LU R219, [R1+0xb80] ;  /* 0x000b800001db7983 */ /* 0x0001620000300800 */
[----:B------:R-:W-:-:S02]  /*18960*/  F2FP.F16.F32.PACK_AB R163, R17, R10 ;  /* 0x0000000a11a3723e */ /* 0x000fc400000000ff */
[----:B---3--:R-:W-:Y:S01]  /*18970*/  F2FP.F16.F32.PACK_AB R165, R226, R188 ;  /* 0x000000bce2a5723e */ /* 0x008fe200000000ff */
[----:B------:R0:W5:Y:S01]  /*18980*/  LDL.LU R218, [R1+0xb7c] ;  /* 0x000b7c0001da7983 */ /* 0x0001620000300800 */
[----:B------:R-:W-:Y:S02]  /*18990*/  F2FP.F16.F32.PACK_AB R166, R198, R197 ;  /* 0x000000c5c6a6723e */ /* 0x000fe400000000ff */
[----:B------:R-:W-:Y:S01]  /*189a0*/  F2FP.F16.F32.PACK_AB R167, R231, R230 ;  /* 0x000000e6e7a7723e */ /* 0x000fe200000000ff */
[----:B------:R0:W5:Y:S01]  /*189b0*/  LDL.LU R2, [R1+0xb78] ;  /* 0x000b780001027983 */ /* 0x0001620000300800 */
[----:B------:R-:W-:Y:S02]  /*189c0*/  F2FP.F16.F32.PACK_AB R168, R201, R199 ;  /* 0x000000c7c9a8723e */ /* 0x000fe400000000ff */
[----:B------:R-:W-:Y:S01]  /*189d0*/  F2FP.F16.F32.PACK_AB R169, R189, R19 ;  /* 0x00000013bda9723e */ /* 0x000fe200000000ff */
[----:B------:R-:W3:Y:S01]  /*189e0*/  LDL.LU R247, [R1+0x378] ;  /* 0x0003780001f77983 */ /* 0x000ee20000300800 */
[----:B------:R-:W-:-:S02]  /*189f0*/  F2FP.F16.F32.PACK_AB R170, R203, R202 ;  /* 0x000000cacbaa723e */ /* 0x000fc400000000ff */
[----:B------:R-:W-:Y:S01]  /*18a00*/  F2FP.F16.F32.PACK_AB R171, R232, R227 ;  /* 0x000000e3e8ab723e */ /* 0x000fe200000000ff */
[----:B------:R-:W4:Y:S01]  /*18a10*/  LDL.LU R246, [R1+0x364] ;  /* 0x0003640001f67983 */ /* 0x000f220000300800 */
[----:B------:R-:W-:Y:S02]  /*18a20*/  F2FP.F16.F32.PACK_AB R172, R207, R206 ;  /* 0x000000cecfac723e */ /* 0x000fe400000000ff */
[----:B------:R-:W-:Y:S01]  /*18a30*/  F2FP.F16.F32.PACK_AB R173, R240, R237 ;  /* 0x000000edf0ad723e */ /* 0x000fe200000000ff */
[----:B------:R-:W4:Y:S01]  /*18a40*/  LDL R243, [R1+0x37c] ;  /* 0x00037c0001f37983 */ /* 0x000f220000100800 */
[----:B------:R-:W-:Y:S02]  /*18a50*/  F2FP.F16.F32.PACK_AB R174, R211, R210 ;  /* 0x000000d2d3ae723e */ /* 0x000fe400000000ff */
[----:B------:R-:W-:Y:S02]  /*18a60*/  F2FP.F16.F32.PACK_AB R175, R20, R21 ;  /* 0x0000001514af723e */ /* 0x000fe400000000ff */
[----:B------:R-:W-:-:S02]  /*18a70*/  F2FP.F16.F32.PACK_AB R176, R196, R214 ;  /* 0x000000d6c4b0723e */ /* 0x000fc400000000ff */
[----:B------:R-:W-:Y:S02]  /*18a80*/  F2FP.F16.F32.PACK_AB R177, R194, R190 ;  /* 0x000000bec2b1723e */ /* 0x000fe400000000ff */
[----:B------:R-:W-:Y:S02]  /*18a90*/  F2FP.F16.F32.PACK_AB R178, R200, R215 ;  /* 0x000000d7c8b2723e */ /* 0x000fe400000000ff */
[----:B------:R-:W-:Y:S02]  /*18aa0*/  F2FP.F16.F32.PACK_AB R179, R233, R228 ;  /* 0x000000e4e9b3723e */ /* 0x000fe400000000ff */
[----:B------:R-:W-:Y:S02]  /*18ab0*/  F2FP.F16.F32.PACK_AB R180, R12, R7 ;  /* 0x000000070cb4723e */ /* 0x000fe400000000ff */
[----:B------:R-:W-:Y:S02]  /*18ac0*/  F2FP.F16.F32.PACK_AB R181, R6, R234 ;  /* 0x000000ea06b5723e */ /* 0x000fe400000000ff */
[----:B------:R-:W-:-:S02]  /*18ad0*/  F2FP.F16.F32.PACK_AB R182, R204, R15 ;  /* 0x0000000fccb6723e */ /* 0x000fc400000000ff */
[----:B--2---:R-:W-:Y:S02]  /*18ae0*/  F2FP.F16.F32.PACK_AB R183, R191, R13 ;  /* 0x0000000dbfb7723e */ /* 0x004fe400000000ff */
[----:B------:R-:W-:Y:S02]  /*18af0*/  F2FP.F16.F32.PACK_AB R184, R208, R205 ;  /* 0x000000cdd0b8723e */ /* 0x000fe400000000ff */
[----:B------:R-:W-:Y:S02]  /*18b00*/  F2FP.F16.F32.PACK_AB R185, R239, R236 ;  /* 0x000000ecefb9723e */ /* 0x000fe400000000ff */
[----:B------:R-:W-:Y:S02]  /*18b10*/  F2FP.F16.F32.PACK_AB R186, R14, R209 ;  /* 0x000000d10eba723e */ /* 0x000fe400000000ff */
[----:B------:R-:W-:Y:S01]  /*18b20*/  F2FP.F16.F32.PACK_AB R187, R242, R241 ;  /* 0x000000f1f2bb723e */ /* 0x000fe200000000ff */
[----:B------:R-:W-:Y:S06]  /*18b30*/  BAR.SYNC.DEFER_BLOCKING 0x0 ;  /* 0x0000000000007b1d */ /* 0x000fec0000010000 */
[----:B------:R-:W-:-:S06]  /*18b40*/  WARPGROUP.ARRIVE ;  /* 0x00000000000079c5 */ /* 0x000fcc0000000000 */
[----:B------:R-:W-:Y:S01]  /*18b50*/  HGMMA.64x256x16.F32 R24, R156, gdesc[UR4], R24 ;  /* 0x03e000049c187df0 */ /* 0x000fe20008700818 */
[----:B------:R-:W-:Y:S01]  /*18b60*/  UMOV UR6, UR10 ;  /* 0x0000000a00067c82 */ /* 0x000fe20008000000 */
[----:B------:R-:W-:-:S15]  /*18b70*/  UMOV UR7, UR11 ;  /* 0x0000000b00077c82 */ /* 0x000fde0008000000 */
[----:B------:R-:W-:-:S11]  /*18b80*/  NOP ;  /* 0x0000000000007918 */ /* 0x000fd60000000000 */
        /* <DEDUP_REMOVED lines=18> */
[----:B------:R-:W-:Y:S01]  /*18cb0*/  UMOV UR7, UR35 ;  /* 0x0000002300077c82 */ /* 0x000fe20008000000 */
[----:B------:R-:W-:Y:S01]  /*18cc0*/  FADD R9, R9, R11 ;  /* 0x0000000b09097221 */ /* 0x000fe20000000000 */
[----:B------:R-:W-:-:S03]  /*18cd0*/  FADD R153, R153, R212 ;  /* 0x000000d499997221 */ /* 0x000fc60000000000 */
        /* <DEDUP_REMOVED lines=9> */
[----:B------:R-:W-:-:S04]  /*18d70*/  FADD R153, R10, R153 ;  /* 0x000000990a997221 */ /* 0x000fc80000000000 */
[----:B------:R-:W-:Y:S01]  /*18d80*/  HGMMA.64x256x16.F32 R24, R180, gdesc[UR4], R24 ;  /* 0x03e00004b4187df0 */ /* 0x000fe20008700818 */
        /* <DEDUP_REMOVED lines=9> */
[----:B------:R-:W-:Y:S01]  /*18e20*/  FADD R153, R231, R153 ;  /* 0x00000099e7997221 */ /* 0x000fe20000000000 */
        /* <DEDUP_REMOVED lines=38> */
[----:B------:R-:W-:Y:S02]  /*19090*/  HGMMA.64x256x16.F32 R24, R184, gdesc[UR4], R24, gsb0 ;  /* 0x03e00004b8187df0 */ /* 0x000fe40008000818 */
[----:B------:R-:W-:Y:S01]  /*190a0*/  FADD R9, R209, R9 ;  /* 0x00000009d1097221 */ /* 0x000fe20000000000 */
[----:B------:R-:W-:-:S03]  /*190b0*/  FADD R153, R241, R153 ;  /* 0x00000099f1997221 */ /* 0x000fc60000000000 */
[----:B------:R-:W-:Y:S01]  /*190c0*/  FADD R9, R14, R9 ;  /* 0x000000090e097221 */ /* 0x000fe20000000000 */
[----:B------:R-:W-:-:S04]  /*190d0*/  FADD R153, R242, R153 ;  /* 0x00000099f2997221 */ /* 0x000fc80000000000 */
[----:B------:R-:W1:Y:S04]  /*190e0*/  SHFL.BFLY PT, R7, R9, 0x2, 0x1f ;  /* 0x0c401f0009077f89 */ /* 0x000e6800000e0000 */
[----:B------:R-:W2:Y:S01]  /*190f0*/  SHFL.BFLY PT, R6, R153, 0x2, 0x1f ;  /* 0x0c401f0099067f89 */ /* 0x000ea200000e0000 */
[----:B------:R-:W0:Y:S01]  /*19100*/  S2R R244, SR_CTAID.X ;  /* 0x0000000000f47919 */ /* 0x000e220000002500 */
[----:B-1----:R-:W-:Y:S01]  /*19110*/  FADD R7, R9, R7 ;  /* 0x0000000709077221 */ /* 0x002fe20000000000 */
[----:B--2---:R-:W-:-:S04]  /*19120*/  FADD R6, R153, R6 ;  /* 0x0000000699067221 */ /* 0x004fc80000000000 */
[----:B------:R-:W1:Y:S04]  /*19130*/  SHFL.BFLY PT, R9, R7, 0x1, 0x1f ;  /* 0x0c201f0007097f89 */ /* 0x000e6800000e0000 */
[----:B------:R-:W2:Y:S01]  /*19140*/  SHFL.BFLY PT, R8, R6, 0x1, 0x1f ;  /* 0x0c201f0006087f89 */ /* 0x000ea200000e0000 */
[----:B------:R-:W-:Y:S02]  /*19150*/  IADD3 R221, R221, 0x80, RZ ;  /* 0x00000080dddd7810 */ /* 0x000fe40007ffe0ff */
[----:B0-----:R-:W-:-:S03]  /*19160*/  SHF.L.U32 R244, R244, 0x6, RZ ;  /* 0x00000006f4f47819 */ /* 0x001fc600000006ff */
[----:B------:R0:W-:Y:S02]  /*19170*/  STL [R1+0x2e4], R221 ;  /* 0x0002e4dd01007387 */ /* 0x0001e40000100800 */
[----:B------:R-:W-:Y:S02]  /*19180*/  VIADD R244, R244, 0x40 ;  /* 0x00000040f4f47836 */ /* 0x000fe40000000000 */
[----:B-1----:R-:W-:Y:S01]  /*19190*/  FADD R9, R7, R9 ;  /* 0x0000000907097221 */ /* 0x002fe20000000000 */
[----:B--2---:R-:W-:-:S03]  /*191a0*/  FADD R8, R6, R8 ;  /* 0x0000000806087221 */ /* 0x004fc60000000000 */
[----:B---3--:R-:W-:Y:S01]  /*191b0*/  FFMA R247, R23, R247, R9 ;  /* 0x000000f717f77223 */ /* 0x008fe20000000009 */
[----:B----4-:R-:W-:Y:S01]  /*191c0*/  FFMA R246, R216, R246, R8 ;  /* 0x000000f6d8f67223 */ /* 0x010fe20000000008 */
[----:B------:R-:W-:-:S03]  /*191d0*/  ISETP.GE.AND P0, PT, R221, R244, PT ;  /* 0x000000f4dd00720c */ /* 0x000fc60003f06270 */
[----:B------:R1:W-:Y:S04]  /*191e0*/  STL [R1+0x378], R247 ;  /* 0x000378f701007387 */ /* 0x0003e80000100800 */
[----:B0-----:R1:W5:Y:S04]  /*191f0*/  LDL.LU R221, [R1+0xb74] ;  /* 0x000b740001dd7983 */ /* 0x0013680000300800 */
[----:B------:R1:W-:Y:S04]  /*19200*/  STL [R1+0x364], R246 ;  /* 0x000364f601007387 */ /* 0x0003e80000100800 */
[----:B------:R1:W-:Y:S04]  /*19210*/  STL [R1+0x35c], R5 ;  /* 0x00035c0501007387 */ /* 0x0003e80000100800 */
[----:B------:R1:W-:Y:S01]  /*19220*/  STL [R1+0x360], R16 ;  /* 0x0003601001007387 */ /* 0x0003e20000100800 */
[----:B------:R-:W-:-:S02]  /*19230*/  LEA R3, R217, R3, 0x7 ;  /* 0x00000003d9037211 */ /* 0x000fc400078e38ff */
[----:B------:R-:W-:Y:S02]  /*19240*/  LEA R4, R243, R4, 0x7 ;  /* 0x00000004f3047211 */ /* 0x000fe400078e38ff */
[----:B------:R-:W-:Y:S01]  /*19250*/  MOV R6, R16 ;  /* 0x0000001000067202 */ /* 0x000fe20000000f00 */
[----:B------:R-:W-:Y:S02]  /*19260*/  WARPGROUP.DEPBAR.LE gsb0, 0x0 ;  /* 0x00008000000079c5 */ /* 0x000fe40000010000 */
[----:B------:R-:W-:Y:S05]  /*19270*/  @!P0 BRA `(.L_x_1) ;  /* 0xffffff0400d08947 */ /* 0x000fea000383ffff */
.L_x_0:
[----:B------:R-:W2:Y:S04]  /*19280*/  LDL.LU R12, [R1+0x364] ;  /* 0x00036400010c7983 */ /* 0x000ea80000300800 */
[----:B------:R-:W3:Y:S01]  /*19290*/  LDL.LU R11, [R1+0x378] ;  /* 0x00037800010b7983 */ /* 0x000ee20000300800 */
[----:B------:R-:W-:Y:S01]  /*192a0*/  FMUL R154, R41, 0.25 ;  /* 0x3e800000299a7820 */ /* 0x000fe20000400000 */
[----:B------:R-:W-:Y:S01]  /*192b0*/  FMUL R155, R40, 0.25 ;  /* 0x3e800000289b7820 */ /* 0x000fe20000400000 */
[----:B------:R-:W-:Y:S01]  /*192c0*/  FMUL R156, R33, 0.25 ;  /* 0x3e800000219c7820 */ /* 0x000fe20000400000 */
[----:B------:R-:W0:Y:S01]  /*192d0*/  S2R R216, SR_TID.X ;  /* 0x0000000000d87919 */ /* 0x000e220000002100 */
[----:B------:R-:W-:Y:S01]  /*192e0*/  FMUL R157, R32, 0.25 ;  /* 0x3e800000209d7820 */ /* 0x000fe20000400000 */
[----:B------:R-:W-:Y:S01]  /*192f0*/  FMUL R14, R39, 0.25 ;  /* 0x3e800000270e7820 */ /* 0x000fe20000400000 */
[----:B------:R-:W-:Y:S01]  /*19300*/  FMUL R15, R38, 0.25 ;  /* 0x3e800000260f7820 */ /* 0x000fe20000400000 */
[----:B------:R-:W4:Y:S01]  /*19310*/  S2R R9, SR_TID.X ;  /* 0x0000000000097919 */ /* 0x000f220000002100 */
[----:B------:R-:W-:Y:S01]  /*19320*/  FMUL R153, R44, 0.25 ;  /* 0x3e8000002c997820 */ /* 0x000fe20000400000 */
[----:B------:R-:W-:Y:S01]  /*19330*/  FMUL R17, R34, 0.25 ;  /* 0x3e80000022117820 */ /* 0x000fe20000400000 */
[----:B-1----:R-:W-:Y:S01]  /*19340*/  FMUL R16, R31, 0.25 ;  /* 0x3e8000001f107820 */ /* 0x002fe20000400000 */
[----:B------:R-:W-:Y:S01]  /*19350*/  FMUL R152, R45, 0.25 ;  /* 0x3e8000002d987820 */ /* 0x000fe20000400000 */
[----:B------:R-:W-:Y:S01]  /*19360*/  FMUL R19, R30, 0.25 ;  /* 0x3e8000001e137820 */ /* 0x000fe20000400000 */
[----:B------:R-:W-:Y:S01]  /*19370*/  FMUL R23, R56, 0.25 ;  /* 0x3e80000038177820 */ /* 0x000fe20000400000 */
[----:B------:R-:W-:Y:S01]  /*19380*/  FMUL R22, R57, 0.25 ;  /* 0x3e80000039167820 */ /* 0x000fe20000400000 */
[----:B------:R-:W-:Y:S01]  /*19390*/  FMUL R20, R61, 0.25 ;  /* 0x3e8000003d147820 */ /* 0x000fe20000400000 */
[----:B------:R-:W-:Y:S01]  /*193a0*/  FMUL R21, R60, 0.25 ;  /* 0x3e8000003c157820 */ /* 0x000fe20000400000 */
[----:B------:R-:W1:Y:S01]  /*193b0*/  S2R R238, SR_CTAID.X ;  /* 0x0000000000ee7919 */ /* 0x000e620000002500 */
[----:B------:R-:W3:Y:S01]  /*193c0*/  S2R R240, SR_CTAID.Y ;  /* 0x0000000000f07919 */ /* 0x000ee20000002600 */
[----:B0----5:R-:W-:-:S02]  /*193d0*/  LOP3.LUT R2, R216, 0x40, RZ, 0xc0, !PT ;  /* 0x00000040d8027812 */ /* 0x021fc400078ec0ff */
[C---:B------:R-:W-:Y:S02]  /*193e0*/  LOP3.LUT R3, R216.reuse, 0x7, RZ, 0xc0, !PT ;  /* 0x00000007d8037812 */ /* 0x040fe400078ec0ff */
[----:B------:R-:W-:Y:S01]  /*193f0*/  SHF.L.U32 R7, R216, 0x1, RZ ;  /* 0x00000001d8077819 */ /* 0x000fe200000006ff */
[----:B------:R-:W-:Y:S01]  /*19400*/  BAR.SYNC.DEFER_BLOCKING 0x0 ;  /* 0x0000000000007b1d */ /* 0x000fe20000010000 */
[----:B------:R-:W-:Y:S01]  /*19410*/  ISETP.NE.U32.AND P0, PT, R2, RZ, PT ;  /* 0x000000ff0200720c */ /* 0x000fe20003f05070 */
[----:B------:R-:W-:Y:S01]  /*19420*/  IMAD.SHL.U32 R2, R216, 0x4, RZ ;  /* 0x00000004d8027824 */ /* 0x000fe200078e00ff */
[----:B------:R-:W-:Y:S02]  /*19430*/  LEA R8, R3, R0, 0x4 ;  /* 0x0000000003087211 */ /* 0x000fe400078e20ff */
[----:B----4-:R-:W-:Y:S02]  /*19440*/  LOP3.LUT R13, R9, 0x7f, RZ, 0xc0, !PT ;  /* 0x0000007f090d7812 */ /* 0x010fe400078ec0ff */
[----:B------:R-:W-:Y:S01]  /*19450*/  LOP3.LUT R7, R7, 0xf8, RZ, 0xc0, !PT ;  /* 0x000000f807077812 */ /* 0x000fe200078ec0ff */
[----:B------:R-:W-:Y:S01]  /*19460*/  IMAD R10, R3, -0x8, R8 ;  /* 0xfffffff8030a7824 */ /* 0x000fe200078e0208 */
[----:B------:R-:W-:-:S02]  /*19470*/  LOP3.LUT R9, R2, 0xc0, RZ, 0xc0, !PT ;  /* 0x000000c002097812 */ /* 0x000fc400078ec0ff */
[----:B------:R-:W-:Y:S02]  /*19480*/  LEA R2, R13, R0, 0x4 ;  /* 0x000000000d027211 */ /* 0x000fe400078e20ff */
[----:B------:R-:W-:Y:S02]  /*19490*/  IADD3 R0, R0, R7, RZ ;  /* 0x0000000700007210 */ /* 0x000fe40007ffe0ff */
[----:B------:R-:W-:Y:S01]  /*194a0*/  IADD3 R10, R9, R10, RZ ;  /* 0x0000000a090a7210 */ /* 0x000fe20007ffe0ff */
[----:B------:R-:W-:Y:S01]  /*194b0*/  FMUL R9, R150, 0.25 ;  /* 0x3e80000096097820 */ /* 0x000fe20000400000 */
[C---:B------:R-:W-:Y:S02]  /*194c0*/  LOP3.LUT R3, R216.reuse, 0x8, RZ, 0xc0, !PT ;  /* 0x00000008d8037812 */ /* 0x040fe400078ec0ff */
[----:B------:R-:W-:Y:S02]  /*194d0*/  SHF.L.U32 R4, R216, 0x3, RZ ;  /* 0x00000003d8047819 */ /* 0x000fe400000006ff */
[----:B------:R-:W-:Y:S01]  /*194e0*/  LEA R13, R3, R8, 0x7 ;  /* 0x00000008030d7211 */ /* 0x000fe200078e38ff */
[----:B------:R-:W-:Y:S01]  /*194f0*/  FMUL R8, R151, 0.25 ;  /* 0x3e80000097087820 */ /* 0x000fe20000400000 */
[----:B------:R-:W-:Y:S01]  /*19500*/  LEA.HI R3, R3, R10, RZ, 0x1f ;  /* 0x0000000a03037211 */ /* 0x000fe200078ff8ff */
[----:B------:R-:W-:Y:S01]  /*19510*/  FMUL R10, R143, 0.25 ;  /* 0x3e8000008f0a7820 */ /* 0x000fe20000400000 */
[----:B------:R-:W-:-:S02]  /*19520*/  LOP3.LUT R4, R4, 0x380, RZ, 0xc0, !PT ;  /* 0x0000038004047812 */ /* 0x000fc400078ec0ff */
[----:B-1----:R-:W-:Y:S02]  /*19530*/  SHF.L.U32 R238, R238, 0x6, RZ ;  /* 0x00000006eeee7819 */ /* 0x002fe400000006ff */
[----:B------:R-:W-:Y:S01]  /*19540*/  IADD3 R4, R4, R13, RZ ;  /* 0x0000000d04047210 */ /* 0x000fe20007ffe0ff */
[----:B------:R-:W-:Y:S01]  /*19550*/  FMUL R13, R130, 0.25 ;  /* 0x3e800000820d7820 */ /* 0x000fe20000400000 */
[----:B------:R-:W-:Y:S02]  /*19560*/  LOP3.LUT R238, R238, 0x3f, R216, 0xf8, !PT ;  /* 0x0000003feeee7812 */ /* 0x000fe400078ef8d8 */
[----:B--2---:R-:W-:Y:S01]  /*19570*/  MOV R7, R12 ;  /* 0x0000000c00077202 */ /* 0x004fe20000000f00 */
[----:B------:R-:W-:-:S03]  /*19580*/  FMUL R12, R139, 0.25 ;  /* 0x3e8000008b0c7820 */ /* 0x000fc60000400000 */
[C---:B------:R-:W-:Y:S01]  /*19590*/  FSETP.GT.AND P1, PT, |R7|.reuse, 8.50705917302346158658e+37, PT ;  /* 0x7e8000000700780b */ /* 0x040fe20003f24200 */
[----:B---3--:R-:W-:Y:S02]  /*195a0*/  IMAD.MOV.U32 R18, RZ, RZ, R11 ;  /* 0x000000ffff127224 */ /* 0x008fe400078e000b */
[----:B------:R-:W-:Y:S01]  /*195b0*/  FMUL R11, R26, 0.25 ;  /* 0x3e8000001a0b7820 */ /* 0x000fe20000400000 */
[----:B------:R-:W-:Y:S02]  /*195c0*/  FSETP.GEU.AND P4, PT, R7, 1.175494350822287508e-38, PT ;  /* 0x008000000700780b */ /* 0x000fe40003f8e000 */
[----:B------:R-:W-:Y:S01]  /*195d0*/  FSEL R150, R9, R150, P1 ;  /* 0x0000009609967208 */ /* 0x000fe20000800000 */
[----:B------:R-:W-:Y:S01]  /*195e0*/  FMUL R9, R146, 0.25 ;  /* 0x3e80000092097820 */ /* 0x000fe20000400000 */
        /* <DEDUP_REMOVED lines=58> */
[----:B------:R-:W-:-:S02]  /*19990*/  FSEL R9, R9, R58, P1 ;  /* 0x0000003a09097208 */ /* 0x000fc40000800000 */
[----:B------:R-:W-:Y:S01]  /*199a0*/  MOV R58, R18 ;  /* 0x00000012003a7202 */ /* 0x000fe20000000f00 */
[----:B------:R-:W-:Y:S01]  /*199b0*/  FMUL R18, R27, 0.25 ;  /* 0x3e8000001b127820 */ /* 0x000fe20000400000 */
[----:B------:R-:W-:Y:S01]  /*199c0*/  FSEL R95, R8, R95, P1 ;  /* 0x0000005f085f7208 */ /* 0x000fe20000800000 */
[----:B------:R-:W-:Y:S01]  /*199d0*/  FMUL R8, R87, 0.25 ;  /* 0x3e80000057087820 */ /* 0x000fe20000400000 */
[C---:B------:R-:W-:Y:S02]  /*199e0*/  FSETP.GT.AND P2, PT, |R58|.reuse, 8.50705917302346158658e+37, PT ;  /* 0x7e8000003a00780b */ /* 0x040fe40003f44200 */
[----:B------:R-:W-:Y:S02]  /*199f0*/  FSETP.GEU.AND P3, PT, R58, 1.175494350822287508e-38, PT ;  /* 0x008000003a00780b */ /* 0x000fe40003f6e000 */
[----:B------:R-:W-:Y:S01]  /*19a00*/  FSEL R154, R154, R41, P2 ;  /* 0x000000299a9a7208 */ /* 0x000fe20001000000 */
[----:B------:R-:W-:Y:S01]  /*19a10*/  FMUL R41, R58, 8388608 ;  /* 0x4b0000003a297820 */ /* 0x000fe20000400000 */
[----:B------:R-:W-:Y:S01]  /*19a20*/  FSEL R155, R155, R40, P2 ;  /* 0x000000289b9b7208 */ /* 0x000fe20001000000 */
[----:B------:R-:W-:Y:S01]  /*19a30*/  FMUL R40, R7, 8388608 ;  /* 0x4b00000007287820 */ /* 0x000fe20000400000 */
[----:B------:R-:W-:-:S02]  /*19a40*/  FSEL R156, R156, R33, P2 ;  /* 0x000000219c9c7208 */ /* 0x000fc40001000000 */
[----:B------:R-:W-:Y:S02]  /*19a50*/  FSEL R33, R41, R58, !P3 ;  /* 0x0000003a29217208 */ /* 0x000fe40005800000 */
[----:B------:R-:W-:Y:S02]  /*19a60*/  FSEL R157, R157, R32, P2 ;  /* 0x000000209d9d7208 */ /* 0x000fe40001000000 */
[----:B------:R-:W-:Y:S02]  /*19a70*/  FSEL R32, R40, R7, !P4 ;  /* 0x0000000728207208 */ /* 0x000fe40006000000 */
[----:B------:R-:W-:Y:S01]  /*19a80*/  FSEL R119, R12, R119, P1 ;  /* 0x000000770c777208 */ /* 0x000fe20000800000 */
[----:B------:R-:W-:Y:S01]  /*19a90*/  FMUL R12, R99, 0.25 ;  /* 0x3e800000630c7820 */ /* 0x000fe20000400000 */
[----:B------:R-:W-:Y:S02]  /*19aa0*/  IADD3 R40, R33, -0x3f3504f3, RZ ;  /* 0xc0cafb0d21287810 */ /* 0x000fe40007ffe0ff */
[----:B------:R-:W-:Y:S01]  /*19ab0*/  FSEL R130, R13, R130, P1 ;  /* 0x000000820d827208 */ /* 0x000fe20000800000 */
[----:B------:R-:W-:Y:S01]  /*19ac0*/  FMUL R13, R110, 0.25 ;  /* 0x3e8000006e0d7820 */ /* 0x000fe20000400000 */
[----:B------:R-:W-:Y:S01]  /*19ad0*/  FSEL R91, R10, R91, P1 ;  /* 0x0000005b0a5b7208 */ /* 0x000fe20000800000 */
[----:B------:R-:W-:Y:S01]  /*19ae0*/  FMUL R10, R83, 0.25 ;  /* 0x3e800000530a7820 */ /* 0x000fe20000400000 */
[----:B------:R-:W-:Y:S01]  /*19af0*/  FSEL R74, R11, R74, P1 ;  /* 0x0000004a0b4a7208 */ /* 0x000fe20000800000 */
[----:B------:R-:W-:Y:S01]  /*19b00*/  FMUL R11, R62, 0.25 ;  /* 0x3e8000003e0b7820 */ /* 0x000fe20000400000 */
[C---:B------:R-:W-:Y:S01]  /*19b10*/  FSETP.GEU.AND P5, PT, |R7|.reuse, 1.175494350822287508e-38, PT ;  /* 0x008000000700780b */ /* 0x040fe20003fae200 */
[----:B------:R-:W-:Y:S01]  /*19b20*/  @P1 FMUL R7, R7, 0.25 ;  /* 0x3e80000007071820 */ /* 0x000fe20000400000 */
[----:B------:R-:W-:-:S02]  /*19b30*/  LOP3.LUT R158, R40, 0xff800000, RZ, 0xc0, !PT ;  /* 0xff800000289e7812 */ /* 0x000fc400078ec0ff */
[----:B------:R-:W-:Y:S01]  /*19b40*/  FSEL R87, R8, R87, P1 ;  /* 0x0000005708577208 */ /* 0x000fe20000800000 */
[----:B------:R-:W-:Y:S01]  /*19b50*/  FMUL R8, R75, 0.25 ;  /* 0x3e8000004b087820 */ /* 0x000fe20000400000 */
[----:B------:R-:W-:Y:S01]  /*19b60*/  FSEL R39, R14, R39, P1 ;  /* 0x000000270e277208 */ /* 0x000fe20000800000 */
[----:B------:R-:W-:Y:S01]  /*19b70*/  FMUL R14, R35, 0.25 ;  /* 0x3e800000230e7820 */ /* 0x000fe20000400000 */
[----:B------:R-:W-:Y:S02]  /*19b80*/  FSEL R40, RZ, -23, P3 ;  /* 0xc1b80000ff287808 */ /* 0x000fe40001800000 */
[----:B------:R-:W-:Y:S01]  /*19b90*/  FSEL R99, R12, R99, P1 ;  /* 0x000000630c637208 */ /* 0x000fe20000800000 */
[----:B------:R-:W-:Y:S01]  /*19ba0*/  FMUL R12, R79, 0.25 ;  /* 0x3e8000004f0c7820 */ /* 0x000fe20000400000 */
[C---:B------:R-:W-:Y:S01]  /*19bb0*/  FSETP.GEU.AND P3, PT, |R58|.reuse, 1.175494350822287508e-38, PT ;  /* 0x008000003a00780b */ /* 0x040fe20003f6e200 */
[----:B------:R-:W-:Y:S01]  /*19bc0*/  @P2 FMUL R58, R58, 0.25 ;  /* 0x3e8000003a3a2820 */ /* 0x000fe20000400000 */
        /* <DEDUP_REMOVED lines=19> */
[----:B------:R-:W-:Y:S01]  /*19d00*/  @!P5 FMUL R7, R7, 16777216 ;  /* 0x4b8000000707d820 */ /* 0x000fe20000400000 */
        /* <DEDUP_REMOVED lines=12> */
[----:B------:R-:W-:Y:S01]  /*19dd0*/  FMUL R13, R50, 0.25 ;  /* 0x3e800000320d7820 */ /* 0x000fe20000400000 */
[----:B------:R-:W-:Y:S01]  /*19de0*/  FSEL R11, R11, R46, P1 ;  /* 0x0000002e0b0b7208 */ /* 0x000fe20000800000 */
[----:B------:R-:W0:Y:S01]  /*19df0*/  MUFU.RCP R160, R7 ;  /* 0x0000000700a07308 */ /* 0x000e220000001000 */
[----:B------:R-:W-:Y:S01]  /*19e00*/  FMUL R46, R49, 0.25 ;  /* 0x3e800000312e7820 */ /* 0x000fe20000400000 */
[----:B------:R-:W-:Y:S01]  /*19e10*/  FSEL R148, R15, R148, P2 ;  /* 0x000000940f947208 */ /* 0x000fe20001000000 */
[----:B------:R-:W-:Y:S01]  /*19e20*/  FMUL R15, R144, 0.25 ;  /* 0x3e800000900f7820 */ /* 0x000fe20000400000 */
[----:B------:R-:W-:Y:S01]  /*19e30*/  FSEL R162, R44, R29, P2 ;  /* 0x0000001d2ca27208 */ /* 0x000fe20001000000 */
[----:B------:R-:W-:Y:S01]  /*19e40*/  @!P5 FMUL R138, R138, 16777216 ;  /* 0x4b8000008a8ad820 */ /* 0x000fe20000400000 */
[----:B------:R-:W-:Y:S01]  /*19e50*/  FSEL R141, R14, R141, P2 ;  /* 0x0000008d0e8d7208 */ /* 0x000fe20001000000 */
[----:B------:R-:W-:Y:S01]  /*19e60*/  FMUL R14, R133, 0.25 ;  /* 0x3e800000850e7820 */ /* 0x000fe20000400000 */
[----:B------:R1:W2:Y:S01]  /*19e70*/  MUFU.RCP R29, R58 ;  /* 0x0000003a001d7308 */ /* 0x0002a20000001000 */
        /* <DEDUP_REMOVED lines=40> */
[----:B------:R-:W-:Y:S01]  /*1a100*/  @!P5 FMUL R12, R12, 16777216 ;  /* 0x4b8000000c0cd820 */ /* 0x000fe20000400000 */
[----:B------:R-:W-:Y:S01]  /*1a110*/  @!P5 FMUL R31, R31, 16777216 ;  /* 0x4b8000001f1fd820 */ /* 0x000fe20000400000 */
[----:B------:R-:W-:Y:S01]  /*1a120*/  FMUL R14, R113, 0.25 ;  /* 0x3e800000710e7820 */ /* 0x000fe20000400000 */
[----:B------:R-:W-:Y:S01]  /*1a130*/  FSEL R23, R23, R56, P2 ;  /* 0x0000003817177208 */ /* 0x000fe20001000000 */
[----:B------:R-:W-:Y:S01]  /*1a140*/  @!P5 FMUL R8, R8, 16777216 ;  /* 0x4b8000000808d820 */ /* 0x000fe20000400000 */
[----:B------:R-:W-:Y:S01]  /*1a150*/  @!P5 FMUL R9, R9, 16777216 ;  /* 0x4b8000000909d820 */ /* 0x000fe20000400000 */
[----:B------:R-:W-:Y:S01]  /*1a160*/  @!P5 FMUL R10, R10, 16777216 ;  /* 0x4b8000000a0ad820 */ /* 0x000fe20000400000 */
[----:B------:R-:W-:Y:S01]  /*1a170*/  @!P5 FMUL R13, R13, 16777216 ;  /* 0x4b8000000d0dd820 */ /* 0x000fe20000400000 */
[----:B------:R-:W-:Y:S01]  /*1a180*/  @!P3 FMUL R24, R24, 16777216 ;  /* 0x4b8000001818b820 */ /* 0x000fe20000400000 */
[----:B------:R-:W-:Y:S01]  /*1a190*/  FSEL R48, R47, R48, P2 ;  /* 0x000000302f307208 */ /* 0x000fe20001000000 */
[----:B------:R-:W-:Y:S01]  /*1a1a0*/  @!P5 FMUL R26, R26, 16777216 ;  /* 0x4b8000001a1ad820 */ /* 0x000fe20000400000 */
[----:B------:R-:W-:Y:S01]  /*1a1b0*/  @!P5 FMUL R30, R30, 16777216 ;  /* 0x4b8000001e1ed820 */ /* 0x000fe20000400000 */
[----:B------:R-:W-:Y:S01]  /*1a1c0*/  @!P5 FMUL R27, R27, 16777216 ;  /* 0x4b8000001b1bd820 */ /* 0x000fe20000400000 */
[----:B------:R-:W-:Y:S01]  /*1a1d0*/  @!P3 FMUL R162, R162, 16777216 ;  /* 0x4b800000a2a2b820 */ /* 0x000fe20000400000 */
[----:B------:R-:W-:Y:S01]  /*1a1e0*/  @!P3 FMUL R164, R164, 16777216 ;  /* 0x4b800000a4a4b820 */ /* 0x000fe20000400000 */
[----:B------:R-:W-:Y:S01]  /*1a1f0*/  @!P3 FMUL R166, R166, 16777216 ;  /* 0x4b800000a6a6b820 */ /* 0x000fe20000400000 */
[C---:B0-----:R-:W-:Y:S01]  /*1a200*/  FMUL R45, R160.reuse, R138 ;  /* 0x0000008aa02d7220 */ /* 0x041fe20000400000 */
[C---:B------:R-:W-:Y:S01]  /*1a210*/  FMUL R56, R160.reuse, R131 ;  /* 0x00000083a0387220 */ /* 0x040fe20000400000 */
[----:B------:R-:W-:Y:S01]  /*1a220*/  FSEL R140, R17, R140, P2 ;  /* 0x0000008c118c7208 */ /* 0x000fe20001000000 */
[----:B------:R-:W-:Y:S01]  /*1a230*/  FMUL R47, R160, R135 ;  /* 0x00000087a02f7220 */ /* 0x000fe20000400000 */
[----:B------:R-:W-:Y:S01]  /*1a240*/  FSEL R137, R16, R137, P2 ;  /* 0x0000008910897208 */ /* 0x000fe20001000000 */
[----:B------:R-:W-:Y:S01]  /*1a250*/  FMUL R138, R160, R51 ;  /* 0x00000033a08a7220 */ /* 0x000fe20000400000 */
[----:B------:R-:W-:Y:S01]  /*1a260*/  FSEL R22, R22, R57, P2 ;  /* 0x0000003916167208 */ /* 0x000fe20001000000 */
[----:B------:R-:W-:Y:S01]  /*1a270*/  FMUL R131, R160, R11 ;  /* 0x0000000ba0837220 */ /* 0x000fe20000400000 */
[----:B------:R-:W-:Y:S01]  /*1a280*/  FMUL R16, R129, 0.25 ;  /* 0x3e80000081107820 */ /* 0x000fe20000400000 */
[----:B------:R-:W-:Y:S01]  /*1a290*/  FMUL R17, R128, 0.25 ;  /* 0x3e80000080117820 */ /* 0x000fe20000400000 */
[C---:B------:R-:W-:Y:S01]  /*1a2a0*/  FMUL R57, R160.reuse, R130 ;  /* 0x00000082a0397220 */ /* 0x040fe20000400000 */
[C---:B-1----:R-:W-:Y:S01]  /*1a2b0*/  FMUL R58, R160.reuse, R123 ;  /* 0x0000007ba03a7220 */ /* 0x042fe20000400000 */
[C---:B------:R-:W-:Y:S01]  /*1a2c0*/  FMUL R51, R160.reuse, R50 ;  /* 0x00000032a0337220 */ /* 0x040fe20000400000 */
[C---:B------:R-:W-:Y:S01]  /*1a2d0*/  FMUL R135, R160.reuse, R12 ;  /* 0x0000000ca0877220 */ /* 0x040fe20000400000 */
[C---:B------:R-:W-:Y:S01]  /*1a2e0*/  FMUL R11, R160.reuse, R31 ;  /* 0x0000001fa00b7220 */ /* 0x040fe20000400000 */
[----:B------:R-:W-:Y:S01]  /*1a2f0*/  FSEL R124, R15, R124, P2 ;  /* 0x0000007c0f7c7208 */ /* 0x000fe20001000000 */
[C---:B------:R-:W-:Y:S01]  /*1a300*/  FMUL R130, R160.reuse, R8 ;  /* 0x00000008a0827220 */ /* 0x040fe20000400000 */
[C---:B------:R-:W-:Y:S01]  /*1a310*/  FMUL R123, R160.reuse, R9 ;  /* 0x00000009a07b7220 */ /* 0x040fe20000400000 */
[C---:B------:R-:W-:Y:S01]  /*1a320*/  FMUL R50, R160.reuse, R10 ;  /* 0x0000000aa0327220 */ /* 0x040fe20000400000 */
[----:B------:R-:W-:Y:S01]  /*1a330*/  FMUL R12, R160, R13 ;  /* 0x0000000da00c7220 */ /* 0x000fe20000400000 */
[C---:B--2---:R-:W-:Y:S01]  /*1a340*/  FMUL R31, R29.reuse, R24 ;  /* 0x000000181d1f7220 */ /* 0x044fe20000400000 */
[----:B------:R-:W-:Y:S01]  /*1a350*/  FMUL R15, R112, 0.25 ;  /* 0x3e800000700f7820 */ /* 0x000fe20000400000 */
[----:B------:R-:W-:Y:S01]  /*1a360*/  FSEL R113, R14, R113, P2 ;  /* 0x000000710e717208 */ /* 0x000fe20001000000 */
[C---:B------:R-:W-:Y:S01]  /*1a370*/  FMUL R10, R160.reuse, R30 ;  /* 0x0000001ea00a7220 */ /* 0x040fe20000400000 */
[C---:B------:R-:W-:Y:S01]  /*1a380*/  FMUL R9, R29.reuse, R162 ;  /* 0x000000a21d097220 */ /* 0x040fe20000400000 */
[C---:B------:R-:W-:Y:S01]  /*1a390*/  FMUL R8, R29.reuse, R164 ;  /* 0x000000a41d087220 */ /* 0x040fe20000400000 */
[----:B------:R-:W-:Y:S01]  /*1a3a0*/  FMUL R166, R29, R166 ;  /* 0x000000a61da67220 */ /* 0x000fe20000400000 */
[C---:B------:R-:W-:Y:S01]  /*1a3b0*/  FMUL R13, R160.reuse, R26 ;  /* 0x0000001aa00d7220 */ /* 0x040fe20000400000 */
[----:B------:R-:W-:Y:S01]  /*1a3c0*/  FMUL R24, R160, R27 ;  /* 0x0000001ba0187220 */ /* 0x000fe20000400000 */
[----:B------:R-:W-:Y:S01]  /*1a3d0*/  FMUL R14, R101, 0.25 ;  /* 0x3e800000650e7820 */ /* 0x000fe20000400000 */
[----:B------:R-:W-:Y:S01]  /*1a3e0*/  FSEL R129, R16, R129, P2 ;  /* 0x0000008110817208 */ /* 0x000fe20001000000 */
[----:B------:R-:W-:Y:S01]  /*1a3f0*/  FMUL R16, R117, 0.25 ;  /* 0x3e80000075107820 */ /* 0x000fe20000400000 */
[----:B------:R-:W-:Y:S01]  /*1a400*/  FSEL R128, R17, R128, P2 ;  /* 0x0000008011807208 */ /* 0x000fe20001000000 */
[----:B------:R-:W-:Y:S01]  /*1a410*/  FMUL R17, R120, 0.25 ;  /* 0x3e80000078117820 */ /* 0x000fe20000400000 */
[----:B------:R-:W-:Y:S01]  /*1a420*/  FSEL R112, R15, R112, P2 ;  /* 0x000000700f707208 */ /* 0x000fe20001000000 */
[----:B------:R-:W-:Y:S01]  /*1a430*/  FMUL R15, R104, 0.25 ;  /* 0x3e800000680f7820 */ /* 0x000fe20000400000 */
[----:B------:R-:W-:Y:S01]  /*1a440*/  F2FP.F16.F32.PACK_AB R8, R8, R31 ;  /* 0x0000001f0808723e */ /* 0x000fe200000000ff */
[----:B------:R-:W-:Y:S01]  /*1a450*/  FMUL R19, R136, 0.25 ;  /* 0x3e80000088137820 */ /* 0x000fe20000400000 */
[----:B------:R-:W-:Y:S01]  /*1a460*/  F2FP.F16.F32.PACK_AB R9, R9, R166 ;  /* 0x000000a60909723e */ /* 0x000fe200000000ff */
[----:B------:R-:W-:Y:S01]  /*1a470*/  FMUL R43, R52, 0.25 ;  /* 0x3e800000342b7820 */ /* 0x000fe20000400000 */
[----:B------:R-:W-:Y:S01]  /*1a480*/  F2FP.F16.F32.PACK_AB R10, R10, R13 ;  /* 0x0000000d0a0a723e */ /* 0x000fe200000000ff */
[----:B------:R-:W-:Y:S01]  /*1a490*/  FMUL R18, R125, 0.25 ;  /* 0x3e8000007d127820 */ /* 0x000fe20000400000 */
[----:B------:R-:W-:Y:S01]  /*1a4a0*/  F2FP.F16.F32.PACK_AB R11, R11, R24 ;  /* 0x000000180b0b723e */ /* 0x000fe200000000ff */
[----:B------:R-:W-:Y:S01]  /*1a4b0*/  @!P5 FMUL R99, R99, 16777216 ;  /* 0x4b8000006363d820 */ /* 0x000fe20000400000 */
[----:B------:R-:W-:Y:S01]  /*1a4c0*/  FSEL R101, R14, R101, P2 ;  /* 0x000000650e657208 */ /* 0x000fe20001000000 */
[----:B------:R-:W-:Y:S01]  /*1a4d0*/  FMUL R14, R93, 0.25 ;  /* 0x3e8000005d0e7820 */ /* 0x000fe20000400000 */
[----:B------:R-:W-:Y:S01]  /*1a4e0*/  FSEL R120, R17, R120, P2 ;  /* 0x0000007811787208 */ /* 0x000fe20001000000 */
[----:B------:R-:W-:Y:S01]  /*1a4f0*/  FMUL R17, R108, 0.25 ;  /* 0x3e8000006c117820 */ /* 0x000fe20000400000 */
[----:B------:R-:W-:Y:S01]  /*1a500*/  FSEL R117, R16, R117, P2 ;  /* 0x0000007510757208 */ /* 0x000fe20001000000 */
[----:B------:R-:W-:Y:S01]  /*1a510*/  FMUL R16, R109, 0.25 ;  /* 0x3e8000006d107820 */ /* 0x000fe20000400000 */
[----:B------:R-:W-:Y:S01]  /*1a520*/  STSM.16.M88.4 [R4], R8 ;  /* 0x0000000804007844 */ /* 0x000fe20000000200 */
[----:B------:R-:W-:Y:S01]  /*1a530*/  FSEL R104, R15, R104, P2 ;  /* 0x000000680f687208 */ /* 0x000fe20001000000 */
[----:B------:R-:W-:Y:S01]  /*1a540*/  FMUL R15, R92, 0.25 ;  /* 0x3e8000005c0f7820 */ /* 0x000fe20000400000 */
[----:B------:R-:W-:Y:S01]  /*1a550*/  FSEL R93, R14, R93, P2 ;  /* 0x0000005d0e5d7208 */ /* 0x000fe20001000000 */
[----:B------:R-:W-:Y:S01]  /*1a560*/  BAR.SYNC.DEFER_BLOCKING 0x0 ;  /* 0x0000000000007b1d */ /* 0x000fe20000010000 */
[----:B------:R-:W-:Y:S01]  /*1a570*/  FMUL R14, R81, 0.25 ;  /* 0x3e800000510e7820 */ /* 0x000fe20000400000 */
[----:B------:R-:W-:Y:S01]  /*1a580*/  FSEL R109, R16, R109, P2 ;  /* 0x0000006d106d7208 */ /* 0x000fe20001000000 */
[----:B------:R-:W-:Y:S01]  /*1a590*/  FMUL R16, R97, 0.25 ;  /* 0x3e80000061107820 */ /* 0x000fe20000400000 */
[----:B------:R-:W-:Y:S01]  /*1a5a0*/  FSEL R108, R17, R108, P2 ;  /* 0x0000006c116c7208 */ /* 0x000fe20001000000 */
[----:B------:R-:W-:Y:S01]  /*1a5b0*/  FMUL R17, R100, 0.25 ;  /* 0x3e80000064117820 */ /* 0x000fe20000400000 */
[----:B------:R-:W-:Y:S01]  /*1a5c0*/  FSEL R136, R19, R136, P2 ;  /* 0x0000008813887208 */ /* 0x000fe20001000000 */
[----:B------:R-:W-:Y:S01]  /*1a5d0*/  FMUL R19, R116, 0.25 ;  /* 0x3e80000074137820 */ /* 0x000fe20000400000 */
[----:B------:R-:W-:Y:S01]  /*1a5e0*/  IADD3 R41, R32, -0x3f3504f3, RZ ;  /* 0xc0cafb0d20297810 */ /* 0x000fe20007ffe0ff */
        /* <DEDUP_REMOVED lines=9> */
[----:B------:R-:W-:Y:S01]  /*1a680*/  LOP3.LUT R159, R41, 0xff800000, RZ, 0xc0, !PT ;  /* 0xff800000299f7812 */ /* 0x000fe200078ec0ff */
        /* <DEDUP_REMOVED lines=12> */
[----:B------:R-:W-:Y:S01]  /*1a750*/  IMAD.MOV.U32 R24, RZ, RZ, 0x3dc6b27f ;  /* 0x3dc6b27fff187424 */ /* 0x000fe200078e00ff */
[-C--:B------:R-:W-:Y:S01]  /*1a760*/  I2FP.F32.S32 R41, R158.reuse ;  /* 0x0000009e00297245 */ /* 0x080fe20000201400 */
[----:B------:R-:W-:Y:S01]  /*1a770*/  @!P5 FMUL R114, R114, 16777216 ;  /* 0x4b8000007272d820 */ /* 0x000fe20000400000 */
[----:B------:R-:W-:Y:S01]  /*1a780*/  I2FP.F32.S32 R43, R159 ;  /* 0x0000009f002b7245 */ /* 0x000fe20000201400 */
[----:B------:R-:W-:Y:S01]  /*1a790*/  @!P3 FMUL R14, R14, 16777216 ;  /* 0x4b8000000e0eb820 */ /* 0x000fe20000400000 */
[----:B------:R-:W-:Y:S01]  /*1a7a0*/  FSEL R105, R18, R105, P2 ;  /* 0x0000006912697208 */ /* 0x000fe20001000000 */
[----:B------:R-:W-:Y:S01]  /*1a7b0*/  FMUL R18, R85, 0.25 ;  /* 0x3e80000055127820 */ /* 0x000fe20000400000 */
[----:B------:R-:W-:Y:S01]  /*1a7c0*/  IADD3 R158, R33, -R158, RZ ;  /* 0x8000009e219e7210 */ /* 0x000fe20007ffe0ff */
[----:B------:R-:W-:Y:S01]  /*1a7d0*/  @!P3 FMUL R113, R113, 16777216 ;  /* 0x4b8000007171b820 */ /* 0x000fe20000400000 */
[----:B------:R-:W-:Y:S01]  /*1a7e0*/  IADD3 R159, R32, -R159, RZ ;  /* 0x8000009f209f7210 */ /* 0x000fe20007ffe0ff */
[----:B------:R-:W0:Y:S01]  /*1a7f0*/  LDS.128 R8, [R2] ;  /* 0x0000000002087984 */ /* 0x000e220000000c00 */
[----:B------:R-:W-:Y:S01]  /*1a800*/  FSEL R89, R16, R89, P2 ;  /* 0x0000005910597208 */ /* 0x000fe20001000000 */
[----:B------:R-:W-:Y:S01]  /*1a810*/  FMUL R16, R77, 0.25 ;  /* 0x3e8000004d107820 */ /* 0x000fe20000400000 */
[----:B------:R-:W-:Y:S01]  /*1a820*/  FSEL R88, R17, R88, P2 ;  /* 0x0000005811587208 */ /* 0x000fe20001000000 */
[----:B------:R-:W-:Y:S01]  /*1a830*/  FMUL R17, R80, 0.25 ;  /* 0x3e80000050117820 */ /* 0x000fe20000400000 */
[----:B------:R-:W-:Y:S01]  /*1a840*/  FSEL R96, R19, R96, P2 ;  /* 0x0000006013607208 */ /* 0x000fe20001000000 */
[----:B------:R-:W-:Y:S01]  /*1a850*/  FMUL R19, R76, 0.25 ;  /* 0x3e8000004c137820 */ /* 0x000fe20000400000 */
[----:B------:R-:W-:Y:S01]  /*1a860*/  FSEL R15, R15, R72, P2 ;  /* 0x000000480f0f7208 */ /* 0x000fe20001000000 */
[----:B------:R-:W-:Y:S01]  /*1a870*/  FMUL R72, R160, R99 ;  /* 0x00000063a0487220 */ /* 0x000fe20000400000 */
[----:B------:R-:W-:Y:S01]  /*1a880*/  FADD R158, R158, -1 ;  /* 0xbf8000009e9e7421 */ /* 0x000fe20000000000 */
[----:B------:R-:W-:Y:S01]  /*1a890*/  FADD R159, R159, -1 ;  /* 0xbf8000009f9f7421 */ /* 0x000fe20000000000 */
[----:B------:R-:W-:Y:S01]  /*1a8a0*/  FSEL R85, R18, R85, P2 ;  /* 0x0000005512557208 */ /* 0x000fe20001000000 */
[----:B------:R-:W-:Y:S01]  /*1a8b0*/  FMUL R99, R160, R74 ;  /* 0x0000004aa0637220 */ /* 0x000fe20000400000 */
[----:B------:R-:W-:Y:S01]  /*1a8c0*/  FMUL R18, R65, 0.25 ;  /* 0x3e80000041127820 */ /* 0x000fe20000400000 */
[----:B------:R-:W-:Y:S01]  /*1a8d0*/  FMUL R74, R29, R121 ;  /* 0x000000791d4a7220 */ /* 0x000fe20000400000 */
[----:B------:R-:W-:Y:S01]  /*1a8e0*/  FSEL R80, R17, R80, P2 ;  /* 0x0000005011507208 */ /* 0x000fe20001000000 */
[----:B------:R-:W-:Y:S01]  /*1a8f0*/  FMUL R121, R29, R14 ;  /* 0x0000000e1d797220 */ /* 0x000fe20000400000 */
[----:B------:R-:W-:Y:S01]  /*1a900*/  FSEL R77, R16, R77, P2 ;  /* 0x0000004d104d7208 */ /* 0x000fe20001000000 */
[----:B------:R-:W-:Y:S01]  /*1a910*/  FMUL R16, R69, 0.25 ;  /* 0x3e80000045107820 */ /* 0x000fe20000400000 */
[----:B------:R-:W-:Y:S01]  /*1a920*/  FSEL R76, R19, R76, P2 ;  /* 0x0000004c134c7208 */ /* 0x000fe20001000000 */
[----:B------:R-:W-:Y:S01]  /*1a930*/  FMUL R17, R68, 0.25 ;  /* 0x3e80000044117820 */ /* 0x000fe20000400000 */
[----:B------:R-:W-:Y:S01]  /*1a940*/  FSEL R53, R42, R53, P2 ;  /* 0x000000352a357208 */ /* 0x000fe20001000000 */
[-C--:B------:R-:W-:Y:S01]  /*1a950*/  FFMA.FTZ R13, R158, R24.reuse, -0.16845393180847167969 ;  /* 0xbe2c7f309e0d7423 */ /* 0x080fe20000010018 */
[----:B------:R-:W-:Y:S01]  /*1a960*/  FFMA.FTZ R14, R159, R24, -0.16845393180847167969 ;  /* 0xbe2c7f309f0e7423 */ /* 0x000fe20000010018 */
[----:B------:R-:W-:Y:S01]  /*1a970*/  FMUL R19, R64, 0.25 ;  /* 0x3e80000040137820 */ /* 0x000fe20000400000 */
[----:B------:R-:W-:Y:S01]  /*1a980*/  FMUL R42, R37, 0.25 ;  /* 0x3e800000252a7820 */ /* 0x000fe20000400000 */
[----:B------:R-:W-:Y:S01]  /*1a990*/  @!P3 FMUL R112, R112, 16777216 ;  /* 0x4b8000007070b820 */ /* 0x000fe20000400000 */
[----:B------:R-:W-:Y:S01]  /*1a9a0*/  FSEL R18, R18, R65, P2 ;  /* 0x0000004112127208 */ /* 0x000fe20001000000 */
[----:B------:R-:W-:Y:S01]  /*1a9b0*/  @!P3 FMUL R105, R105, 16777216 ;  /* 0x4b8000006969b820 */ /* 0x000fe20000400000 */
[----:B------:R-:W-:Y:S01]  /*1a9c0*/  FMUL R65, R160, R114 ;  /* 0x00000072a0417220 */ /* 0x000fe20000400000 */
[----:B------:R-:W-:Y:S01]  /*1a9d0*/  @!P3 FMUL R104, R104, 16777216 ;  /* 0x4b8000006868b820 */ /* 0x000fe20000400000 */
[----:B------:R-:W-:Y:S01]  /*1a9e0*/  FFMA.FTZ R13, R158, R13, 0.1716887056827545166 ;  /* 0x3e2fcf2a9e0d7423 */ /* 0x000fe2000001000d */
[----:B------:R-:W-:Y:S01]  /*1a9f0*/  FFMA.FTZ R14, R159, R14, 0.1716887056827545166 ;  /* 0x3e2fcf2a9f0e7423 */ /* 0x000fe2000001000e */
[----:B------:R-:W-:Y:S01]  /*1aa00*/  FSEL R16, R16, R69, P2 ;  /* 0x0000004510107208 */ /* 0x000fe20001000000 */
[----:B------:R-:W-:Y:S01]  /*1aa10*/  @!P3 FMUL R97, R97, 16777216 ;  /* 0x4b8000006161b820 */ /* 0x000fe20000400000 */
[----:B------:R-:W-:Y:S01]  /*1aa20*/  FSEL R17, R17, R68, P2 ;  /* 0x0000004411117208 */ /* 0x000fe20001000000 */
[----:B------:R-:W-:Y:S01]  /*1aa30*/  FMUL R114, R29, R113 ;  /* 0x000000711d727220 */ /* 0x000fe20000400000 */
[----:B------:R-:W-:Y:S01]  /*1aa40*/  FSEL R20, R20, R61, P2 ;  /* 0x0000003d14147208 */ /* 0x000fe20001000000 */
[----:B------:R-:W-:Y:S01]  /*1aa50*/  @!P3 FMUL R96, R96, 16777216 ;  /* 0x4b8000006060b820 */ /* 0x000fe20000400000 */
[----:B------:R-:W-:Y:S01]  /*1aa60*/  FSEL R21, R21, R60, P2 ;  /* 0x0000003c15157208 */ /* 0x000fe20001000000 */
[----:B------:R-:W-:Y:S01]  /*1aa70*/  FMUL R113, R29, R112 ;  /* 0x000000701d717220 */ /* 0x000fe20000400000 */
[----:B------:R-:W-:Y:S01]  /*1aa80*/  FSEL R19, R19, R64, P2 ;  /* 0x0000004013137208 */ /* 0x000fe20001000000 */
[----:B------:R-:W-:Y:S01]  /*1aa90*/  @!P5 FMUL R98, R98, 16777216 ;  /* 0x4b8000006262d820 */ /* 0x000fe20000400000 */
[----:B------:R-:W-:Y:S01]  /*1aaa0*/  FSEL R37, R42, R37, P2 ;  /* 0x000000252a257208 */ /* 0x000fe20001000000 */
[----:B------:R-:W-:Y:S01]  /*1aab0*/  @!P5 FMUL R91, R91, 16777216 ;  /* 0x4b8000005b5bd820 */ /* 0x000fe20000400000 */
[----:B------:R-:W-:Y:S01]  /*1aac0*/  FSEL R42, RZ, -23, P4 ;  /* 0xc1b80000ff2a7808 */ /* 0x000fe20002000000 */
[----:B------:R-:W-:Y:S01]  /*1aad0*/  @!P5 FMUL R90, R90, 16777216 ;  /* 0x4b8000005a5ad820 */ /* 0x000fe20000400000 */
[----:B------:R-:W-:Y:S01]  /*1aae0*/  @!P3 FMUL R89, R89, 16777216 ;  /* 0x4b8000005959b820 */ /* 0x000fe20000400000 */
[----:B------:R-:W-:Y:S01]  /*1aaf0*/  FMUL R112, R29, R105 ;  /* 0x000000691d707220 */ /* 0x000fe20000400000 */
[----:B------:R-:W-:Y:S01]  /*1ab00*/  @!P5 FMUL R107, R107, 16777216 ;  /* 0x4b8000006b6bd820 */ /* 0x000fe20000400000 */
[----:B------:R-:W-:Y:S01]  /*1ab10*/  @!P5 FMUL R106, R106, 16777216 ;  /* 0x4b8000006a6ad820 */ /* 0x000fe20000400000 */
[----:B------:R-:W-:Y:S01]  /*1ab20*/  @!P5 FMUL R83, R83, 16777216 ;  /* 0x4b8000005353d820 */ /* 0x000fe20000400000 */
[----:B------:R-:W-:Y:S01]  /*1ab30*/  @!P5 FMUL R79, R79, 16777216 ;  /* 0x4b8000004f4fd820 */ /* 0x000fe20000400000 */
[----:B------:R-:W-:Y:S01]  /*1ab40*/  @!P5 FMUL R75, R75, 16777216 ;  /* 0x4b8000004b4bd820 */ /* 0x000fe20000400000 */
[----:B------:R-:W-:Y:S01]  /*1ab50*/  @!P3 FMUL R88, R88, 16777216 ;  /* 0x4b8000005858b820 */ /* 0x000fe20000400000 */
[----:B------:R-:W-:Y:S01]  /*1ab60*/  FMUL R105, R29, R104 ;  /* 0x000000681d697220 */ /* 0x000fe20000400000 */
[----:B------:R-:W-:Y:S01]  /*1ab70*/  FFMA.FTZ R13, R158, R13, -0.17900948226451873779 ;  /* 0xbe374e439e0d7423 */ /* 0x000fe2000001000d */
[----:B------:R-:W-:Y:S01]  /*1ab80*/  FFMA.FTZ R14, R159, R14, -0.17900948226451873779 ;  /* 0xbe374e439f0e7423 */ /* 0x000fe2000001000e */
[----:B------:R-:W-:Y:S01]  /*1ab90*/  @!P5 FMUL R143, R143, 16777216 ;  /* 0x4b8000008f8fd820 */ /* 0x000fe20000400000 */
        /* <DEDUP_REMOVED lines=24> */
[C---:B------:R-:W-:Y:S01]  /*1ad20*/  FMUL R73, R160.reuse, R98 ;  /* 0x00000062a0497220 */ /* 0x040fe20000400000 */
[C---:B------:R-:W-:Y:S01]  /*1ad30*/  FMUL R60, R160.reuse, R91 ;  /* 0x0000005ba03c7220 */ /* 0x040fe20000400000 */
        /* <DEDUP_REMOVED lines=40> */
[----:B------:R-:W-:Y:S01]  /*1afc0*/  FFMA.FTZ R28, R43, 1.1920928955078125e-07, R42 ;  /* 0x340000002b1c7823 */ /* 0x000fe2000001002a */
[----:B------:R-:W-:Y:S01]  /*1afd0*/  @!P5 FMUL R39, R39, 16777216 ;  /* 0x4b8000002727d820 */ /* 0x000fe20000400000 */
[----:B------:R-:W-:Y:S01]  /*1afe0*/  @!P5 FMUL R38, R38, 16777216 ;  /* 0x4b8000002626d820 */ /* 0x000fe20000400000 */
[C---:B------:R-:W-:Y:S01]  /*1aff0*/  FMUL R68, R160.reuse, R107 ;  /* 0x0000006ba0447220 */ /* 0x040fe20000400000 */
[C---:B------:R-:W-:Y:S01]  /*1b000*/  FMUL R69, R160.reuse, R106 ;  /* 0x0000006aa0457220 */ /* 0x040fe20000400000 */
[C---:B------:R-:W-:Y:S01]  /*1b010*/  FMUL R90, R160.reuse, R83 ;  /* 0x00000053a05a7220 */ /* 0x040fe20000400000 */
[C---:B------:R-:W-:Y:S01]  /*1b020*/  FMUL R91, R160.reuse, R79 ;  /* 0x0000004fa05b7220 */ /* 0x040fe20000400000 */
[----:B------:R-:W-:Y:S01]  /*1b030*/  FMUL R98, R160, R75 ;  /* 0x0000004ba0627220 */ /* 0x000fe20000400000 */
[----:B------:R-:W-:Y:S01]  /*1b040*/  @!P3 FMUL R157, R157, 16777216 ;  /* 0x4b8000009d9db820 */ /* 0x000fe20000400000 */
[----:B------:R-:W-:Y:S01]  /*1b050*/  FMUL R89, R29, R88 ;  /* 0x000000581d597220 */ /* 0x000fe20000400000 */
[----:B------:R-:W-:Y:S01]  /*1b060*/  FFMA.FTZ R13, R158, R13, 0.20512372255325317383 ;  /* 0x3e520bf49e0d7423 */ /* 0x000fe2000001000d */
[----:B------:R-:W-:Y:S01]  /*1b070*/  FFMA.FTZ R14, R159, R14, 0.20512372255325317383 ;  /* 0x3e520bf49f0e7423 */ /* 0x000fe2000001000e */
[C---:B------:R-:W-:Y:S01]  /*1b080*/  FMUL R43, R160.reuse, R143 ;  /* 0x0000008fa02b7220 */ /* 0x040fe20000400000 */
        /* <DEDUP_REMOVED lines=59> */
[----:B------:R-:W-:Y:S01]  /*1b440*/  FMUL R156, R29, R156 ;  /* 0x0000009c1d9c7220 */ /* 0x000fe20000400000 */
[C---:B------:R-:W-:Y:S01]  /*1b450*/  FMUL R39, R160.reuse, R39 ;  /* 0x00000027a0277220 */ /* 0x040fe20000400000 */
[----:B------:R-:W-:Y:S01]  /*1b460*/  FMUL R38, R160, R38 ;  /* 0x00000026a0267220 */ /* 0x000fe20000400000 */
[C---:B------:R-:W-:Y:S01]  /*1b470*/  FFMA.FTZ R13, R158.reuse, R13, -0.24046532809734344482 ;  /* 0xbe763c8b9e0d7423 */ /* 0x040fe2000001000d */
[----:B------:R-:W-:Y:S01]  /*1b480*/  FFMA.FTZ R14, R159, R14, -0.24046532809734344482 ;  /* 0xbe763c8b9f0e7423 */ /* 0x000fe2000001000e */
[----:B------:R-:W-:Y:S01]  /*1b490*/  FMUL R29, R29, R157 ;  /* 0x0000009d1d1d7220 */ /* 0x000fe20000400000 */
[----:B------:R-:W-:Y:S01]  /*1b4a0*/  F2FP.F16.F32.PACK_AB R17, R17, R156 ;  /* 0x0000009c1111723e */ /* 0x000fe200000000ff */
[----:B------:R-:W-:Y:S01]  /*1b4b0*/  FFMA.FTZ R13, R158, R13, 0.28857114911079406738 ;  /* 0x3e93bf999e0d7423 */ /* 0x000fe2000001000d */
[----:B------:R-:W-:Y:S01]  /*1b4c0*/  FFMA.FTZ R14, R159, R14, 0.28857114911079406738 ;  /* 0x3e93bf999f0e7423 */ /* 0x000fe2000001000e */
[----:B------:R-:W-:Y:S01]  /*1b4d0*/  F2FP.F16.F32.PACK_AB R18, R38, R143 ;  /* 0x0000008f2612723e */ /* 0x000fe200000000ff */
[----:B------:R-:W-:Y:S01]  /*1b4e0*/  FFMA.FTZ R25, R41, 1.1920928955078125e-07, R40 ;  /* 0x3400000029197823 */ /* 0x000fe20000010028 */
[----:B------:R-:W-:Y:S01]  /*1b4f0*/  F2FP.F16.F32.PACK_AB R16, R16, R29 ;  /* 0x0000001d1010723e */ /* 0x000fe200000000ff */
[C---:B------:R-:W-:Y:S01]  /*1b500*/  FFMA.FTZ R13, R158.reuse, R13, -0.36067417263984680176 ;  /* 0xbeb8aa499e0d7423 */ /* 0x040fe2000001000d */
[----:B------:R-:W-:Y:S01]  /*1b510*/  F2FP.F16.F32.PACK_AB R19, R39, R142 ;  /* 0x0000008e2713723e */ /* 0x000fe200000000ff */
[----:B------:R-:W-:Y:S01]  /*1b520*/  BAR.SYNC.DEFER_BLOCKING 0x0 ;  /* 0x0000000000007b1d */ /* 0x000fe20000010000 */
[----:B------:R-:W-:Y:S01]  /*1b530*/  FFMA.FTZ R14, R159, R14, -0.36067417263984680176 ;  /* 0xbeb8aa499f0e7423 */ /* 0x000fe2000001000e */
[----:B------:R-:W-:Y:S01]  /*1b540*/  FFMA.FTZ R13, R158, R13, 0.48089820146560668945 ;  /* 0x3ef6384a9e0d7423 */ /* 0x000fe2000001000d */
[----:B------:R-:W-:Y:S01]  /*1b550*/  ISETP.GE.U32.AND P2, PT, R33, 0x7f800000, PT ;  /* 0x7f8000002100780c */ /* 0x000fe20003f46070 */
[----:B------:R-:W-:Y:S01]  /*1b560*/  @!P5 FMUL R55, R55, 16777216 ;  /* 0x4b8000003737d820 */ /* 0x000fe20000400000 */
[----:B------:R-:W-:Y:S01]  /*1b570*/  FFMA.FTZ R14, R159, R14, 0.48089820146560668945 ;  /* 0x3ef6384a9f0e7423 */ /* 0x000fe2000001000e */
[----:B------:R-:W-:Y:S01]  /*1b580*/  ISETP.GE.U32.AND P3, PT, R32, 0x7f800000, PT ;  /* 0x7f8000002000780c */ /* 0x000fe20003f66070 */
[----:B------:R-:W-:Y:S01]  /*1b590*/  FFMA.FTZ R13, R158, R13, -0.72134751081466674805 ;  /* 0xbf38aa3b9e0d7423 */ /* 0x000fe2000001000d */
[----:B------:R-:W-:Y:S01]  /*1b5a0*/  F2FP.F16.F32.PACK_AB R22, R131, R12 ;  /* 0x0000000c8316723e */ /* 0x000fe200000000ff */
[----:B------:R-:W-:Y:S01]  /*1b5b0*/  FFMA.FTZ R14, R159, R14, -0.72134751081466674805 ;  /* 0xbf38aa3b9f0e7423 */ /* 0x000fe2000001000e */
[----:B------:R-:W-:Y:S01]  /*1b5c0*/  F2FP.F16.F32.PACK_AB R20, R20, R155 ;  /* 0x0000009b1414723e */ /* 0x000fe200000000ff */
[----:B------:R-:W-:Y:S01]  /*1b5d0*/  FMUL R13, R158, R13 ;  /* 0x0000000d9e0d7220 */ /* 0x000fe20000400000 */
[----:B------:R-:W-:Y:S01]  /*1b5e0*/  F2FP.F16.F32.PACK_AB R21, R21, R154 ;  /* 0x0000009a1515723e */ /* 0x000fe200000000ff */
[C---:B------:R-:W-:Y:S01]  /*1b5f0*/  FMUL R14, R159.reuse, R14 ;  /* 0x0000000e9f0e7220 */ /* 0x040fe20000400000 */
[----:B------:R-:W-:Y:S01]  /*1b600*/  F2FP.F16.F32.PACK_AB R23, R50, R135 ;  /* 0x000000873217723e */ /* 0x000fe200000000ff */
[----:B------:R-:W-:Y:S01]  /*1b610*/  FMUL R13, R158, R13 ;  /* 0x0000000d9e0d7220 */ /* 0x000fe20000400000 */
[----:B------:R-:W-:Y:S01]  /*1b620*/  @!P5 FMUL R54, R54, 16777216 ;  /* 0x4b8000003636d820 */ /* 0x000fe20000400000 */
[C---:B------:R-:W-:Y:S01]  /*1b630*/  FMUL R14, R159.reuse, R14 ;  /* 0x0000000e9f0e7220 */ /* 0x040fe20000400000 */
[----:B------:R-:W-:Y:S01]  /*1b640*/  FMUL R55, R160, R55 ;  /* 0x00000037a0377220 */ /* 0x000fe20000400000 */
[----:B------:R-:W-:Y:S01]  /*1b650*/  FFMA.FTZ R158, R158, 1.4426950216293334961, R13 ;  /* 0x3fb8aa3b9e9e7823 */ /* 0x000fe2000001000d */
[----:B------:R-:W-:Y:S01]  /*1b660*/  @P3 MOV R13, 0x7f800000 ;  /* 0x7f800000000d3802 */ /* 0x000fe20000000f00 */
[----:B------:R-:W-:Y:S01]  /*1b670*/  FFMA.FTZ R159, R159, 1.4426950216293334961, R14 ;  /* 0x3fb8aa3b9f9f7823 */ /* 0x000fe2000001000e */
[----:B------:R-:W-:Y:S01]  /*1b680*/  @P2 MOV R14, 0x7f800000 ;  /* 0x7f800000000e2802 */ /* 0x000fe20000000f00 */
[----:B------:R-:W-:Y:S01]  /*1b690*/  FADD R77, R25, R158 ;  /* 0x0000009e194d7221 */ /* 0x000fe20000000000 */
[----:B------:R-:W-:Y:S01]  /*1b6a0*/  STSM.16.M88.4 [R4], R16 ;  /* 0x0000001004007844 */ /* 0x000fe20000000200 */
[----:B------:R-:W-:Y:S01]  /*1b6b0*/  FADD R76, R28, R159 ;  /* 0x0000009f1c4c7221 */ /* 0x000fe20000000000 */
[----:B------:R-:W-:Y:S01]  /*1b6c0*/  @P3 FFMA.FTZ R76, R32, R13, +INF ;  /* 0x7f800000204c3423 */ /* 0x000fe2000001000d */
[----:B------:R-:W-:Y:S01]  /*1b6d0*/  @P2 FFMA.FTZ R77, R33, R14, +INF ;  /* 0x7f800000214d2423 */ /* 0x000fe2000001000e */
[----:B------:R-:W-:Y:S01]  /*1b6e0*/  BAR.SYNC.DEFER_BLOCKING 0x0 ;  /* 0x0000000000007b1d */ /* 0x000fe20000010000 */
[----:B------:R-:W-:Y:S01]  /*1b6f0*/  FMUL R54, R160, R54 ;  /* 0x00000036a0367220 */ /* 0x000fe20000400000 */
[----:B------:R-:W-:Y:S01]  /*1b700*/  F2FP.F16.F32.PACK_AB R24, R24, R27 ;  /* 0x0000001b1818723e */ /* 0x000fe200000000ff */
[----:B------:R-:W-:Y:S01]  /*1b710*/  @!P5 FMUL R63, R63, 16777216 ;  /* 0x4b8000003f3fd820 */ /* 0x000fe20000400000 */
[----:B------:R-:W-:Y:S01]  /*1b720*/  F2FP.F16.F32.PACK_AB R25, R53, R26 ;  /* 0x0000001a3519723e */ /* 0x000fe200000000ff */
[----:B------:R-:W-:Y:S01]  /*1b730*/  @!P5 FMUL R62, R62, 16777216 ;  /* 0x4b8000003e3ed820 */ /* 0x000fe20000400000 */
[----:B------:R-:W-:Y:S01]  /*1b740*/  F2FP.F16.F32.PACK_AB R26, R54, R51 ;  /* 0x00000033361a723e */ /* 0x000fe200000000ff */
[C---:B------:R-:W-:Y:S01]  /*1b750*/  FMUL R63, R160.reuse, R63 ;  /* 0x0000003fa03f7220 */ /* 0x040fe20000400000 */
[----:B------:R-:W-:Y:S01]  /*1b760*/  F2FP.F16.F32.PACK_AB R27, R55, R138 ;  /* 0x0000008a371b723e */ /* 0x000fe200000000ff */
[----:B------:R-:W-:Y:S01]  /*1b770*/  FMUL R62, R160, R62 ;  /* 0x0000003ea03e7220 */ /* 0x000fe20000400000 */
[----:B------:R-:W-:Y:S01]  /*1b780*/  F2FP.F16.F32.PACK_AB R28, R31, R136 ;  /* 0x000000881f1c723e */ /* 0x000fe200000000ff */
[----:B------:R-:W-:Y:S01]  /*1b790*/  @!P5 FMUL R78, R78, 16777216 ;  /* 0x4b8000004e4ed820 */ /* 0x000fe20000400000 */
[----:B------:R-:W-:Y:S01]  /*1b7a0*/  F2FP.F16.F32.PACK_AB R29, R30, R139 ;  /* 0x0000008b1e1d723e */ /* 0x000fe200000000ff */
[----:B------:R-:W-:Y:S01]  /*1b7b0*/  @!P5 FMUL R87, R87, 16777216 ;  /* 0x4b8000005757d820 */ /* 0x000fe20000400000 */
[----:B------:R-:W-:Y:S01]  /*1b7c0*/  F2FP.F16.F32.PACK_AB R30, R62, R123 ;  /* 0x0000007b3e1e723e */ /* 0x000fe200000000ff */
[----:B------:R-:W-:Y:S01]  /*1b7d0*/  FMUL R78, R160, R78 ;  /* 0x0000004ea04e7220 */ /* 0x000fe20000400000 */
[----:B------:R-:W-:Y:S01]  /*1b7e0*/  F2FP.F16.F32.PACK_AB R31, R63, R130 ;  /* 0x000000823f1f723e */ /* 0x000fe200000000ff */
[----:B------:R-:W-:Y:S01]  /*1b7f0*/  @!P5 FMUL R86, R86, 16777216 ;  /* 0x4b8000005656d820 */ /* 0x000fe20000400000 */
[----:B------:R-:W-:Y:S01]  /*1b800*/  F2FP.F16.F32.PACK_AB R36, R128, R137 ;  /* 0x000000898024723e */ /* 0x000fe200000000ff */
[----:B------:R-:W-:Y:S01]  /*1b810*/  FMUL R87, R160, R87 ;  /* 0x00000057a0577220 */ /* 0x000fe20000400000 */
[----:B------:R-:W-:Y:S01]  /*1b820*/  F2FP.F16.F32.PACK_AB R37, R120, R129 ;  /* 0x000000817825723e */ /* 0x000fe200000000ff */
[----:B------:R-:W-:Y:S01]  /*1b830*/  FMUL R86, R160, R86 ;  /* 0x00000056a0567220 */ /* 0x000fe20000400000 */
[----:B------:R-:W-:Y:S01]  /*1b840*/  F2FP.F16.F32.PACK_AB R38, R107, R122 ;  /* 0x0000007a6b26723e */ /* 0x000fe200000000ff */
[----:B------:R-:W-:Y:S01]  /*1b850*/  @!P5 FMUL R95, R95, 16777216 ;  /* 0x4b8000005f5fd820 */ /* 0x000fe20000400000 */
[----:B------:R-:W1:Y:S01]  /*1b860*/  LDS.128 R12, [R2] ;  /* 0x00000000020c7984 */ /* 0x000e620000000c00 */
[----:B------:R-:W-:Y:S01]  /*1b870*/  F2FP.F16.F32.PACK_AB R39, R106, R115 ;  /* 0x000000736a27723e */ /* 0x000fe200000000ff */
[----:B------:R-:W-:Y:S01]  /*1b880*/  @!P5 FMUL R94, R94, 16777216 ;  /* 0x4b8000005e5ed820 */ /* 0x000fe20000400000 */
[----:B------:R-:W-:Y:S01]  /*1b890*/  FSETP.NEU.AND P1, PT, R33, RZ, PT ;  /* 0x000000ff2100720b */ /* 0x000fe20003f2d000 */
[----:B------:R-:W-:Y:S01]  /*1b8a0*/  BAR.SYNC.DEFER_BLOCKING 0x0 ;  /* 0x0000000000007b1d */ /* 0x000fe20000010000 */
[----:B------:R-:W-:Y:S01]  /*1b8b0*/  FSETP.NEU.AND P2, PT, R32, RZ, PT ;  /* 0x000000ff2000720b */ /* 0x000fe20003f4d000 */
        /* <DEDUP_REMOVED lines=22> */
[----:B------:R-:W-:Y:S01]  /*1ba20*/  STSM.16.M88.4 [R4], R20 ;  /* 0x0000001404007844 */ /* 0x000fe20000000200 */
[----:B------:R-:W-:Y:S01]  /*1ba30*/  F2FP.F16.F32.PACK_AB R55, R95, R60 ;  /* 0x0000003c5f37723e */ /* 0x000fe200000000ff */
[----:B------:R-:W-:Y:S01]  /*1ba40*/  @!P5 FMUL R118, R118, 16777216 ;  /* 0x4b8000007676d820 */ /* 0x000fe20000400000 */
[----:B------:R-:W-:Y:S01]  /*1ba50*/  F2FP.F16.F32.PACK_AB R60, R100, R97 ;  /* 0x00000061643c723e */ /* 0x000fe200000000ff */
[----:B------:R-:W-:Y:S01]  /*1ba60*/  BAR.SYNC.DEFER_BLOCKING 0x0 ;  /* 0x0000000000007b1d */ /* 0x000fe20000010000 */
        /* <DEDUP_REMOVED lines=15> */
[----:B------:R-:W2:Y:S01]  /*1bb60*/  LDC.64 R68, c[0x0][0x270] ;  /* 0x00009c00ff447b82 */ /* 0x000ea20000000a00 */
[----:B------:R-:W-:Y:S01]  /*1bb70*/  F2FP.F16.F32.PACK_AB R117, R117, R114 ;  /* 0x000000727575723e */ /* 0x000fe200000000ff */
[----:B------:R-:W-:Y:S01]  /*1bb80*/  FMUL R134, R160, R134 ;  /* 0x00000086a0867220 */ /* 0x000fe20000400000 */
[----:B------:R-:W-:Y:S01]  /*1bb90*/  F2FP.F16.F32.PACK_AB R118, R118, R65 ;  /* 0x000000417676723e */ /* 0x000fe200000000ff */
[----:B------:R-:W-:Y:S01]  /*1bba0*/  @!P5 FMUL R151, R151, 16777216 ;  /* 0x4b8000009797d820 */ /* 0x000fe20000400000 */
[----:B------:R-:W-:Y:S01]  /*1bbb0*/  F2FP.F16.F32.PACK_AB R119, R119, R64 ;  /* 0x000000407777723e */ /* 0x000fe200000000ff */
[----:B------:R-:W-:Y:S01]  /*1bbc0*/  @!P5 FMUL R150, R150, 16777216 ;  /* 0x4b8000009696d820 */ /* 0x000fe20000400000 */
[----:B------:R-:W-:Y:S01]  /*1bbd0*/  F2FP.F16.F32.PACK_AB R124, R124, R75 ;  /* 0x0000004b7c7c723e */ /* 0x000fe200000000ff */
[----:B------:R-:W3:Y:S01]  /*1bbe0*/  LDS.128 R16, [R2] ;  /* 0x0000000002107984 */ /* 0x000ee20000000c00 */
[----:B------:R-:W-:Y:S01]  /*1bbf0*/  F2FP.F16.F32.PACK_AB R125, R125, R74 ;  /* 0x0000004a7d7d723e */ /* 0x000fe200000000ff */
[----:B------:R-:W4:Y:S01]  /*1bc00*/  LDC.64 R102, c[0x0][0x228] ;  /* 0x00008a00ff667b82 */ /* 0x000f220000000a00 */
[----:B------:R-:W-:-:S07]  /*1bc10*/  F2FP.F16.F32.PACK_AB R126, R126, R59 ;  /* 0x0000003b7e7e723e */ /* 0x000fce00000000ff */
[----:B------:R-:W-:Y:S01]  /*1bc20*/  BAR.SYNC.DEFER_BLOCKING 0x0 ;  /* 0x0000000000007b1d */ /* 0x000fe20000010000 */
[----:B------:R-:W-:Y:S01]  /*1bc30*/  F2FP.F16.F32.PACK_AB R127, R127, R58 ;  /* 0x0000003a7f7f723e */ /* 0x000fe200000000ff */
[----:B------:R-:W-:Y:S01]  /*1bc40*/  @!P5 FMUL R147, R147, 16777216 ;  /* 0x4b8000009393d820 */ /* 0x000fe20000400000 */
[----:B------:R-:W-:Y:S01]  /*1bc50*/  F2FP.F16.F32.PACK_AB R134, R134, R57 ;  /* 0x000000398686723e */ /* 0x000fe200000000ff */
[----:B------:R-:W-:Y:S01]  /*1bc60*/  @!P5 FMUL R146, R146, 16777216 ;  /* 0x4b8000009292d820 */ /* 0x000fe20000400000 */
[----:B------:R-:W-:-:S03]  /*1bc70*/  F2FP.F16.F32.PACK_AB R135, R47, R56 ;  /* 0x000000382f87723e */ /* 0x000fc600000000ff */
[----:B------:R-:W0:Y:S01]  /*1bc80*/  LDC R78, c[0x0][0x278] ;  /* 0x00009e00ff4e7b82 */ /* 0x000e220000000800 */
[----:B------:R-:W-:Y:S01]  /*1bc90*/  F2FP.F16.F32.PACK_AB R132, R132, R79 ;  /* 0x0000004f8484723e */ /* 0x000fe200000000ff */
[C---:B------:R-:W-:Y:S01]  /*1bca0*/  FMUL R7, R160.reuse, R151 ;  /* 0x00000097a0077220 */ /* 0x040fe20000400000 */
[----:B------:R-:W-:Y:S01]  /*1bcb0*/  F2FP.F16.F32.PACK_AB R133, R133, R82 ;  /* 0x000000528585723e */ /* 0x000fe200000000ff */
[----:B------:R-:W-:Y:S01]  /*1bcc0*/  FMUL R40, R160, R150 ;  /* 0x00000096a0287220 */ /* 0x000fe20000400000 */
[----:B------:R-:W-:Y:S01]  /*1bcd0*/  F2FP.F16.F32.PACK_AB R142, R44, R45 ;  /* 0x0000002d2c8e723e */ /* 0x000fe200000000ff */
[----:B--2---:R-:W-:Y:S01]  /*1bce0*/  IMAD R65, R240, R68, RZ ;  /* 0x00000044f0417224 */ /* 0x004fe200078e02ff */
[----:B------:R-:W-:Y:S01]  /*1bcf0*/  F2FP.F16.F32.PACK_AB R143, R43, R46 ;  /* 0x0000002e2b8f723e */ /* 0x000fe200000000ff */
[----:B------:R-:W-:Y:S01]  /*1bd00*/  IMAD R69, R238, R69, RZ ;  /* 0x00000045ee457224 */ /* 0x000fe200078e02ff */
[----:B------:R-:W-:Y:S01]  /*1bd10*/  SHF.R.U32.HI R81, RZ, 0x6, R216 ;  /* 0x00000006ff517819 */ /* 0x000fe200000116d8 */
[C---:B------:R-:W-:Y:S01]  /*1bd20*/  FMUL R42, R160.reuse, R147 ;  /* 0x00000093a02a7220 */ /* 0x040fe20000400000 */
[----:B------:R-:W-:Y:S01]  /*1bd30*/  SHF.L.U32 R47, R65, 0x1, RZ ;  /* 0x00000001412f7819 */ /* 0x000fe200000006ff */
[----:B------:R-:W-:Y:S01]  /*1bd40*/  FMUL R41, R160, R146 ;  /* 0x00000092a0297220 */ /* 0x000fe20000400000 */
[----:B------:R-:W-:Y:S01]  /*1bd50*/  SHF.L.U32 R64, R69, 0x1, RZ ;  /* 0x0000000145407819 */ /* 0x000fe200000006ff */
[----:B------:R-:W-:Y:S01]  /*1bd60*/  IMAD.HI R68, R65, 0x2, RZ ;  /* 0x0000000241447827 */ /* 0x000fe200078e02ff */
[----:B------:R-:W-:-:S02]  /*1bd70*/  SGXT.U32 R81, R81, 0x1 ;  /* 0x000000015151781a */ /* 0x000fc40000000000 */
[----:B----4-:R-:W-:Y:S01]  /*1bd80*/  IADD3 R64, P3, P4, R64, R102, R47 ;  /* 0x0000006640407210 */ /* 0x010fe20007c7e02f */
[----:B------:R-:W-:Y:S01]  /*1bd90*/  STSM.16.M88.4 [R4], R24 ;  /* 0x0000001804007844 */ /* 0x000fe20000000200 */
[----:B------:R-:W-:Y:S01]  /*1bda0*/  F2FP.F16.F32.PACK_AB R140, R140, R71 ;  /* 0x000000478c8c723e */ /* 0x000fe200000000ff */
[----:B------:R-:W-:Y:S01]  /*1bdb0*/  IMAD.HI R65, R69, 0x2, RZ ;  /* 0x0000000245417827 */ /* 0x000fe200078e02ff */
[----:B------:R-:W-:Y:S01]  /*1bdc0*/  F2FP.F16.F32.PACK_AB R141, R141, R70 ;  /* 0x000000468d8d723e */ /* 0x000fe200000000ff */
[----:B------:R-:W-:Y:S01]  /*1bdd0*/  BAR.SYNC.DEFER_BLOCKING 0x0 ;  /* 0x0000000000007b1d */ /* 0x000fe20000010000 */
[----:B------:R-:W-:Y:S01]  /*1bde0*/  F2FP.F16.F32.PACK_AB R150, R40, R41 ;  /* 0x000000292896723e */ /* 0x000fe200000000ff */
[----:B0-----:R-:W-:Y:S01]  /*1bdf0*/  IMAD R81, R81, R78, RZ ;  /* 0x0000004e51517224 */ /* 0x001fe200078e02ff */
[----:B------:R-:W-:Y:S02]  /*1be00*/  F2FP.F16.F32.PACK_AB R151, R7, R42 ;  /* 0x0000002a0797723e */ /* 0x000fe400000000ff */
[----:B------:R-:W-:-:S02]  /*1be10*/  IADD3.X R65, R65, R103, R68, P3, P4 ;  /* 0x0000006741417210 */ /* 0x000fc40001fe8444 */
[----:B------:R-:W-:Y:S02]  /*1be20*/  LEA R83, R78, R81, 0x1 ;  /* 0x000000514e537211 */ /* 0x000fe400078e08ff */
[----:B------:R-:W-:Y:S02]  /*1be30*/  F2FP.F16.F32.PACK_AB R148, R148, R67 ;  /* 0x000000439494723e */ /* 0x000fe400000000ff */
[----:B------:R-:W-:Y:S01]  /*1be40*/  F2FP.F16.F32.PACK_AB R149, R149, R66 ;  /* 0x000000429595723e */ /* 0x000fe200000000ff */
[C---:B------:R-:W-:Y:S01]  /*1be50*/  IMAD R85, R78.reuse, 0x2, R83 ;  /* 0x000000024e557824 */ /* 0x040fe200078e0253 */
[-C--:B------:R-:W-:Y:S02]  /*1be60*/  LEA R66, P3, R81, R64.reuse, 0x1 ;  /* 0x0000004051427211 */ /* 0x080fe400078608ff */
[----:B------:R-:W-:Y:S02]  /*1be70*/  LEA R68, P4, R83, R64, 0x1 ;  /* 0x0000004053447211 */ /* 0x000fe400078808ff */
[----:B------:R-:W-:-:S02]  /*1be80*/  LEA R87, R78, R85, 0x1 ;  /* 0x000000554e577211 */ /* 0x000fc400078e08ff */
[----:B------:R-:W-:Y:S02]  /*1be90*/  LEA.HI.X.SX32 R67, R81, R65, 0x1, P3 ;  /* 0x0000004151437211 */ /* 0x000fe400018f0eff */
[C---:B------:R-:W-:Y:S02]  /*1bea0*/  LEA R89, R78.reuse, R87, 0x1 ;  /* 0x000000574e597211 */ /* 0x040fe400078e08ff */
[----:B------:R-:W-:Y:S01]  /*1beb0*/  LEA R70, P3, R85, R64, 0x1 ;  /* 0x0000004055467211 */ /* 0x000fe200078608ff */
[----:B------:R-:W0:Y:S01]  /*1bec0*/  LDS.128 R20, [R2] ;  /* 0x0000000002147984 */ /* 0x000e220000000c00 */
[C---:B------:R-:W-:Y:S02]  /*1bed0*/  LEA R91, R78.reuse, R89, 0x1 ;  /* 0x000000594e5b7211 */ /* 0x040fe400078e08ff */
[----:B------:R-:W-:Y:S01]  /*1bee0*/  LEA.HI.X.SX32 R69, R83, R65, 0x1, P4 ;  /* 0x0000004153457211 */ /* 0x000fe200020f0eff */
[----:B------:R-:W-:Y:S01]  /*1bef0*/  BAR.SYNC.DEFER_BLOCKING 0x0 ;  /* 0x0000000000007b1d */ /* 0x000fe20000010000 */
[----:B------:R-:W-:-:S02]  /*1bf00*/  LEA R93, R78, R91, 0x1 ;  /* 0x0000005b4e5d7211 */ /* 0x000fc400078e08ff */
[-C--:B------:R-:W-:Y:S02]  /*1bf10*/  LEA.HI.X.SX32 R71, R85, R65.reuse, 0x1, P3 ;  /* 0x0000004155477211 */ /* 0x080fe400018f0eff */
[C---:B------:R-:W-:Y:S01]  /*1bf20*/  LEA R80, P3, R87.reuse, R64, 0x1 ;  /* 0x0000004057507211 */ /* 0x040fe200078608ff */
[----:B------:R-:W-:Y:S01]  /*1bf30*/  IMAD R79, R78, 0x2, R93 ;  /* 0x000000024e4f7824 */ /* 0x000fe200078e025d */
[----:B------:R-:W-:Y:S02]  /*1bf40*/  PRMT R82, R10, 0x7632, R82 ;  /* 0x000076320a527816 */ /* 0x000fe40000000052 */
[----:B------:R-:W-:Y:S02]  /*1bf50*/  LEA.HI.X.SX32 R81, R87, R65, 0x1, P3 ;  /* 0x0000004157517211 */ /* 0x000fe400018f0eff */
[----:B------:R-:W-:Y:S02]  /*1bf60*/  LEA R95, R78, R79, 0x1 ;  /* 0x0000004f4e5f7211 */ /* 0x000fe400078e08ff */
[----:B------:R-:W-:-:S02]  /*1bf70*/  PRMT R84, R11, 0x7632, R84 ;  /* 0x000076320b547816 */ /* 0x000fc40000000054 */
[----:B------:R-:W-:-:S04]  /*1bf80*/  LEA R97, R78, R95, 0x1 ;  /* 0x0000005f4e617211 */ /* 0x000fc800078e08ff */
[C---:B------:R-:W-:Y:S01]  /*1bf90*/  LEA R99, R78.reuse, R97, 0x1 ;  /* 0x000000614e637211 */ /* 0x040fe200078e08ff */
[----:B------:R-:W-:Y:S04]  /*1bfa0*/  STSM.16.M88.4 [R4], R28 ;  /* 0x0000001c04007844 */ /* 0x000fe80000000200 */
[C---:B------:R-:W-:Y:S01]  /*1bfb0*/  IMAD R101, R78.reuse, 0x2, R99 ;  /* 0x000000024e657824 */ /* 0x040fe200078e0263 */
[----:B------:R-:W-:Y:S04]  /*1bfc0*/  BAR.SYNC.DEFER_BLOCKING 0x0 ;  /* 0x0000000000007b1d */ /* 0x000fe80000010000 */
[----:B------:R-:W-:-:S04]  /*1bfd0*/  LEA R103, R78, R101, 0x1 ;  /* 0x000000654e677211 */ /* 0x000fc800078e08ff */
[----:B------:R-:W-:-:S04]  /*1bfe0*/  LEA R105, R78, R103, 0x1 ;  /* 0x000000674e697211 */ /* 0x000fc800078e08ff */
[----:B------:R-:W-:-:S04]  /*1bff0*/  LEA R7, R78, R105, 0x1 ;  /* 0x000000694e077211 */ /* 0x000fc800078e08ff */
[----:B------:R-:W-:-:S04]  /*1c000*/  LEA R107, R78, R7, 0x1 ;  /* 0x000000074e6b7211 */ /* 0x000fc800078e08ff */
[----:B------:R-:W-:-:S04]  /*1c010*/  LEA R83, R78, R107, 0x1 ;  /* 0x0000006b4e537211 */ /* 0x000fc800078e08ff */
[C---:B------:R-:W-:Y:S01]  /*1c020*/  LEA R85, R78.reuse, R83, 0x1 ;  /* 0x000000534e557211 */ /* 0x040fe200078e08ff */
[----:B------:R-:W2:Y:S01]  /*1c030*/  LDS.128 R24, [R2] ;  /* 0x0000000002187984 */ /* 0x000ea20000000c00 */
[----:B------:R-:W-:Y:S06]  /*1c040*/  BAR.SYNC.DEFER_BLOCKING 0x0 ;  /* 0x0000000000007b1d */ /* 0x000fec0000010000 */
[----:B------:R-:W-:Y:S02]  /*1c050*/  STSM.16.M88.4 [R4], R36 ;  /* 0x0000002404007844 */ /* 0x000fe40000000200 */
[----:B------:R-:W-:Y:S06]  /*1c060*/  BAR.SYNC.DEFER_BLOCKING 0x0 ;  /* 0x0000000000007b1d */ /* 0x000fec0000010000 */
[----:B------:R-:W4:Y:S02]  /*1c070*/  LDS.128 R28, [R2] ;  /* 0x00000000021c7984 */ /* 0x000f240000000c00 */
[----:B------:R-:W-:Y:S06]  /*1c080*/  BAR.SYNC.DEFER_BLOCKING 0x0 ;  /* 0x0000000000007b1d */ /* 0x000fec0000010000 */
[----:B------:R-:W-:Y:S02]  /*1c090*/  STSM.16.M88.4 [R4], R32 ;  /* 0x0000002004007844 */ /* 0x000fe40000000200 */
[----:B------:R-:W-:Y:S06]  /*1c0a0*/  BAR.SYNC.DEFER_BLOCKING 0x0 ;  /* 0x0000000000007b1d */ /* 0x000fec0000010000 */
[----:B------:R-:W4:Y:S02]  /*1c0b0*/  LDS.128 R32, [R2] ;  /* 0x0000000002207984 */ /* 0x000f240000000c00 */
[----:B------:R-:W-:Y:S06]  /*1c0c0*/  BAR.SYNC.DEFER_BLOCKING 0x0 ;  /* 0x0000000000007b1d */ /* 0x000fec0000010000 */
[----:B------:R-:W-:Y:S02]  /*1c0d0*/  STSM.16.M88.4 [R4], R48 ;  /* 0x0000003004007844 */ /* 0x000fe40000000200 */
[----:B------:R-:W-:Y:S06]  /*1c0e0*/  BAR.SYNC.DEFER_BLOCKING 0x0 ;  /* 0x0000000000007b1d */ /* 0x000fec0000010000 */
[----:B------:R-:W-:Y:S02]  /*1c0f0*/  LDS.128 R36, [R2] ;  /* 0x0000000002247984 */ /* 0x000fe40000000c00 */
        /* <DEDUP_REMOVED lines=9> */
[----:B------:R1:W-:Y:S02]  /*1c190*/  STSM.16.M88.4 [R4], R108 ;  /* 0x0000006c04007844 */ /* 0x0003e40000000200 */
[----:B------:R-:W-:Y:S01]  /*1c1a0*/  BAR.SYNC.DEFER_BLOCKING 0x0 ;  /* 0x0000000000007b1d */ /* 0x000fe20000010000 */
[----:B-1----:R-:W-:-:S05]  /*1c1b0*/  IMAD R109, R78, 0x2, R85 ;  /* 0x000000024e6d7824 */ /* 0x002fca00078e0255 */
[----:B------:R-:W-:-:S04]  /*1c1c0*/  LEA R111, R78, R109, 0x1 ;  /* 0x0000006d4e6f7211 */ /* 0x000fc800078e08ff */
[----:B------:R-:W-:Y:S01]  /*1c1d0*/  LEA R87, R78, R111, 0x1 ;  /* 0x0000006f4e577211 */ /* 0x000fe200078e08ff */
[----:B------:R-:W1:Y:S01]  /*1c1e0*/  LDS.128 R60, [R2] ;  /* 0x00000000023c7984 */ /* 0x000e620000000c00 */
[----:B------:R-:W-:Y:S06]  /*1c1f0*/  BAR.SYNC.DEFER_BLOCKING 0x0 ;  /* 0x0000000000007b1d */ /* 0x000fec0000010000 */
[----:B------:R-:W-:Y:S02]  /*1c200*/  STSM.16.M88.4 [R4], R116 ;  /* 0x0000007404007844 */ /* 0x000fe40000000200 */
[----:B------:R-:W-:Y:S06]  /*1c210*/  BAR.SYNC.DEFER_BLOCKING 0x0 ;  /* 0x0000000000007b1d */ /* 0x000fec0000010000 */
[----:B------:R-:W1:Y:S02]  /*1c220*/  LDS.128 R72, [R2] ;  /* 0x0000000002487984 */ /* 0x000e640000000c00 */
        /* <DEDUP_REMOVED lines=13> */
[----:B------:R3:W-:Y:S02]  /*1c300*/  STSM.16.M88.4 [R4], R148 ;  /* 0x0000009404007844 */ /* 0x0007e40000000200 */
[----:B------:R-:W-:Y:S01]  /*1c310*/  BAR.SYNC.DEFER_BLOCKING 0x0 ;  /* 0x0000000000007b1d */ /* 0x000fe20000010000 */
[----:B---3--:R-:W-:-:S05]  /*1c320*/  PRMT R4, R8, 0x7632, R4 ;  /* 0x0000763208047816 */ /* 0x008fca0000000004 */
[----:B------:R3:W-:Y:S04]  /*1c330*/  STG.E.U16 desc[UR4][R66.64], R8 ;  /* 0x0000000842007986 */ /* 0x0007e8000c101504 */
[----:B------:R-:W-:Y:S04]  /*1c340*/  STG.E.U16 desc[UR4][R68.64], R9 ;  /* 0x0000000944007986 */ /* 0x000fe8000c101504 */
[----:B------:R0:W-:Y:S01]  /*1c350*/  STG.E.U16 desc[UR4][R70.64], R10 ;  /* 0x0000000a46007986 */ /* 0x0001e2000c101504 */
[----:B---3--:R-:W-:-:S03]  /*1c360*/  LEA R66, P3, R89, R64, 0x1 ;  /* 0x0000004059427211 */ /* 0x008fc600078608ff */
[----:B------:R3:W-:Y:S01]  /*1c370*/  STG.E.U16 desc[UR4][R80.64], R11 ;  /* 0x0000000b50007986 */ /* 0x0007e2000c101504 */
[----:B------:R-:W-:Y:S02]  /*1c380*/  LEA.HI.X.SX32 R67, R89, R65, 0x1, P3 ;  /* 0x0000004159437211 */ /* 0x000fe400018f0eff */
[C---:B------:R-:W-:Y:S02]  /*1c390*/  LEA R89, R78.reuse, R87, 0x1 ;  /* 0x000000574e597211 */ /* 0x040fe400078e08ff */
[-C--:B------:R-:W-:Y:S01]  /*1c3a0*/  LEA R8, P3, R91, R64.reuse, 0x1 ;  /* 0x000000405b087211 */ /* 0x080fe200078608ff */
[----:B------:R2:W-:Y:S01]  /*1c3b0*/  STG.E.U16 desc[UR4][R66.64], R4 ;  /* 0x0000000442007986 */ /* 0x0005e2000c101504 */
[----:B------:R-:W-:Y:S02]  /*1c3c0*/  LEA R113, R78, R89, 0x1 ;  /* 0x000000594e717211 */ /* 0x000fe400078e08ff */
[----:B0-----:R-:W-:Y:S02]  /*1c3d0*/  PRMT R71, R9, 0x7632, R71 ;  /* 0x0000763209477816 */ /* 0x001fe40000000047 */
[----:B------:R-:W-:-:S02]  /*1c3e0*/  LEA R68, P4, R93, R64, 0x1 ;  /* 0x000000405d447211 */ /* 0x000fc400078808ff */
[----:B------:R-:W-:Y:S02]  /*1c3f0*/  LEA.HI.X.SX32 R9, R91, R65, 0x1, P3 ;  /* 0x000000415b097211 */ /* 0x000fe400018f0eff */
[C---:B------:R-:W-:Y:S02]  /*1c400*/  LEA R91, R78.reuse, R113, 0x1 ;  /* 0x000000714e5b7211 */ /* 0x040fe400078e08ff */
[----:B------:R-:W-:Y:S01]  /*1c410*/  LEA.HI.X.SX32 R69, R93, R65, 0x1, P4 ;  /* 0x000000415d457211 */ /* 0x000fe200020f0eff */
[----:B------:R0:W-:Y:S01]  /*1c420*/  STG.E.U16 desc[UR4][R8.64], R71 ;  /* 0x0000004708007986 */ /* 0x0001e2000c101504 */
[-C--:B------:R-:W-:Y:S02]  /*1c430*/  LEA R70, P3, R79, R64.reuse, 0x1 ;  /* 0x000000404f467211 */ /* 0x080fe400078608ff */
[----:B------:R-:W-:Y:S01]  /*1c440*/  LEA R93, R78, R91, 0x1 ;  /* 0x0000005b4e5d7211 */ /* 0x000fe200078e08ff */
[----:B------:R4:W-:Y:S01]  /*1c450*/  STG.E.U16 desc[UR4][R68.64], R82 ;  /* 0x0000005244007986 */ /* 0x0009e2000c101504 */
[----:B---3--:R-:W-:-:S02]  /*1c460*/  LEA R80, P4, R97, R64, 0x1 ;  /* 0x0000004061507211 */ /* 0x008fc400078808ff */
[----:B--2---:R-:W-:Y:S02]  /*1c470*/  PRMT R4, R12, 0x7632, R4 ;  /* 0x000076320c047816 */ /* 0x004fe40000000004 */
[-C--:B------:R-:W-:Y:S02]  /*1c480*/  LEA.HI.X.SX32 R81, R97, R65.reuse, 0x1, P4 ;  /* 0x0000004161517211 */ /* 0x080fe400020f0eff */
[----:B0-----:R-:W-:Y:S01]  /*1c490*/  LEA.HI.X.SX32 R71, R79, R65, 0x1, P3 ;  /* 0x000000414f477211 */ /* 0x001fe200018f0eff */
[C---:B------:R-:W-:Y:S01]  /*1c4a0*/  IMAD R79, R78.reuse, 0x2, R93 ;  /* 0x000000024e4f7824 */ /* 0x040fe200078e025d */
[----:B------:R-:W-:Y:S02]  /*1c4b0*/  LEA R10, P3, R95, R64, 0x1 ;  /* 0x000000405f0a7211 */ /* 0x000fe400078608ff */
[----:B----4-:R-:W-:Y:S01]  /*1c4c0*/  PRMT R69, R13, 0x7632, R69 ;  /* 0x000076320d457816 */ /* 0x010fe20000000045 */
[----:B------:R0:W-:Y:S01]  /*1c4d0*/  STG.E.U16 desc[UR4][R70.64], R84 ;  /* 0x0000005446007986 */ /* 0x0001e2000c101504 */
[----:B------:R-:W-:-:S02]  /*1c4e0*/  LEA R115, R78, R79, 0x1 ;  /* 0x0000004f4e737211 */ /* 0x000fc400078e08ff */
[----:B------:R-:W-:Y:S02]  /*1c4f0*/  LEA.HI.X.SX32 R11, R95, R65, 0x1, P3 ;  /* 0x000000415f0b7211 */ /* 0x000fe400018f0eff */
[C---:B------:R-:W-:Y:S02]  /*1c500*/  LEA R95, R78.reuse, R115, 0x1 ;  /* 0x000000734e5f7211 */ /* 0x040fe400078e08ff */
[C---:B------:R-:W-:Y:S01]  /*1c510*/  LEA R8, P3, R99.reuse, R64, 0x1 ;  /* 0x0000004063087211 */ /* 0x040fe200078608ff */
[----:B------:R2:W-:Y:S01]  /*1c520*/  STG.E.U16 desc[UR4][R10.64], R12 ;  /* 0x0000000c0a007986 */ /* 0x0005e2000c101504 */
[C---:B------:R-:W-:Y:S02]  /*1c530*/  LEA R97, R78.reuse, R95, 0x1 ;  /* 0x0000005f4e617211 */ /* 0x040fe400078e08ff */
[----:B------:R-:W-:Y:S01]  /*1c540*/  LEA.HI.X.SX32 R9, R99, R65, 0x1, P3 ;  /* 0x0000004163097211 */ /* 0x000fe200018f0eff */
[----:B------:R-:W-:Y:S01]  /*1c550*/  STG.E.U16 desc[UR4][R80.64], R13 ;  /* 0x0000000d50007986 */ /* 0x000fe2000c101504 */
[----:B------:R-:W-:-:S02]  /*1c560*/  LEA R99, R78, R97, 0x1 ;  /* 0x000000614e637211 */ /* 0x000fc400078e08ff */
[CC--:B------:R-:W-:Y:S01]  /*1c570*/  LEA R66, P3, R101.reuse, R64.reuse, 0x1 ;  /* 0x0000004065427211 */ /* 0x0c0fe200078608ff */
[----:B------:R3:W-:Y:S01]  /*1c580*/  STG.E.U16 desc[UR4][R8.64], R14 ;  /* 0x0000000e08007986 */ /* 0x0007e2000c101504 */
[C---:B------:R-:W-:Y:S02]  /*1c590*/  LEA R117, R78.reuse, R99, 0x1 ;  /* 0x000000634e757211 */ /* 0x040fe400078e08ff */
[----:B------:R-:W-:Y:S02]  /*1c5a0*/  LEA.HI.X.SX32 R67, R101, R65, 0x1, P3 ;  /* 0x0000004165437211 */ /* 0x000fe400018f0eff */
[C---:B0-----:R-:W-:Y:S02]  /*1c5b0*/  LEA R71, R78.reuse, R117, 0x1 ;  /* 0x000000754e477211 */ /* 0x041fe400078e08ff */
[-C--:B--2---:R-:W-:Y:S01]  /*1c5c0*/  LEA R10, P3, R103, R64.reuse, 0x1 ;  /* 0x00000040670a7211 */ /* 0x084fe200078608ff */
[----:B------:R0:W-:Y:S01]  /*1c5d0*/  STG.E.U16 desc[UR4][R66.64], R15 ;  /* 0x0000000f42007986 */ /* 0x0001e2000c101504 */
[----:B------:R-:W-:Y:S01]  /*1c5e0*/  LEA R12, P4, R7, R64, 0x1 ;  /* 0x00000040070c7211 */ /* 0x000fe200078808ff */
[----:B------:R-:W-:Y:S01]  /*1c5f0*/  IMAD R101, R78, 0x2, R71 ;  /* 0x000000024e657824 */ /* 0x000fe200078e0247 */
[----:B------:R-:W-:-:S02]  /*1c600*/  LEA.HI.X.SX32 R11, R103, R65, 0x1, P3 ;  /* 0x00000041670b7211 */ /* 0x000fc400018f0eff */
[C---:B---3--:R-:W-:Y:S02]  /*1c610*/  LEA R8, P3, R105.reuse, R64, 0x1 ;  /* 0x0000004069087211 */ /* 0x048fe400078608ff */
[C---:B------:R-:W-:Y:S01]  /*1c620*/  LEA R81, R78.reuse, R101, 0x1 ;  /* 0x000000654e517211 */ /* 0x040fe200078e08ff */
[----:B------:R-:W-:Y:S01]  /*1c630*/  STG.E.U16 desc[UR4][R10.64], R4 ;  /* 0x000000040a007986 */ /* 0x000fe2000c101504 */
[----:B------:R-:W-:Y:S02]  /*1c640*/  LEA.HI.X.SX32 R9, R105, R65, 0x1, P3 ;  /* 0x0000004169097211 */ /* 0x000fe400018f0eff */
[C---:B------:R-:W-:Y:S02]  /*1c650*/  LEA R103, R78.reuse, R81, 0x1 ;  /* 0x000000514e677211 */ /* 0x040fe400078e08ff */
[----:B------:R-:W-:Y:S01]  /*1c660*/  LEA.HI.X.SX32 R13, R7, R65, 0x1, P4 ;  /* 0x00000041070d7211 */ /* 0x000fe200020f0eff */
[----:B------:R2:W-:Y:S01]  /*1c670*/  STG.E.U16 desc[UR4][R8.64], R69 ;  /* 0x0000004508007986 */ /* 0x0005e2000c101504 */
[----:B------:R-:W-:-:S02]  /*1c680*/  LEA R105, R78, R103, 0x1 ;  /* 0x000000674e697211 */ /* 0x000fc400078e08ff */
[-C--:B------:R-:W-:Y:S02]  /*1c690*/  LEA R68, P3, R107, R64.reuse, 0x1 ;  /* 0x000000406b447211 */ /* 0x080fe400078608ff */
[----:B------:R-:W-:Y:S02]  /*1c6a0*/  LEA R7, R78, R105, 0x1 ;  /* 0x000000694e077211 */ /* 0x000fe400078e08ff */
[----:B------:R-:W-:Y:S02]  /*1c6b0*/  PRMT R70, R14, 0x7632, R70 ;  /* 0x000076320e467816 */ /* 0x000fe40000000046 */
[----:B------:R-:W-:Y:S02]  /*1c6c0*/  PRMT R80, R15, 0x7632, R80 ;  /* 0x000076320f507816 */ /* 0x000fe40000000050 */
[----:B0-----:R-:W-:Y:S01]  /*1c6d0*/  LEA R66, P4, R85, R64, 0x1 ;  /* 0x0000004055427211 */ /* 0x001fe200078808ff */
[----:B------:R-:W-:Y:S01]  /*1c6e0*/  STG.E.U16 desc[UR4][R12.64], R70 ;  /* 0x000000460c007986 */ /* 0x000fe2000c101504 */
[----:B--2---:R-:W-:-:S02]  /*1c6f0*/  LEA.HI.X.SX32 R69, R107, R65, 0x1, P3 ;  /* 0x000000416b457211 */ /* 0x004fc400018f0eff */
[C---:B------:R-:W-:Y:S02]  /*1c700*/  LEA R107, R78.reuse, R7, 0x1 ;  /* 0x000000074e6b7211 */ /* 0x040fe400078e08ff */
[CC--:B------:R-:W-:Y:S01]  /*1c710*/  LEA R14, P3, R83.reuse, R64.reuse, 0x1 ;  /* 0x00000040530e7211 */ /* 0x0c0fe200078608ff */
[----:B------:R0:W-:Y:S01]  /*1c720*/  STG.E.U16 desc[UR4][R68.64], R80 ;  /* 0x0000005044007986 */ /* 0x0001e2000c101504 */
[C---:B------:R-:W-:Y:S02]  /*1c730*/  LEA R119, R78.reuse, R107, 0x1 ;  /* 0x0000006b4e777211 */ /* 0x040fe400078e08ff */
[-C--:B------:R-:W-:Y:S02]  /*1c740*/  LEA.HI.X.SX32 R15, R83, R65.reuse, 0x1, P3 ;  /* 0x00000041530f7211 */ /* 0x080fe400018f0eff */
[----:B------:R-:W-:Y:S01]  /*1c750*/  LEA.HI.X.SX32 R67, R85, R65, 0x1, P4 ;  /* 0x0000004155437211 */ /* 0x000fe200020f0eff */
[----:B------:R-:W-:Y:S01]  /*1c760*/  IMAD R83, R78, 0x2, R119 ;  /* 0x000000024e537824 */ /* 0x000fe200078e0277 */
[----:B------:R-:W-:Y:S01]  /*1c770*/  LEA R8, P3, R109, R64, 0x1 ;  /* 0x000000406d087211 */ /* 0x000fe200078608ff */
[----:B------:R-:W-:Y:S01]  /*1c780*/  STG.E.U16 desc[UR4][R14.64], R16 ;  /* 0x000000100e007986 */ /* 0x000fe2000c101504 */
[----:B------:R-:W-:-:S02]  /*1c790*/  PRMT R4, R16, 0x7632, R4 ;  /* 0x0000763210047816 */ /* 0x000fc40000000004 */
[C---:B------:R-:W-:Y:S01]  /*1c7a0*/  LEA R85, R78.reuse, R83, 0x1 ;  /* 0x000000534e557211 */ /* 0x040fe200078e08ff */
[----:B------:R-:W-:Y:S01]  /*1c7b0*/  STG.E.U16 desc[UR4][R66.64], R17 ;  /* 0x0000001142007986 */ /* 0x000fe2000c101504 */
[----:B------:R-:W-:Y:S02]  /*1c7c0*/  LEA.HI.X.SX32 R9, R109, R65, 0x1, P3 ;  /* 0x000000416d097211 */ /* 0x000fe400018f0eff */
[C---:B------:R-:W-:Y:S02]  /*1c7d0*/  LEA R109, R78.reuse, R85, 0x1 ;  /* 0x000000554e6d7211 */ /* 0x040fe400078e08ff */
[C---:B------:R-:W-:Y:S01]  /*1c7e0*/  LEA R10, P3, R111.reuse, R64, 0x1 ;  /* 0x000000406f0a7211 */ /* 0x040fe200078608ff */
[----:B------:R2:W-:Y:S01]  /*1c7f0*/  STG.E.U16 desc[UR4][R8.64], R18 ;  /* 0x0000001208007986 */ /* 0x0005e2000c101504 */
[----:B------:R-:W-:Y:S02]  /*1c800*/  LEA R121, R78, R109, 0x1 ;  /* 0x0000006d4e797211 */ /* 0x000fe400078e08ff */
[----:B------:R-:W-:-:S02]  /*1c810*/  LEA.HI.X.SX32 R11, R111, R65, 0x1, P3 ;  /* 0x000000416f0b7211 */ /* 0x000fc400018f0eff */
[C---:B0-----:R-:W-:Y:S02]  /*1c820*/  LEA R69, R78.reuse, R121, 0x1 ;  /* 0x000000794e457211 */ /* 0x041fe400078e08ff */
[CC--:B------:R-:W-:Y:S01]  /*1c830*/  LEA R12, P3, R87.reuse, R64.reuse, 0x1 ;  /* 0x00000040570c7211 */ /* 0x0c0fe200078608ff */
[----:B------:R0:W-:Y:S01]  /*1c840*/  STG.E.U16 desc[UR4][R10.64], R19 ;  /* 0x000000130a007986 */ /* 0x0001e2000c101504 */
[C---:B------:R-:W-:Y:S02]  /*1c850*/  LEA R111, R78.reuse, R69, 0x1 ;  /* 0x000000454e6f7211 */ /* 0x040fe400078e08ff */
[----:B------:R-:W-:Y:S02]  /*1c860*/  LEA.HI.X.SX32 R13, R87, R65, 0x1, P3 ;  /* 0x00000041570d7211 */ /* 0x000fe400018f0eff */
[C---:B------:R-:W-:Y:S02]  /*1c870*/  LEA R87, R78.reuse, R111, 0x1 ;  /* 0x0000006f4e577211 */ /* 0x040fe400078e08ff */
[-C--:B--2---:R-:W-:Y:S01]  /*1c880*/  LEA R8, P3, R89, R64.reuse, 0x1 ;  /* 0x0000004059087211 */ /* 0x084fe200078608ff */
[----:B------:R-:W-:Y:S01]  /*1c890*/  STG.E.U16 desc[UR4][R12.64], R4 ;  /* 0x000000040c007986 */ /* 0x000fe2000c101504 */
[----:B------:R-:W-:Y:S01]  /*1c8a0*/  LEA R14, P4, R113, R64, 0x1 ;  /* 0x00000040710e7211 */ /* 0x000fe200078808ff */
[----:B------:R-:W-:Y:S01]  /*1c8b0*/  IMAD R123, R78, 0x2, R87 ;  /* 0x000000024e7b7824 */ /* 0x000fe200078e0257 */
[----:B------:R-:W-:-:S02]  /*1c8c0*/  LEA.HI.X.SX32 R9, R89, R65, 0x1, P3 ;  /* 0x0000004159097211 */ /* 0x000fc400018f0eff */
[----:B------:R-:W-:Y:S02]  /*1c8d0*/  LEA.HI.X.SX32 R15, R113, R65, 0x1, P4 ;  /* 0x00000041710f7211 */ /* 0x000fe400020f0eff */
[C---:B------:R-:W-:Y:S02]  /*1c8e0*/  LEA R89, R78.reuse, R123, 0x1 ;  /* 0x0000007b4e597211 */ /* 0x040fe400078e08ff */
[----:B------:R-:W-:Y:S02]  /*1c8f0*/  LEA R16, P3, R91, R64, 0x1 ;  /* 0x000000405b107211 */ /* 0x000fe400078608ff */
[----:B------:R-:W-:Y:S02]  /*1c900*/  LEA R113, R78, R89, 0x1 ;  /* 0x000000594e717211 */ /* 0x000fe400078e08ff */
[----:B------:R-:W-:Y:S02]  /*1c910*/  PRMT R67, R17, 0x7632, R67 ;  /* 0x0000763211437816 */ /* 0x000fe40000000043 */
[----:B------:R-:W-:-:S02]  /*1c920*/  LEA.HI.X.SX32 R17, R91, R65, 0x1, P3 ;  /* 0x000000415b117211 */ /* 0x000fc400018f0eff */
[C---:B------:R-:W-:Y:S01]  /*1c930*/  LEA R91, R78.reuse, R113, 0x1 ;  /* 0x000000714e5b7211 */ /* 0x040fe200078e08ff */
[----:B------:R2:W-:Y:S01]  /*1c940*/  STG.E.U16 desc[UR4][R8.64], R67 ;  /* 0x0000004308007986 */ /* 0x0005e2000c101504 */
[-C--:B0-----:R-:W-:Y:S02]  /*1c950*/  LEA R10, P3, R93, R64.reuse, 0x1 ;  /* 0x000000405d0a7211 */ /* 0x081fe400078608ff */
[----:B------:R-:W-:Y:S02]  /*1c960*/  LEA R125, R78, R91, 0x1 ;  /* 0x0000005b4e7d7211 */ /* 0x000fe400078e08ff */
[----:B------:R-:W-:Y:S02]  /*1c970*/  PRMT R68, R18, 0x7632, R68 ;  /* 0x0000763212447816 */ /* 0x000fe40000000044 */
[----:B------:R-:W-:Y:S02]  /*1c980*/  LEA R18, P4, R79, R64, 0x1 ;  /* 0x000000404f127211 */ /* 0x000fe400078808ff */
[----:B------:R-:W-:Y:S01]  /*1c990*/  LEA.HI.X.SX32 R11, R93, R65, 0x1, P3 ;  /* 0x000000415d0b7211 */ /* 0x000fe200018f0eff */
[----:B------:R0:W-:Y:S01]  /*1c9a0*/  STG.E.U16 desc[UR4][R14.64], R68 ;  /* 0x000000440e007986 */ /* 0x0001e2000c101504 */
[----:B------:R-:W-:-:S02]  /*1c9b0*/  LEA R93, R78, R125, 0x1 ;  /* 0x0000007d4e5d7211 */ /* 0x000fc400078e08ff */
[----:B------:R-:W-:Y:S02]  /*1c9c0*/  PRMT R66, R19, 0x7632, R66 ;  /* 0x0000763213427816 */ /* 0x000fe40000000042 */
[----:B------:R-:W-:Y:S02]  /*1c9d0*/  LEA.HI.X.SX32 R19, R79, R65, 0x1, P4 ;  /* 0x000000414f137211 */ /* 0x000fe400020f0eff */
[CC--:B--2---:R-:W-:Y:S01]  /*1c9e0*/  LEA R8, P3, R115.reuse, R64.reuse, 0x1 ;  /* 0x0000004073087211 */ /* 0x0c4fe200078608ff */
[----:B------:R-:W-:Y:S01]  /*1c9f0*/  STG.E.U16 desc[UR4][R16.64], R66 ;  /* 0x0000004210007986 */ /* 0x000fe2000c101504 */
[C---:B------:R-:W-:Y:S02]  /*1ca00*/  LEA R79, R78.reuse, R93, 0x1 ;  /* 0x0000005d4e4f7211 */ /* 0x040fe400078e08ff */
[-C--:B------:R-:W-:Y:S01]  /*1ca10*/  LEA.HI.X.SX32 R9, R115, R65.reuse, 0x1, P3 ;  /* 0x0000004173097211 */ /* 0x080fe200018f0eff */
[----:B------:R2:W-:Y:S01]  /*1ca20*/  STG.E.U16 desc[UR4][R10.64], R20 ;  /* 0x000000140a007986 */ /* 0x0005e2000c101504 */
[-C--:B0-----:R-:W-:Y:S01]  /*1ca30*/  LEA R14, P4, R117, R64.reuse, 0x1 ;  /* 0x00000040750e7211 */ /* 0x081fe200078808ff */
[----:B------:R-:W-:Y:S01]  /*1ca40*/  IMAD R115, R78, 0x2, R79 ;  /* 0x000000024e737824 */ /* 0x000fe200078e024f */
[----:B------:R-:W-:Y:S01]  /*1ca50*/  LEA R12, P3, R95, R64, 0x1 ;  /* 0x000000405f0c7211 */ /* 0x000fe200078608ff */
[----:B------:R-:W-:Y:S01]  /*1ca60*/  STG.E.U16 desc[UR4][R18.64], R21 ;  /* 0x0000001512007986 */ /* 0x000fe2000c101504 */
[----:B------:R-:W-:-:S02]  /*1ca70*/  LEA.HI.X.SX32 R15, R117, R65, 0x1, P4 ;  /* 0x00000041750f7211 */ /* 0x000fc400020f0eff */
[C---:B------:R-:W-:Y:S01]  /*1ca80*/  LEA R127, R78.reuse, R115, 0x1 ;  /* 0x000000734e7f7211 */ /* 0x040fe200078e08ff */
[----:B------:R0:W-:Y:S01]  /*1ca90*/  STG.E.U16 desc[UR4][R8.64], R22 ;  /* 0x0000001608007986 */ /* 0x0001e2000c101504 */
[----:B------:R-:W-:Y:S02]  /*1caa0*/  LEA.HI.X.SX32 R13, R95, R65, 0x1, P3 ;  /* 0x000000415f0d7211 */ /* 0x000fe400018f0eff */
[C---:B------:R-:W-:Y:S02]  /*1cab0*/  LEA R129, R78.reuse, R127, 0x1 ;  /* 0x0000007f4e817211 */ /* 0x040fe400078e08ff */
[C---:B--2---:R-:W-:Y:S01]  /*1cac0*/  LEA R10, P3, R97.reuse, R64, 0x1 ;  /* 0x00000040610a7211 */ /* 0x044fe200078608ff */
[----:B------:R-:W-:Y:S01]  /*1cad0*/  STG.E.U16 desc[UR4][R12.64], R23 ;  /* 0x000000170c007986 */ /* 0x000fe2000c101504 */
[----:B------:R-:W-:Y:S02]  /*1cae0*/  LEA R131, R78, R129, 0x1 ;  /* 0x000000814e837211 */ /* 0x000fe400078e08ff */
[----:B------:R-:W-:-:S02]  /*1caf0*/  LEA.HI.X.SX32 R11, R97, R65, 0x1, P3 ;  /* 0x00000041610b7211 */ /* 0x000fc400018f0eff */
[C---:B------:R-:W-:Y:S02]  /*1cb00*/  LEA R133, R78.reuse, R131, 0x1 ;  /* 0x000000834e857211 */ /* 0x040fe400078e08ff */
[-C--:B0-----:R-:W-:Y:S02]  /*1cb10*/  LEA R8, P3, R99, R64.reuse, 0x1 ;  /* 0x0000004063087211 */ /* 0x081fe400078608ff */
[----:B------:R-:W-:Y:S02]  /*1cb20*/  LEA R135, R78, R133, 0x1 ;  /* 0x000000854e877211 */ /* 0x000fe400078e08ff */
[----:B------:R-:W-:Y:S02]  /*1cb30*/  PRMT R4, R20, 0x7632, R4 ;  /* 0x0000763214047816 */ /* 0x000fe40000000004 */
[C---:B------:R-:W-:Y:S02]  /*1cb40*/  LEA R137, R78.reuse, R135, 0x1 ;  /* 0x000000874e897211 */ /* 0x040fe400078e08ff */
[----:B------:R-:W-:Y:S01]  /*1cb50*/  PRMT R17, R21, 0x7632, R17 ;  /* 0x0000763215117816 */ /* 0x000fe20000000011 */
[----:B------:R0:W-:Y:S01]  /*1cb60*/  STG.E.U16 desc[UR4][R10.64], R4 ;  /* 0x000000040a007986 */ /* 0x0001e2000c101504 */
[----:B------:R-:W-:Y:S01]  /*1cb70*/  LEA.HI.X.SX32 R9, R99, R65, 0x1, P3 ;  /* 0x0000004163097211 */ /* 0x000fe200018f0eff */
[----:B------:R-:W-:Y:S01]  /*1cb80*/  IMAD R117, R78, 0x2, R137 ;  /* 0x000000024e757824 */ /* 0x000fe200078e0289 */
[----:B------:R-:W-:-:S02]  /*1cb90*/  LEA R16, P3, R71, R64, 0x1 ;  /* 0x0000004047107211 */ /* 0x000fc400078608ff */
[----:B------:R-:W-:Y:S01]  /*1cba0*/  PRMT R19, R22, 0x7632, R19 ;  /* 0x0000763216137816 */ /* 0x000fe20000000013 */
[----:B------:R2:W-:Y:S01]  /*1cbb0*/  STG.E.U16 desc[UR4][R8.64], R17 ;  /* 0x0000001108007986 */ /* 0x0005e2000c101504 */
[C---:B------:R-:W-:Y:S02]  /*1cbc0*/  LEA R139, R78.reuse, R117, 0x1 ;  /* 0x000000754e8b7211 */ /* 0x040fe400078e08ff */
[----:B------:R-:W-:Y:S01]  /*1cbd0*/  PRMT R18, R23, 0x7632, R18 ;  /* 0x0000763217127816 */ /* 0x000fe20000000012 */
[----:B------:R-:W-:Y:S01]  /*1cbe0*/  STG.E.U16 desc[UR4][R14.64], R19 ;  /* 0x000000130e007986 */ /* 0x000fe2000c101504 */
[C---:B------:R-:W-:Y:S02]  /*1cbf0*/  LEA R141, R78.reuse, R139, 0x1 ;  /* 0x0000008b4e8d7211 */ /* 0x040fe400078e08ff */
[----:B0-----:R-:W-:Y:S02]  /*1cc00*/  LEA R10, P4, R81, R64, 0x1 ;  /* 0x00000040510a7211 */ /* 0x001fe400078808ff */
[----:B------:R-:W-:-:S02]  /*1cc10*/  LEA R143, R78, R141, 0x1 ;  /* 0x0000008d4e8f7211 */ /* 0x000fc400078e08ff */
[----:B------:R-:W-:Y:S02]  /*1cc20*/  LEA.HI.X.SX32 R11, R81, R65, 0x1, P4 ;  /* 0x00000041510b7211 */ /* 0x000fe400020f0eff */
[C---:B------:R-:W-:Y:S02]  /*1cc30*/  LEA R145, R78.reuse, R143, 0x1 ;  /* 0x0000008f4e917211 */ /* 0x040fe400078e08ff */
[----:B--2---:R-:W-:Y:S02]  /*1cc40*/  LEA.HI.X.SX32 R17, R71, R65, 0x1, P3 ;  /* 0x0000004147117211 */ /* 0x004fe400018f0eff */
[C---:B------:R-:W-:Y:S02]  /*1cc50*/  LEA R147, R78.reuse, R145, 0x1 ;  /* 0x000000914e937211 */ /* 0x040fe400078e08ff */
[----:B------:R-:W-:Y:S01]  /*1cc60*/  LEA R12, P3, R101, R64, 0x1 ;  /* 0x00000040650c7211 */ /* 0x000fe200078608ff */
[----:B------:R0:W-:Y:S01]  /*1cc70*/  STG.E.U16 desc[UR4][R16.64], R18 ;  /* 0x0000001210007986 */ /* 0x0001e2000c101504 */
[----:B------:R-:W-:-:S02]  /*1cc80*/  LEA R149, R78, R147, 0x1 ;  /* 0x000000934e957211 */ /* 0x000fc400078e08ff */
[-C--:B------:R-:W-:Y:S02]  /*1cc90*/  LEA R22, P4, R7, R64.reuse, 0x1 ;  /* 0x0000004007167211 */ /* 0x080fe400078808ff */
[-C--:B------:R-:W-:Y:S01]  /*1cca0*/  LEA.HI.X.SX32 R13, R101, R65.reuse, 0x1, P3 ;  /* 0x00000041650d7211 */ /* 0x080fe200018f0eff */
[C---:B------:R-:W-:Y:S01]  /*1ccb0*/  IMAD R151, R78.reuse, 0x2, R149 ;  /* 0x000000024e977824 */ /* 0x040fe200078e0295 */
[-C--:B------:R-:W-:Y:S02]  /*1ccc0*/  LEA R8, P3, R103, R64.reuse, 0x1 ;  /* 0x0000004067087211 */ /* 0x080fe400078608ff */
[----:B------:R-:W-:Y:S01]  /*1ccd0*/  LEA.HI.X.SX32 R23, R7, R65, 0x1, P4 ;  /* 0x0000004107177211 */ /* 0x000fe200020f0eff */
[----:B------:R2:W-:Y:S01]  /*1cce0*/  STG.E.U16 desc[UR4][R12.64], R24 ;  /* 0x000000180c007986 */ /* 0x0005e2000c101504 */
[----:B------:R-:W-:Y:S02]  /*1ccf0*/  LEA R7, R78, R151, 0x1 ;  /* 0x000000974e077211 */ /* 0x000fe400078e08ff */
[----:B------:R-:W-:Y:S01]  /*1cd00*/  LEA.HI.X.SX32 R9, R103, R65, 0x1, P3 ;  /* 0x0000004167097211 */ /* 0x000fe200018f0eff */
[----:B------:R3:W-:Y:S01]  /*1cd10*/  STG.E.U16 desc[UR4][R10.64], R25 ;  /* 0x000000190a007986 */ /* 0x0007e2000c101504 */
[----:B------:R-:W-:-:S02]  /*1cd20*/  LEA R20, P3, R105, R64, 0x1 ;  /* 0x0000004069147211 */ /* 0x000fc400078608ff */
[-C--:B0-----:R-:W-:Y:S01]  /*1cd30*/  LEA R16, P4, R119, R64.reuse, 0x1 ;  /* 0x0000004077107211 */ /* 0x081fe200078808ff */
[----:B------:R0:W-:Y:S01]  /*1cd40*/  STG.E.U16 desc[UR4][R8.64], R26 ;  /* 0x0000001a08007986 */ /* 0x0001e2000c101504 */
[-C--:B------:R-:W-:Y:S02]  /*1cd50*/  LEA.HI.X.SX32 R21, R105, R65.reuse, 0x1, P3 ;  /* 0x0000004169157211 */ /* 0x080fe400018f0eff */
[C---:B------:R-:W-:Y:S02]  /*1cd60*/  LEA R14, P3, R107.reuse, R64, 0x1 ;  /* 0x000000406b0e7211 */ /* 0x040fe400078608ff */
[----:B--2---:R-:W-:Y:S01]  /*1cd70*/  PRMT R24, R24, 0x7632, R24 ;  /* 0x0000763218187816 */ /* 0x004fe20000000018 */
[----:B------:R2:W-:Y:S01]  /*1cd80*/  STG.E.U16 desc[UR4][R20.64], R27 ;  /* 0x0000001b14007986 */ /* 0x0005e2000c101504 */
[----:B------:R-:W-:Y:S02]  /*1cd90*/  LEA.HI.X.SX32 R15, R107, R65, 0x1, P3 ;  /* 0x000000416b0f7211 */ /* 0x000fe400018f0eff */
[----:B---3--:R-:W-:Y:S01]  /*1cda0*/  LEA R11, R78, R7, 0x1 ;  /* 0x000000074e0b7211 */ /* 0x008fe200078e08ff */
[----:B------:R3:W-:Y:S01]  /*1cdb0*/  STG.E.U16 desc[UR4][R22.64], R24 ;  /* 0x0000001816007986 */ /* 0x0007e2000c101504 */
[----:B------:R-:W-:-:S02]  /*1cdc0*/  LEA.HI.X.SX32 R17, R119, R65, 0x1, P4 ;  /* 0x0000004177117211 */ /* 0x000fc400020f0eff */
[C---:B0-----:R-:W-:Y:S02]  /*1cdd0*/  LEA R9, R78.reuse, R11, 0x1 ;  /* 0x0000000b4e097211 */ /* 0x041fe400078e08ff */
[-C--:B------:R-:W-:Y:S02]  /*1cde0*/  LEA R18, P5, R83, R64.reuse, 0x1 ;  /* 0x0000004053127211 */ /* 0x080fe400078a08ff */
[C---:B------:R-:W-:Y:S02]  /*1cdf0*/  LEA R13, R78.reuse, R9, 0x1 ;  /* 0x000000094e0d7211 */ /* 0x040fe400078e08ff */
[-C--:B--2---:R-:W-:Y:S02]  /*1ce00*/  LEA R20, P3, R85, R64.reuse, 0x1 ;  /* 0x0000004055147211 */ /* 0x084fe400078608ff */
[----:B------:R-:W-:Y:S02]  /*1ce10*/  LEA R153, R78, R13, 0x1 ;  /* 0x0000000d4e997211 */ /* 0x000fe400078e08ff */
[----:B---3--:R-:W-:-:S02]  /*1ce20*/  LEA R22, P4, R109, R64, 0x1 ;  /* 0x000000406d167211 */ /* 0x008fc400078808ff */
[C---:B------:R-:W-:Y:S02]  /*1ce30*/  LEA R155, R78.reuse, R153, 0x1 ;  /* 0x000000994e9b7211 */ /* 0x040fe400078e08ff */
[-C--:B------:R-:W-:Y:S02]  /*1ce40*/  LEA.HI.X.SX32 R21, R85, R65.reuse, 0x1, P3 ;  /* 0x0000004155157211 */ /* 0x080fe400018f0eff */
[-C--:B------:R-:W-:Y:S01]  /*1ce50*/  LEA R68, P3, R69, R64.reuse, 0x1 ;  /* 0x0000004045447211 */ /* 0x080fe200078608ff */
[C---:B------:R-:W-:Y:S01]  /*1ce60*/  IMAD R157, R78.reuse, 0x2, R155 ;  /* 0x000000024e9d7824 */ /* 0x040fe200078e029b */
[----:B------:R-:W-:Y:S02]  /*1ce70*/  LEA.HI.X.SX32 R23, R109, R65, 0x1, P4 ;  /* 0x000000416d177211 */ /* 0x000fe400020f0eff */
[----:B------:R-:W-:Y:S02]  /*1ce80*/  LEA R70, P4, R111, R64, 0x1 ;  /* 0x000000406f467211 */ /* 0x000fe400078808ff */
[----:B------:R-:W-:-:S02]  /*1ce90*/  LEA R159, R78, R157, 0x1 ;  /* 0x0000009d4e9f7211 */ /* 0x000fc400078e08ff */
[----:B------:R-:W-:Y:S02]  /*1cea0*/  LEA.HI.X.SX32 R69, R69, R65, 0x1, P3 ;  /* 0x0000004145457211 */ /* 0x000fe400018f0eff */
[C---:B------:R-:W-:Y:S02]  /*1ceb0*/  LEA R161, R78.reuse, R159, 0x1 ;  /* 0x0000009f4ea17211 */ /* 0x040fe400078e08ff */
[----:B------:R-:W-:Y:S02]  /*1cec0*/  LEA R82, P3, R123, R64, 0x1 ;  /* 0x000000407b527211 */ /* 0x000fe400078608ff */
[C---:B------:R-:W-:Y:S02]  /*1ced0*/  LEA R163, R78.reuse, R161, 0x1 ;  /* 0x000000a14ea37211 */ /* 0x040fe400078e08ff */
[----:B------:R-:W-:Y:S02]  /*1cee0*/  LEA.HI.X.SX32 R19, R83, R65, 0x1, P5 ;  /* 0x0000004153137211 */ /* 0x000fe400028f0eff */
[----:B------:R-:W-:-:S02]  /*1cef0*/  LEA R165, R78, R163, 0x1 ;  /* 0x000000a34ea57211 */ /* 0x000fc400078e08ff */
[-C--:B------:R-:W-:Y:S02]  /*1cf00*/  LEA.HI.X.SX32 R71, R111, R65.reuse, 0x1, P4 ;  /* 0x000000416f477211 */ /* 0x080fe400020f0eff */
[-C--:B------:R-:W-:Y:S02]  /*1cf10*/  LEA R84, P4, R89, R64.reuse, 0x1 ;  /* 0x0000004059547211 */ /* 0x080fe400078808ff */
[----:B------:R-:W-:Y:S02]  /*1cf20*/  LEA.HI.X.SX32 R83, R123, R65, 0x1, P3 ;  /* 0x000000417b537211 */ /* 0x000fe400018f0eff */
[----:B------:R-:W-:Y:S02]  /*1cf30*/  LEA R88, P3, R91, R64, 0x1 ;  /* 0x000000405b587211 */ /* 0x000fe400078608ff */
[----:B------:R-:W-:Y:S02]  /*1cf40*/  LEA R167, R78, R165, 0x1 ;  /* 0x000000a54ea77211 */ /* 0x000fe400078e08ff */
[----:B------:R-:W-:-:S02]  /*1cf50*/  LEA.HI.X.SX32 R85, R89, R65, 0x1, P4 ;  /* 0x0000004159557211 */ /* 0x000fc400020f0eff */
[----:B------:R-:W-:Y:S02]  /*1cf60*/  LEA.HI.X.SX32 R89, R91, R65, 0x1, P3 ;  /* 0x000000415b597211 */ /* 0x000fe400018f0eff */
[-C--:B------:R-:W-:Y:S02]  /*1cf70*/  LEA R94, P3, R79, R64.reuse, 0x1 ;  /* 0x000000404f5e7211 */ /* 0x080fe400078608ff */
[C---:B------:R-:W-:Y:S02]  /*1cf80*/  LEA R169, R78.reuse, R167, 0x1 ;  /* 0x000000a74ea97211 */ /* 0x040fe400078e08ff */
[----:B------:R-:W-:Y:S02]  /*1cf90*/  LEA R66, P5, R121, R64, 0x1 ;  /* 0x0000004079427211 */ /* 0x000fe400078a08ff */
[-C--:B------:R-:W-:Y:S01]  /*1cfa0*/  LEA.HI.X.SX32 R95, R79, R65.reuse, 0x1, P3 ;  /* 0x000000414f5f7211 */ /* 0x080fe200018f0eff */
[----:B------:R-:W-:Y:S01]  /*1cfb0*/  IMAD R79, R78, 0x2, R169 ;  /* 0x000000024e4f7824 */ /* 0x000fe200078e02a9 */
[----:B------:R-:W-:-:S02]  /*1cfc0*/  LEA.HI.X.SX32 R67, R121, R65, 0x1, P5 ;  /* 0x0000004179437211 */ /* 0x000fc400028f0eff */
[CC--:B------:R-:W-:Y:S02]  /*1cfd0*/  LEA R80, P5, R87.reuse, R64.reuse, 0x1 ;  /* 0x0000004057507211 */ /* 0x0c0fe400078a08ff */
[C---:B------:R-:W-:Y:S02]  /*1cfe0*/  LEA R171, R78.reuse, R79, 0x1 ;  /* 0x0000004f4eab7211 */ /* 0x040fe400078e08ff */
[----:B------:R-:W-:Y:S02]  /*1cff0*/  LEA.HI.X.SX32 R81, R87, R65, 0x1, P5 ;  /* 0x0000004157517211 */ /* 0x000fe400028f0eff */
[-C--:B------:R-:W-:Y:S02]  /*1d000*/  LEA R86, P5, R113, R64.reuse, 0x1 ;  /* 0x0000004071567211 */ /* 0x080fe400078a08ff */
[----:B------:R-:W-:Y:S02]  /*1d010*/  LEA R90, P4, R125, R64, 0x1 ;  /* 0x000000407d5a7211 */ /* 0x000fe400078808ff */
[----:B------:R-:W-:-:S02]  /*1d020*/  LEA R173, R78, R171, 0x1 ;  /* 0x000000ab4ead7211 */ /* 0x000fc400078e08ff */
[-C--:B------:R-:W-:Y:S02]  /*1d030*/  LEA.HI.X.SX32 R87, R113, R65.reuse, 0x1, P5 ;  /* 0x0000004171577211 */ /* 0x080fe400028f0eff */
[-C--:B------:R-:W-:Y:S02]  /*1d040*/  LEA R92, P5, R93, R64.reuse, 0x1 ;  /* 0x000000405d5c7211 */ /* 0x080fe400078a08ff */
[----:B------:R-:W-:Y:S02]  /*1d050*/  LEA.HI.X.SX32 R91, R125, R65, 0x1, P4 ;  /* 0x000000417d5b7211 */ /* 0x000fe400020f0eff */
[----:B------:R-:W-:Y:S02]  /*1d060*/  LEA R96, P4, R115, R64, 0x1 ;  /* 0x0000004073607211 */ /* 0x000fe400078808ff */
[----:B------:R-:W-:Y:S02]  /*1d070*/  LEA R175, R78, R173, 0x1 ;  /* 0x000000ad4eaf7211 */ /* 0x000fe400078e08ff */
[----:B------:R-:W-:-:S02]  /*1d080*/  LEA.HI.X.SX32 R93, R93, R65, 0x1, P5 ;  /* 0x000000415d5d7211 */ /* 0x000fc400028f0eff */
[-C--:B------:R-:W-:Y:S02]  /*1d090*/  LEA R98, P5, R127, R64.reuse, 0x1 ;  /* 0x000000407f627211 */ /* 0x080fe400078a08ff */
[----:B------:R-:W-:Y:S02]  /*1d0a0*/  LEA.HI.X.SX32 R97, R115, R65, 0x1, P4 ;  /* 0x0000004173617211 */ /* 0x000fe400020f0eff */
[----:B------:R-:W-:Y:S02]  /*1d0b0*/  LEA R177, R78, R175, 0x1 ;  /* 0x000000af4eb17211 */ /* 0x000fe400078e08ff */
[-C--:B------:R-:W-:Y:S02]  /*1d0c0*/  LEA R102, P4, R131, R64.reuse, 0x1 ;  /* 0x0000004083667211 */ /* 0x080fe400078808ff */
[----:B------:R-:W-:Y:S02]  /*1d0d0*/  LEA.HI.X.SX32 R99, R127, R65, 0x1, P5 ;  /* 0x000000417f637211 */ /* 0x000fe400028f0eff */
[----:B------:R-:W-:-:S02]  /*1d0e0*/  LEA R100, P3, R129, R64, 0x1 ;  /* 0x0000004081647211 */ /* 0x000fc400078608ff */
[C---:B------:R-:W-:Y:S02]  /*1d0f0*/  LEA R179, R78.reuse, R177, 0x1 ;  /* 0x000000b14eb37211 */ /* 0x040fe400078e08ff */
[-C--:B------:R-:W-:Y:S02]  /*1d100*/  LEA R104, P5, R133, R64.reuse, 0x1 ;  /* 0x0000004085687211 */ /* 0x080fe400078a08ff */
[-C--:B------:R-:W-:Y:S02]  /*1d110*/  LEA.HI.X.SX32 R103, R131, R65.reuse, 0x1, P4 ;  /* 0x0000004183677211 */ /* 0x080fe400020f0eff */
[----:B------:R-:W-:Y:S02]  /*1d120*/  LEA R108, P4, R137, R64, 0x1 ;  /* 0x00000040896c7211 */ /* 0x000fe400078808ff */
[----:B------:R-:W-:Y:S02]  /*1d130*/  LEA.HI.X.SX32 R101, R129, R65, 0x1, P3 ;  /* 0x0000004181657211 */ /* 0x000fe400018f0eff */
[----:B------:R-:W-:-:S02]  /*1d140*/  LEA R181, R78, R179, 0x1 ;  /* 0x000000b34eb57211 */ /* 0x000fc400078e08ff */
[-C--:B------:R-:W-:Y:S02]  /*1d150*/  LEA.HI.X.SX32 R105, R133, R65.reuse, 0x1, P5 ;  /* 0x0000004185697211 */ /* 0x080fe400028f0eff */
[-C--:B------:R-:W-:Y:S01]  /*1d160*/  LEA R106, P3, R135, R64.reuse, 0x1 ;  /* 0x00000040876a7211 */ /* 0x080fe200078608ff */
[----:B------:R-:W-:Y:S01]  /*1d170*/  IMAD R183, R78, 0x2, R181 ;  /* 0x000000024eb77824 */ /* 0x000fe200078e02b5 */
[-C--:B------:R-:W-:Y:S02]  /*1d180*/  LEA R110, P5, R117, R64.reuse, 0x1 ;  /* 0x00000040756e7211 */ /* 0x080fe400078a08ff */
[-C--:B------:R-:W-:Y:S02]  /*1d190*/  LEA.HI.X.SX32 R109, R137, R65.reuse, 0x1, P4 ;  /* 0x00000041896d7211 */ /* 0x080fe400020f0eff */
[----:B------:R-:W-:Y:S02]  /*1d1a0*/  LEA R114, P4, R141, R64, 0x1 ;  /* 0x000000408d727211 */ /* 0x000fe400078808ff */
[----:B------:R-:W-:-:S02]  /*1d1b0*/  LEA.HI.X.SX32 R107, R135, R65, 0x1, P3 ;  /* 0x00000041876b7211 */ /* 0x000fc400018f0eff */
[-C--:B------:R-:W-:Y:S02]  /*1d1c0*/  LEA.HI.X.SX32 R111, R117, R65.reuse, 0x1, P5 ;  /* 0x00000041756f7211 */ /* 0x080fe400028f0eff */
[-C--:B------:R-:W-:Y:S02]  /*1d1d0*/  LEA R112, P3, R139, R64.reuse, 0x1 ;  /* 0x000000408b707211 */ /* 0x080fe400078608ff */
[-C--:B------:R-:W-:Y:S02]  /*1d1e0*/  LEA R116, P5, R143, R64.reuse, 0x1 ;  /* 0x000000408f747211 */ /* 0x080fe400078a08ff */
[-C--:B------:R-:W-:Y:S02]  /*1d1f0*/  LEA.HI.X.SX32 R115, R141, R65.reuse, 0x1, P4 ;  /* 0x000000418d737211 */ /* 0x080fe400020f0eff */
[----:B------:R-:W-:Y:S02]  /*1d200*/  LEA R120, P4, R147, R64, 0x1 ;  /* 0x0000004093787211 */ /* 0x000fe400078808ff */
[----:B------:R-:W-:-:S02]  /*1d210*/  LEA.HI.X.SX32 R113, R139, R65, 0x1, P3 ;  /* 0x000000418b717211 */ /* 0x000fc400018f0eff */
[----:B------:R-:W-:Y:S02]  /*1d220*/  LEA R185, R78, R183, 0x1 ;  /* 0x000000b74eb97211 */ /* 0x000fe400078e08ff */
[-C--:B------:R-:W-:Y:S02]  /*1d230*/  LEA.HI.X.SX32 R117, R143, R65.reuse, 0x1, P5 ;  /* 0x000000418f757211 */ /* 0x080fe400028f0eff */
[-C--:B------:R-:W-:Y:S02]  /*1d240*/  LEA R118, P3, R145, R64.reuse, 0x1 ;  /* 0x0000004091767211 */ /* 0x080fe400078608ff */
[-C--:B------:R-:W-:Y:S02]  /*1d250*/  LEA R122, P5, R149, R64.reuse, 0x1 ;  /* 0x00000040957a7211 */ /* 0x080fe400078a08ff */
[----:B------:R-:W-:Y:S02]  /*1d260*/  LEA.HI.X.SX32 R121, R147, R65, 0x1, P4 ;  /* 0x0000004193797211 */ /* 0x000fe400020f0eff */
[----:B------:R-:W-:-:S02]  /*1d270*/  LEA R126, P4, R7, R64, 0x1 ;  /* 0x00000040077e7211 */ /* 0x000fc400078808ff */
[----:B------:R-:W-:Y:S02]  /*1d280*/  LEA R187, R78, R185, 0x1 ;  /* 0x000000b94ebb7211 */ /* 0x000fe400078e08ff */
[-C--:B------:R-:W-:Y:S02]  /*1d290*/  LEA.HI.X.SX32 R119, R145, R65.reuse, 0x1, P3 ;  /* 0x0000004191777211 */ /* 0x080fe400018f0eff */
[-C--:B------:R-:W-:Y:S02]  /*1d2a0*/  LEA.HI.X.SX32 R123, R149, R65.reuse, 0x1, P5 ;  /* 0x00000041957b7211 */ /* 0x080fe400028f0eff */
[-C--:B------:R-:W-:Y:S02]  /*1d2b0*/  LEA R124, P3, R151, R64.reuse, 0x1 ;  /* 0x00000040977c7211 */ /* 0x080fe400078608ff */
[----:B------:R-:W-:Y:S02]  /*1d2c0*/  LEA R128, P5, R11, R64, 0x1 ;  /* 0x000000400b807211 */ /* 0x000fe400078a08ff */
[----:B------:R-:W-:-:S02]  /*1d2d0*/  LEA.HI.X.SX32 R127, R7, R65, 0x1, P4 ;  /* 0x00000041077f7211 */ /* 0x000fc400020f0eff */
[C---:B------:R-:W-:Y:S02]  /*1d2e0*/  LEA R7, R78.reuse, R187, 0x1 ;  /* 0x000000bb4e077211 */ /* 0x040fe400078e08ff */
[-C--:B------:R-:W-:Y:S02]  /*1d2f0*/  LEA.HI.X.SX32 R125, R151, R65.reuse, 0x1, P3 ;  /* 0x00000041977d7211 */ /* 0x080fe400018f0eff */
[----:B------:R-:W-:Y:S02]  /*1d300*/  LEA.HI.X.SX32 R129, R11, R65, 0x1, P5 ;  /* 0x000000410b817211 */ /* 0x000fe400028f0eff */
[-C--:B------:R-:W-:Y:S02]  /*1d310*/  LEA R130, P3, R9, R64.reuse, 0x1 ;  /* 0x0000004009827211 */ /* 0x080fe400078608ff */
[----:B------:R-:W-:Y:S02]  /*1d320*/  LEA R11, R78, R7, 0x1 ;  /* 0x000000074e0b7211 */ /* 0x000fe400078e08ff */
[----:B------:R-:W-:-:S02]  /*1d330*/  LEA R132, P4, R13, R64, 0x1 ;  /* 0x000000400d847211 */ /* 0x000fc400078808ff */
[----:B------:R-:W-:Y:S02]  /*1d340*/  LEA.HI.X.SX32 R131, R9, R65, 0x1, P3 ;  /* 0x0000004109837211 */ /* 0x000fe400018f0eff */
[C---:B------:R-:W-:Y:S02]  /*1d350*/  LEA R9, R78.reuse, R11, 0x1 ;  /* 0x0000000b4e097211 */ /* 0x040fe400078e08ff */
[----:B------:R-:W-:Y:S02]  /*1d360*/  LEA.HI.X.SX32 R133, R13, R65, 0x1, P4 ;  /* 0x000000410d857211 */ /* 0x000fe400020f0eff */
[C---:B------:R-:W-:Y:S02]  /*1d370*/  LEA R13, R78.reuse, R9, 0x1 ;  /* 0x000000094e0d7211 */ /* 0x040fe400078e08ff */
[-C--:B------:R-:W-:Y:S02]  /*1d380*/  LEA R134, P5, R153, R64.reuse, 0x1 ;  /* 0x0000004099867211 */ /* 0x080fe400078a08ff */
[----:B------:R-:W-:Y:S01]  /*1d390*/  LEA R136, P3, R155, R64, 0x1 ;  /* 0x000000409b887211 */ /* 0x000fe200078608ff */
[----:B------:R-:W-:Y:S01]  /*1d3a0*/  IMAD R189, R78, 0x2, R13 ;  /* 0x000000024ebd7824 */ /* 0x000fe200078e020d */
[----:B------:R-:W-:-:S02]  /*1d3b0*/  LEA.HI.X.SX32 R135, R153, R65, 0x1, P5 ;  /* 0x0000004199877211 */ /* 0x000fc400028f0eff */
[CC--:B------:R-:W-:Y:S02]  /*1d3c0*/  LEA R140, P5, R159.reuse, R64.reuse, 0x1 ;  /* 0x000000409f8c7211 */ /* 0x0c0fe400078a08ff */
[C---:B------:R-:W-:Y:S02]  /*1d3d0*/  LEA R191, R78.reuse, R189, 0x1 ;  /* 0x000000bd4ebf7211 */ /* 0x040fe400078e08ff */
[----:B------:R-:W-:Y:S02]  /*1d3e0*/  LEA.HI.X.SX32 R141, R159, R65, 0x1, P5 ;  /* 0x000000419f8d7211 */ /* 0x000fe400028f0eff */
[C---:B------:R-:W-:Y:S02]  /*1d3f0*/  LEA R146, P5, R165.reuse, R64, 0x1 ;  /* 0x00000040a5927211 */ /* 0x040fe400078a08ff */
[----:B------:R-:W-:Y:S02]  /*1d400*/  LEA R193, R78, R191, 0x1 ;  /* 0x000000bf4ec17211 */ /* 0x000fe400078e08ff */
[----:B------:R-:W-:-:S02]  /*1d410*/  LEA.HI.X.SX32 R147, R165, R65, 0x1, P5 ;  /* 0x00000041a5937211 */ /* 0x000fc400028f0eff */
[CC--:B------:R-:W-:Y:S02]  /*1d420*/  LEA R152, P5, R79.reuse, R64.reuse, 0x1 ;  /* 0x000000404f987211 */ /* 0x0c0fe400078a08ff */
[C---:B------:R-:W-:Y:S02]  /*1d430*/  LEA R195, R78.reuse, R193, 0x1 ;  /* 0x000000c14ec37211 */ /* 0x040fe400078e08ff */
[----:B------:R-:W-:Y:S02]  /*1d440*/  LEA.HI.X.SX32 R153, R79, R65, 0x1, P5 ;  /* 0x000000414f997211 */ /* 0x000fe400028f0eff */
[----:B------:R-:W-:Y:S02]  /*1d450*/  LEA R79, R78, R195, 0x1 ;  /* 0x000000c34e4f7211 */ /* 0x000fe400078e08ff */
[----:B------:R-:W-:Y:S02]  /*1d460*/  LEA.HI.X.SX32 R137, R155, R65, 0x1, P3 ;  /* 0x000000419b897211 */ /* 0x000fe400018f0eff */
[----:B------:R-:W-:-:S02]  /*1d470*/  LEA R142, P3, R161, R64, 0x1 ;  /* 0x00000040a18e7211 */ /* 0x000fc400078608ff */
[C---:B------:R-:W-:Y:S02]  /*1d480*/  LEA R197, R78.reuse, R79, 0x1 ;  /* 0x0000004f4ec57211 */ /* 0x040fe400078e08ff */
[-C--:B------:R-:W-:Y:S02]  /*1d490*/  LEA R138, P4, R157, R64.reuse, 0x1 ;  /* 0x000000409d8a7211 */ /* 0x080fe400078808ff */
[----:B------:R-:W-:Y:S02]  /*1d4a0*/  LEA.HI.X.SX32 R143, R161, R65, 0x1, P3 ;  /* 0x00000041a18f7211 */ /* 0x000fe400018f0eff */
[C---:B------:R-:W-:Y:S02]  /*1d4b0*/  LEA R199, R78.reuse, R197, 0x1 ;  /* 0x000000c54ec77211 */ /* 0x040fe400078e08ff */
[-C--:B------:R-:W-:Y:S02]  /*1d4c0*/  LEA R148, P3, R167, R64.reuse, 0x1 ;  /* 0x00000040a7947211 */ /* 0x080fe400078608ff */
[----:B------:R-:W-:Y:S01]  /*1d4d0*/  LEA.HI.X.SX32 R139, R157, R65, 0x1, P4 ;  /* 0x000000419d8b7211 */ /* 0x000fe200020f0eff */
[----:B------:R-:W-:Y:S01]  /*1d4e0*/  IMAD R201, R78, 0x2, R199 ;  /* 0x000000024ec97824 */ /* 0x000fe200078e02c7 */
[----:B------:R-:W-:-:S02]  /*1d4f0*/  LEA R144, P4, R163, R64, 0x1 ;  /* 0x00000040a3907211 */ /* 0x000fc400078808ff */
[-C--:B------:R-:W-:Y:S02]  /*1d500*/  LEA.HI.X.SX32 R149, R167, R65.reuse, 0x1, P3 ;  /* 0x00000041a7957211 */ /* 0x080fe400018f0eff */
[-C--:B------:R-:W-:Y:S02]  /*1d510*/  LEA R154, P3, R171, R64.reuse, 0x1 ;  /* 0x00000040ab9a7211 */ /* 0x080fe400078608ff */
[-C--:B------:R-:W-:Y:S02]  /*1d520*/  LEA.HI.X.SX32 R145, R163, R65.reuse, 0x1, P4 ;  /* 0x00000041a3917211 */ /* 0x080fe400020f0eff */
[-C--:B------:R-:W-:Y:S02]  /*1d530*/  LEA R150, P4, R169, R64.reuse, 0x1 ;  /* 0x00000040a9967211 */ /* 0x080fe400078808ff */
[----:B------:R-:W-:Y:S02]  /*1d540*/  LEA R158, P5, R175, R64, 0x1 ;  /* 0x00000040af9e7211 */ /* 0x000fe400078a08ff */
[----:B------:R-:W-:-:S02]  /*1d550*/  LEA.HI.X.SX32 R155, R171, R65, 0x1, P3 ;  /* 0x00000041ab9b7211 */ /* 0x000fc400018f0eff */
[C---:B------:R-:W-:Y:S02]  /*1d560*/  LEA R203, R78.reuse, R201, 0x1 ;  /* 0x000000c94ecb7211 */ /* 0x040fe400078e08ff */
[-C--:B------:R-:W-:Y:S02]  /*1d570*/  LEA R160, P3, R177, R64.reuse, 0x1 ;  /* 0x00000040b1a07211 */ /* 0x080fe400078608ff */
[-C--:B------:R-:W-:Y:S02]  /*1d580*/  LEA.HI.X.SX32 R151, R169, R65.reuse, 0x1, P4 ;  /* 0x00000041a9977211 */ /* 0x080fe400020f0eff */
[----:B------:R-:W-:Y:S02]  /*1d590*/  LEA.HI.X.SX32 R159, R175, R65, 0x1, P5 ;  /* 0x00000041af9f7211 */ /* 0x000fe400028f0eff */
[----:B------:R-:W-:Y:S02]  /*1d5a0*/  LEA R205, R78, R203, 0x1 ;  /* 0x000000cb4ecd7211 */ /* 0x000fe400078e08ff */
[----:B------:R-:W-:-:S02]  /*1d5b0*/  LEA R156, P4, R173, R64, 0x1 ;  /* 0x00000040ad9c7211 */ /* 0x000fc400078808ff */
[-C--:B------:R-:W-:Y:S02]  /*1d5c0*/  LEA R164, P5, R181, R64.reuse, 0x1 ;  /* 0x00000040b5a47211 */ /* 0x080fe400078a08ff */
[----:B------:R-:W-:Y:S02]  /*1d5d0*/  LEA.HI.X.SX32 R161, R177, R65, 0x1, P3 ;  /* 0x00000041b1a17211 */ /* 0x000fe400018f0eff */
[----:B------:R-:W-:Y:S02]  /*1d5e0*/  LEA R166, P3, R183, R64, 0x1 ;  /* 0x00000040b7a67211 */ /* 0x000fe400078608ff */
[----:B------:R-:W-:Y:S02]  /*1d5f0*/  LEA R207, R78, R205, 0x1 ;  /* 0x000000cd4ecf7211 */ /* 0x000fe400078e08ff */
[-C--:B------:R-:W-:Y:S02]  /*1d600*/  LEA.HI.X.SX32 R157, R173, R65.reuse, 0x1, P4 ;  /* 0x00000041ad9d7211 */ /* 0x080fe400020f0eff */
[----:B------:R-:W-:-:S02]  /*1d610*/  LEA.HI.X.SX32 R165, R181, R65, 0x1, P5 ;  /* 0x00000041b5a57211 */ /* 0x000fc400028f0eff */
[-C--:B------:R-:W-:Y:S02]  /*1d620*/  LEA R162, P4, R179, R64.reuse, 0x1 ;  /* 0x00000040b3a27211 */ /* 0x080fe400078808ff */
[-C--:B------:R-:W-:Y:S02]  /*1d630*/  LEA R170, P5, R187, R64.reuse, 0x1 ;  /* 0x00000040bbaa7211 */ /* 0x080fe400078a08ff */
[----:B------:R-:W-:Y:S02]  /*1d640*/  LEA.HI.X.SX32 R167, R183, R65, 0x1, P3 ;  /* 0x00000041b7a77211 */ /* 0x000fe400018f0eff */
[----:B------:R-:W-:Y:S02]  /*1d650*/  LEA R172, P3, R7, R64, 0x1 ;  /* 0x0000004007ac7211 */ /* 0x000fe400078608ff */
[----:B------:R-:W-:Y:S02]  /*1d660*/  LEA R209, R78, R207, 0x1 ;  /* 0x000000cf4ed17211 */ /* 0x000fe400078e08ff */
[----:B------:R-:W-:-:S02]  /*1d670*/  LEA.HI.X.SX32 R163, R179, R65, 0x1, P4 ;  /* 0x00000041b3a37211 */ /* 0x000fc400020f0eff */
[-C--:B------:R-:W-:Y:S02]  /*1d680*/  LEA.HI.X.SX32 R171, R187, R65.reuse, 0x1, P5 ;  /* 0x00000041bbab7211 */ /* 0x080fe400028f0eff */
[-C--:B------:R-:W-:Y:S02]  /*1d690*/  LEA R168, P4, R185, R64.reuse, 0x1 ;  /* 0x00000040b9a87211 */ /* 0x080fe400078808ff */
[----:B------:R-:W-:Y:S02]  /*1d6a0*/  LEA R176, P5, R9, R64, 0x1 ;  /* 0x0000004009b07211 */ /* 0x000fe400078a08ff */
[----:B------:R-:W-:Y:S02]  /*1d6b0*/  LEA.HI.X.SX32 R173, R7, R65, 0x1, P3 ;  /* 0x0000004107ad7211 */ /* 0x000fe400018f0eff */
[----:B------:R-:W-:Y:S02]  /*1d6c0*/  LEA R7, R78, R209, 0x1 ;  /* 0x000000d14e077211 */ /* 0x000fe400078e08ff */
[----:B------:R-:W-:-:S02]  /*1d6d0*/  LEA.HI.X.SX32 R169, R185, R65, 0x1, P4 ;  /* 0x00000041b9a97211 */ /* 0x000fc400020f0eff */
[----:B------:R-:W-:Y:S02]  /*1d6e0*/  LEA.HI.X.SX32 R177, R9, R65, 0x1, P5 ;  /* 0x0000004109b17211 */ /* 0x000fe400028f0eff */
[CC--:B------:R-:W-:Y:S02]  /*1d6f0*/  LEA R174, P4, R11.reuse, R64.reuse, 0x1 ;  /* 0x000000400bae7211 */ /* 0x0c0fe400078808ff */
[C---:B------:R-:W-:Y:S02]  /*1d700*/  LEA R9, R78.reuse, R7, 0x1 ;  /* 0x000000074e097211 */ /* 0x040fe400078e08ff */
[----:B------:R-:W-:Y:S02]  /*1d710*/  LEA.HI.X.SX32 R175, R11, R65, 0x1, P4 ;  /* 0x000000410baf7211 */ /* 0x000fe400020f0eff */
[-C--:B------:R-:W-:Y:S01]  /*1d720*/  LEA R182, P5, R191, R64.reuse, 0x1 ;  /* 0x00000040bfb67211 */ /* 0x080fe200078a08ff */
[----:B------:R-:W-:Y:S01]  /*1d730*/  IMAD R11, R78, 0x2, R9 ;  /* 0x000000024e0b7824 */ /* 0x000fe200078e0209 */
[----:B------:R-:W-:-:S02]  /*1d740*/  LEA R178, P3, R13, R64, 0x1 ;  /* 0x000000400db27211 */ /* 0x000fc400078608ff */
[-C--:B------:R-:W-:Y:S02]  /*1d750*/  LEA R180, P4, R189, R64.reuse, 0x1 ;  /* 0x00000040bdb47211 */ /* 0x080fe400078808ff */
[-C--:B------:R-:W-:Y:S02]  /*1d760*/  LEA.HI.X.SX32 R183, R191, R65.reuse, 0x1, P5 ;  /* 0x00000041bfb77211 */ /* 0x080fe400028f0eff */
[----:B------:R-:W-:Y:S02]  /*1d770*/  LEA.HI.X.SX32 R179, R13, R65, 0x1, P3 ;  /* 0x000000410db37211 */ /* 0x000fe400018f0eff */
[----:B------:R-:W-:Y:S02]  /*1d780*/  LEA R188, P5, R79, R64, 0x1 ;  /* 0x000000404fbc7211 */ /* 0x000fe400078a08ff */
[----:B------:R-:W-:Y:S02]  /*1d790*/  LEA R13, R78, R11, 0x1 ;  /* 0x0000000b4e0d7211 */ /* 0x000fe400078e08ff */
[----:B------:R-:W-:-:S02]  /*1d7a0*/  LEA.HI.X.SX32 R181, R189, R65, 0x1, P4 ;  /* 0x00000041bdb57211 */ /* 0x000fc400020f0eff */
[----:B------:R-:W-:Y:S02]  /*1d7b0*/  LEA.HI.X.SX32 R189, R79, R65, 0x1, P5 ;  /* 0x000000414fbd7211 */ /* 0x000fe400028f0eff */
[C---:B------:R-:W-:Y:S02]  /*1d7c0*/  LEA R79, R78.reuse, R13, 0x1 ;  /* 0x0000000d4e4f7211 */ /* 0x040fe400078e08ff */
[-C--:B------:R-:W-:Y:S02]  /*1d7d0*/  LEA R186, P4, R195, R64.reuse, 0x1 ;  /* 0x00000040c3ba7211 */ /* 0x080fe400078808ff */
[C---:B------:R-:W-:Y:S02]  /*1d7e0*/  LEA R215, R78.reuse, R79, 0x1 ;  /* 0x0000004f4ed77211 */ /* 0x040fe400078e08ff */
[----:B------:R-:W-:Y:S02]  /*1d7f0*/  LEA R184, P3, R193, R64, 0x1 ;  /* 0x00000040c1b87211 */ /* 0x000fe400078608ff */
[----:B------:R-:W-:-:S02]  /*1d800*/  LEA R217, R78, R215, 0x1 ;  /* 0x000000d74ed97211 */ /* 0x000fc400078e08ff */
[----:B------:R-:W-:Y:S02]  /*1d810*/  LEA.HI.X.SX32 R187, R195, R65, 0x1, P4 ;  /* 0x00000041c3bb7211 */ /* 0x000fe400020f0eff */
[-C--:B------:R-:W-:Y:S02]  /*1d820*/  LEA R192, P4, R199, R64.reuse, 0x1 ;  /* 0x00000040c7c07211 */ /* 0x080fe400078808ff */
[----:B------:R-:W-:Y:S02]  /*1d830*/  LEA R219, R78, R217, 0x1 ;  /* 0x000000d94edb7211 */ /* 0x000fe400078e08ff */
[----:B------:R-:W-:Y:S02]  /*1d840*/  LEA.HI.X.SX32 R185, R193, R65, 0x1, P3 ;  /* 0x00000041c1b97211 */ /* 0x000fe400018f0eff */
[-C--:B------:R-:W-:Y:S02]  /*1d850*/  LEA R190, P3, R197, R64.reuse, 0x1 ;  /* 0x00000040c5be7211 */ /* 0x080fe400078608ff */
[----:B------:R-:W-:-:S02]  /*1d860*/  LEA R194, P5, R201, R64, 0x1 ;  /* 0x00000040c9c27211 */ /* 0x000fc400078a08ff */
[----:B------:R-:W-:Y:S02]  /*1d870*/  LEA.HI.X.SX32 R193, R199, R65, 0x1, P4 ;  /* 0x00000041c7c17211 */ /* 0x000fe400020f0eff */
[-C--:B------:R-:W-:Y:S02]  /*1d880*/  LEA R198, P4, R205, R64.reuse, 0x1 ;  /* 0x00000040cdc67211 */ /* 0x080fe400078808ff */
[C---:B------:R-:W-:Y:S02]  /*1d890*/  LEA R221, R78.reuse, R219, 0x1 ;  /* 0x000000db4edd7211 */ /* 0x040fe400078e08ff */
[-C--:B------:R-:W-:Y:S02]  /*1d8a0*/  LEA.HI.X.SX32 R191, R197, R65.reuse, 0x1, P3 ;  /* 0x00000041c5bf7211 */ /* 0x080fe400018f0eff */
[----:B------:R-:W-:Y:S01]  /*1d8b0*/  LEA.HI.X.SX32 R195, R201, R65, 0x1, P5 ;  /* 0x00000041c9c37211 */ /* 0x000fe200028f0eff */
[----:B------:R-:W-:Y:S01]  /*1d8c0*/  IMAD R223, R78, 0x2, R221 ;  /* 0x000000024edf7824 */ /* 0x000fe200078e02dd */
[----:B------:R-:W-:-:S02]  /*1d8d0*/  LEA R196, P3, R203, R64, 0x1 ;  /* 0x00000040cbc47211 */ /* 0x000fc400078608ff */
[-C--:B------:R-:W-:Y:S02]  /*1d8e0*/  LEA R200, P5, R207, R64.reuse, 0x1 ;  /* 0x00000040cfc87211 */ /* 0x080fe400078a08ff */
[-C--:B------:R-:W-:Y:S02]  /*1d8f0*/  LEA.HI.X.SX32 R199, R205, R65.reuse, 0x1, P4 ;  /* 0x00000041cdc77211 */ /* 0x080fe400020f0eff */
[-C--:B------:R-:W-:Y:S02]  /*1d900*/  LEA R204, P4, R7, R64.reuse, 0x1 ;  /* 0x0000004007cc7211 */ /* 0x080fe400078808ff */
[-C--:B------:R-:W-:Y:S02]  /*1d910*/  LEA.HI.X.SX32 R197, R203, R65.reuse, 0x1, P3 ;  /* 0x00000041cbc57211 */ /* 0x080fe400018f0eff */
[----:B------:R-:W-:Y:S02]  /*1d920*/  LEA.HI.X.SX32 R201, R207, R65, 0x1, P5 ;  /* 0x00000041cfc97211 */ /* 0x000fe400028f0eff */
[----:B------:R-:W-:-:S02]  /*1d930*/  LEA R202, P3, R209, R64, 0x1 ;  /* 0x00000040d1ca7211 */ /* 0x000fc400078608ff */
[-C--:B------:R-:W-:Y:S02]  /*1d940*/  LEA R206, P5, R9, R64.reuse, 0x1 ;  /* 0x0000004009ce7211 */ /* 0x080fe400078a08ff */
[----:B------:R-:W-:Y:S02]  /*1d950*/  LEA.HI.X.SX32 R205, R7, R65, 0x1, P4 ;  /* 0x0000004107cd7211 */ /* 0x000fe400020f0eff */
[----:B------:R-:W-:Y:S02]  /*1d960*/  LEA R7, R78, R223, 0x1 ;  /* 0x000000df4e077211 */ /* 0x000fe400078e08ff */
[-C--:B------:R-:W-:Y:S02]  /*1d970*/  LEA.HI.X.SX32 R203, R209, R65.reuse, 0x1, P3 ;  /* 0x00000041d1cb7211 */ /* 0x080fe400018f0eff */
[----:B------:R-:W-:Y:S02]  /*1d980*/  LEA.HI.X.SX32 R207, R9, R65, 0x1, P5 ;  /* 0x0000004109cf7211 */ /* 0x000fe400028f0eff */
[----:B------:R-:W-:-:S02]  /*1d990*/  LEA R208, P3, R11, R64, 0x1 ;  /* 0x000000400bd07211 */ /* 0x000fc400078608ff */
[C---:B------:R-:W-:Y:S02]  /*1d9a0*/  LEA R9, R78.reuse, R7, 0x1 ;  /* 0x000000074e097211 */ /* 0x040fe400078e08ff */
[-C--:B------:R-:W-:Y:S02]  /*1d9b0*/  LEA R210, P4, R13, R64.reuse, 0x1 ;  /* 0x000000400dd27211 */ /* 0x080fe400078808ff */
[----:B------:R-:W-:Y:S02]  /*1d9c0*/  LEA.HI.X.SX32 R209, R11, R65, 0x1, P3 ;  /* 0x000000410bd17211 */ /* 0x000fe400018f0eff */
[----:B------:R-:W-:Y:S02]  /*1d9d0*/  LEA R11, R78, R9, 0x1 ;  /* 0x000000094e0b7211 */ /* 0x000fe400078e08ff */
[----:B------:R-:W-:Y:S02]  /*1d9e0*/  LEA R212, P5, R79, R64, 0x1 ;  /* 0x000000404fd47211 */ /* 0x000fe400078a08ff */
[----:B------:R-:W-:-:S02]  /*1d9f0*/  LEA.HI.X.SX32 R211, R13, R65, 0x1, P4 ;  /* 0x000000410dd37211 */ /* 0x000fc400020f0eff */
[C---:B------:R-:W-:Y:S02]  /*1da00*/  LEA R13, R78.reuse, R11, 0x1 ;  /* 0x0000000b4e0d7211 */ /* 0x040fe400078e08ff */
[----:B------:R-:W-:Y:S02]  /*1da10*/  LEA.HI.X.SX32 R213, R79, R65, 0x1, P5 ;  /* 0x000000414fd57211 */ /* 0x000fe400028f0eff */
[CC--:B------:R-:W-:Y:S02]  /*1da20*/  LEA R218, P5, R219.reuse, R64.reuse, 0x1 ;  /* 0x00000040dbda7211 */ /* 0x0c0fe400078a08ff */
[----:B------:R-:W-:Y:S02]  /*1da30*/  LEA R79, R78, R13, 0x1 ;  /* 0x0000000d4e4f7211 */ /* 0x000fe400078e08ff */
[----:B------:R-:W-:Y:S02]  /*1da40*/  LEA.HI.X.SX32 R219, R219, R65, 0x1, P5 ;  /* 0x00000041dbdb7211 */ /* 0x000fe400028f0eff */
[----:B------:R-:W-:-:S02]  /*1da50*/  LEA R224, P5, R7, R64, 0x1 ;  /* 0x0000004007e07211 */ /* 0x000fc400078a08ff */
[C---:B------:R-:W-:Y:S02]  /*1da60*/  LEA R235, R78.reuse, R79, 0x1 ;  /* 0x0000004f4eeb7211 */ /* 0x040fe400078e08ff */
[-C--:B------:R-:W-:Y:S02]  /*1da70*/  LEA.HI.X.SX32 R225, R7, R65.reuse, 0x1, P5 ;  /* 0x0000004107e17211 */ /* 0x080fe400028f0eff */
[CC--:B------:R-:W-:Y:S01]  /*1da80*/  LEA R230, P5, R13.reuse, R64.reuse, 0x1 ;  /* 0x000000400de67211 */ /* 0x0c0fe200078a08ff */
[----:B------:R-:W-:Y:S01]  /*1da90*/  IMAD R7, R78, 0x2, R235 ;  /* 0x000000024e077824 */ /* 0x000fe200078e02eb */
[----:B------:R-:W-:Y:S02]  /*1daa0*/  PRMT R26, R26, 0x7632, R26 ;  /* 0x000076321a1a7816 */ /* 0x000fe4000000001a */
[----:B------:R-:W-:Y:S02]  /*1dab0*/  LEA.HI.X.SX32 R231, R13, R65, 0x1, P5 ;  /* 0x000000410de77211 */ /* 0x000fe400028f0eff */
[----:B------:R-:W-:-:S02]  /*1dac0*/  LEA R236, P5, R7, R64, 0x1 ;  /* 0x0000004007ec7211 */ /* 0x000fc400078a08ff */
[----:B------:R-:W-:Y:S02]  /*1dad0*/  LEA R239, R78, R7, 0x1 ;  /* 0x000000074eef7211 */ /* 0x000fe400078e08ff */
[----:B------:R-:W-:Y:S02]  /*1dae0*/  LEA.HI.X.SX32 R237, R7, R65, 0x1, P5 ;  /* 0x0000004107ed7211 */ /* 0x000fe400028f0eff */
[----:B------:R-:W-:Y:S02]  /*1daf0*/  PRMT R7, R25, 0x7632, R7 ;  /* 0x0000763219077816 */ /* 0x000fe40000000007 */
[----:B------:R-:W-:Y:S02]  /*1db00*/  PRMT R27, R27, 0x7632, R27 ;  /* 0x000076321b1b7816 */ /* 0x000fe4000000001b */
[----:B------:R-:W-:Y:S01]  /*1db10*/  PRMT R4, R28, 0x7632, R4 ;  /* 0x000076321c047816 */ /* 0x000fe20000000004 */
[----:B------:R0:W-:Y:S01]  /*1db20*/  STG.E.U16 desc[UR4][R14.64], R7 ;  /* 0x000000070e007986 */ /* 0x0001e2000c101504 */
[----:B------:R-:W-:-:S02]  /*1db30*/  LEA R214, P3, R215, R64, 0x1 ;  /* 0x00000040d7d67211 */ /* 0x000fc400078608ff */
[-C--:B------:R-:W-:Y:S01]  /*1db40*/  LEA R216, P4, R217, R64.reuse, 0x1 ;  /* 0x00000040d9d87211 */ /* 0x080fe200078808ff */
[----:B------:R2:W-:Y:S01]  /*1db50*/  STG.E.U16 desc[UR4][R16.64], R26 ;  /* 0x0000001a10007986 */ /* 0x0005e2000c101504 */
[-C--:B------:R-:W-:Y:S02]  /*1db60*/  LEA.HI.X.SX32 R215, R215, R65.reuse, 0x1, P3 ;  /* 0x00000041d7d77211 */ /* 0x080fe400018f0eff */
[----:B------:R-:W-:Y:S01]  /*1db70*/  LEA R220, P3, R221, R64, 0x1 ;  /* 0x00000040dddc7211 */ /* 0x000fe200078608ff */
[----:B------:R3:W-:Y:S01]  /*1db80*/  STG.E.U16 desc[UR4][R18.64], R27 ;  /* 0x0000001b12007986 */ /* 0x0007e2000c101504 */
[-C--:B------:R-:W-:Y:S02]  /*1db90*/  LEA.HI.X.SX32 R217, R217, R65.reuse, 0x1, P4 ;  /* 0x00000041d9d97211 */ /* 0x080fe400020f0eff */
[----:B------:R-:W-:Y:S01]  /*1dba0*/  LEA.HI.X.SX32 R221, R221, R65, 0x1, P3 ;  /* 0x00000041dddd7211 */ /* 0x000fe200018f0eff */
[----:B------:R-:W-:Y:S01]  /*1dbb0*/  STG.E.U16 desc[UR4][R20.64], R28 ;  /* 0x0000001c14007986 */ /* 0x000fe2000c101504 */
[----:B0-----:R-:W-:-:S02]  /*1dbc0*/  PRMT R15, R29, 0x7632, R15 ;  /* 0x000076321d0f7816 */ /* 0x001fc4000000000f */
[----:B------:R-:W-:Y:S01]  /*1dbd0*/  PRMT R7, R32, 0x7632, R7 ;  /* 0x0000763220077816 */ /* 0x000fe20000000007 */
[----:B------:R-:W-:Y:S01]  /*1dbe0*/  STG.E.U16 desc[UR4][R22.64], R29 ;  /* 0x0000001d16007986 */ /* 0x000fe2000c101504 */
[----:B--2---:R-:W-:Y:S02]  /*1dbf0*/  PRMT R17, R30, 0x7632, R17 ;  /* 0x000076321e117816 */ /* 0x004fe40000000011 */
[----:B------:R-:W-:Y:S01]  /*1dc00*/  PRMT R14, R33, 0x7632, R14 ;  /* 0x00007632210e7816 */ /* 0x000fe2000000000e */
[----:B------:R0:W-:Y:S01]  /*1dc10*/  STG.E.U16 desc[UR4][R66.64], R30 ;  /* 0x0000001e42007986 */ /* 0x0001e2000c101504 */
[----:B---3--:R-:W-:Y:S02]  /*1dc20*/  PRMT R19, R31, 0x7632, R19 ;  /* 0x000076321f137816 */ /* 0x008fe40000000013 */
[----:B------:R-:W-:Y:S01]  /*1dc30*/  PRMT R16, R34, 0x7632, R16 ;  /* 0x0000763222107816 */ /* 0x000fe20000000010 */
[----:B------:R-:W-:Y:S01]  /*1dc40*/  STG.E.U16 desc[UR4][R68.64], R31 ;  /* 0x0000001f44007986 */ /* 0x000fe2000c101504 */
[----:B------:R-:W-:-:S02]  /*1dc50*/  PRMT R18, R35, 0x7632, R18 ;  /* 0x0000763223127816 */ /* 0x000fc40000000012 */
[-C--:B------:R-:W-:Y:S01]  /*1dc60*/  LEA R226, P3, R9, R64.reuse, 0x1 ;  /* 0x0000004009e27211 */ /* 0x080fe200078608ff */
[----:B------:R2:W-:Y:S01]  /*1dc70*/  STG.E.U16 desc[UR4][R70.64], R4 ;  /* 0x0000000446007986 */ /* 0x0005e2000c101504 */
[-C--:B------:R-:W-:Y:S02]  /*1dc80*/  LEA R222, P4, R223, R64.reuse, 0x1 ;  /* 0x00000040dfde7211 */ /* 0x080fe400078808ff */
[-C--:B------:R-:W-:Y:S01]  /*1dc90*/  LEA.HI.X.SX32 R227, R9, R65.reuse, 0x1, P3 ;  /* 0x0000004109e37211 */ /* 0x080fe200018f0eff */
[----:B------:R3:W-:Y:S01]  /*1dca0*/  STG.E.U16 desc[UR4][R80.64], R15 ;  /* 0x0000000f50007986 */ /* 0x0007e2000c101504 */
[----:B0-----:R-:W-:Y:S02]  /*1dcb0*/  PRMT R66, R51, 0x7632, R66 ;  /* 0x0000763233427816 */ /* 0x001fe40000000042 */
[----:B------:R-:W-:Y:S01]  /*1dcc0*/  LEA R232, P3, R79, R64, 0x1 ;  /* 0x000000404fe87211 */ /* 0x000fe200078608ff */
[----:B------:R0:W-:Y:S01]  /*1dcd0*/  STG.E.U16 desc[UR4][R82.64], R17 ;  /* 0x0000001152007986 */ /* 0x0001e2000c101504 */
[----:B------:R-:W-:-:S02]  /*1dce0*/  LEA.HI.X.SX32 R223, R223, R65, 0x1, P4 ;  /* 0x00000041dfdf7211 */ /* 0x000fc400020f0eff */
[----:B------:R-:W-:Y:S01]  /*1dcf0*/  LEA.HI.X.SX32 R233, R79, R65, 0x1, P3 ;  /* 0x000000414fe97211 */ /* 0x000fe200018f0eff */
[----:B------:R4:W-:Y:S01]  /*1dd00*/  STG.E.U16 desc[UR4][R84.64], R19 ;  /* 0x0000001354007986 */ /* 0x0009e2000c101504 */
[----:B--2---:R-:W-:Y:S02]  /*1dd10*/  PRMT R4, R36, 0x7632, R4 ;  /* 0x0000763224047816 */ /* 0x004fe40000000004 */
[----:B------:R-:W-:Y:S01]  /*1dd20*/  PRMT R71, R52, 0x7632, R71 ;  /* 0x0000763234477816 */ /* 0x000fe20000000047 */
[----:B------:R2:W-:Y:S01]  /*1dd30*/  STG.E.U16 desc[UR4][R86.64], R32 ;  /* 0x0000002056007986 */ /* 0x0005e2000c101504 */
[----:B---3--:R-:W-:Y:S02]  /*1dd40*/  PRMT R15, R37, 0x7632, R15 ;  /* 0x00007632250f7816 */ /* 0x008fe4000000000f */
[----:B-1----:R-:W-:Y:S01]  /*1dd50*/  PRMT R79, R60, 0x7632, R79 ;  /* 0x000076323c4f7816 */ /* 0x002fe2000000004f */
[----:B------:R1:W-:Y:S01]  /*1dd60*/  STG.E.U16 desc[UR4][R88.64], R33 ;  /* 0x0000002158007986 */ /* 0x0003e2000c101504 */
[----:B0-----:R-:W-:-:S02]  /*1dd70*/  PRMT R17, R38, 0x7632, R17 ;  /* 0x0000763226117816 */ /* 0x001fc40000000011 */
[----:B------:R-:W-:Y:S01]  /*1dd80*/  PRMT R80, R61, 0x7632, R80 ;  /* 0x000076323d507816 */ /* 0x000fe20000000050 */
[----:B------:R0:W-:Y:S01]  /*1dd90*/  STG.E.U16 desc[UR4][R90.64], R34 ;  /* 0x000000225a007986 */ /* 0x0001e2000c101504 */
[----:B----4-:R-:W-:Y:S02]  /*1dda0*/  PRMT R19, R39, 0x7632, R19 ;  /* 0x0000763227137816 */ /* 0x010fe40000000013 */
[----:B------:R-:W-:Y:S01]  /*1ddb0*/  PRMT R81, R62, 0x7632, R81 ;  /* 0x000076323e517816 */ /* 0x000fe20000000051 */
[----:B------:R-:W-:Y:S01]  /*1ddc0*/  STG.E.U16 desc[UR4][R92.64], R35 ;  /* 0x000000235c007986 */ /* 0x000fe2000c101504 */
[----:B------:R-:W-:Y:S02]  /*1ddd0*/  PRMT R82, R63, 0x7632, R82 ;  /* 0x000076323f527816 */ /* 0x000fe40000000052 */
[----:B--2---:R-:W-:Y:S01]  /*1dde0*/  PRMT R87, R72, 0x7632, R87 ;  /* 0x0000763248577816 */ /* 0x004fe20000000057 */
[----:B------:R2:W-:Y:S01]  /*1ddf0*/  STG.E.U16 desc[UR4][R94.64], R7 ;  /* 0x000000075e007986 */ /* 0x0005e2000c101504 */
[----:B-1----:R-:W-:-:S02]  /*1de00*/  PRMT R88, R73, 0x7632, R88 ;  /* 0x0000763249587816 */ /* 0x002fc40000000058 */
[----:B------:R-:W-:Y:S01]  /*1de10*/  PRMT R89, R74, 0x7632, R89 ;  /* 0x000076324a597816 */ /* 0x000fe20000000059 */
[----:B------:R1:W-:Y:S01]  /*1de20*/  STG.E.U16 desc[UR4][R96.64], R14 ;  /* 0x0000000e60007986 */ /* 0x0003e2000c101504 */
[----:B0-----:R-:W-:Y:S02]  /*1de30*/  PRMT R90, R75, 0x7632, R90 ;  /* 0x000076324b5a7816 */ /* 0x001fe4000000005a */
[C---:B------:R-:W-:Y:S01]  /*1de40*/  LEA R228, P4, R11.reuse, R64, 0x1 ;  /* 0x000000400be47211 */ /* 0x040fe200078808ff */
[----:B------:R0:W-:Y:S01]  /*1de50*/  STG.E.U16 desc[UR4][R98.64], R16 ;  /* 0x0000001062007986 */ /* 0x0001e2000c101504 */
[----:B------:R-:W-:Y:S02]  /*1de60*/  LEA R9, R78, R239, 0x1 ;  /* 0x000000ef4e097211 */ /* 0x000fe400078e08ff */
[----:B------:R-:W-:Y:S01]  /*1de70*/  LEA.HI.X.SX32 R229, R11, R65, 0x1, P4 ;  /* 0x000000410be57211 */ /* 0x000fe200020f0eff */
[----:B------:R-:W-:Y:S01]  /*1de80*/  STG.E.U16 desc[UR4][R100.64], R18 ;  /* 0x0000001264007986 */ /* 0x000fe2000c101504 */
[----:B--2---:R-:W-:-:S02]  /*1de90*/  PRMT R7, R48, 0x7632, R7 ;  /* 0x0000763230077816 */ /* 0x004fc40000000007 */
[----:B------:R-:W-:Y:S01]  /*1dea0*/  PRMT R95, R56, 0x7632, R95 ;  /* 0x00007632385f7816 */ /* 0x000fe2000000005f */
[----:B------:R2:W-:Y:S01]  /*1deb0*/  STG.E.U16 desc[UR4][R102.64], R36 ;  /* 0x0000002466007986 */ /* 0x0005e2000c101504 */
[----:B-1----:R-:W-:Y:S02]  /*1dec0*/  PRMT R14, R49, 0x7632, R14 ;  /* 0x00007632310e7816 */ /* 0x002fe4000000000e */
[----:B------:R-:W-:Y:S01]  /*1ded0*/  PRMT R96, R57, 0x7632, R96 ;  /* 0x0000763239607816 */ /* 0x000fe20000000060 */
[----:B------:R1:W-:Y:S01]  /*1dee0*/  STG.E.U16 desc[UR4][R104.64], R37 ;  /* 0x0000002568007986 */ /* 0x0003e2000c101504 */
[----:B0-----:R-:W-:Y:S02]  /*1def0*/  PRMT R16, R50, 0x7632, R16 ;  /* 0x0000763232107816 */ /* 0x001fe40000000010 */
[----:B------:R-:W-:Y:S01]  /*1df00*/  PRMT R97, R58, 0x7632, R97 ;  /* 0x000076323a617816 */ /* 0x000fe20000000061 */
[----:B------:R0:W-:Y:S01]  /*1df10*/  STG.E.U16 desc[UR4][R106.64], R38 ;  /* 0x000000266a007986 */ /* 0x0001e2000c101504 */
[----:B------:R-:W-:-:S02]  /*1df20*/  PRMT R98, R59, 0x7632, R98 ;  /* 0x000076323b627816 */ /* 0x000fc40000000062 */
[----:B------:R-:W-:Y:S01]  /*1df30*/  LEA R241, R78, R9, 0x1 ;  /* 0x000000094ef17211 */ /* 0x000fe200078e08ff */
[----:B------:R-:W-:Y:S01]  /*1df40*/  STG.E.U16 desc[UR4][R108.64], R39 ;  /* 0x000000276c007986 */ /* 0x000fe2000c101504 */
[----:B--2---:R-:W-:Y:S02]  /*1df50*/  PRMT R103, R44, 0x7632, R103 ;  /* 0x000076322c677816 */ /* 0x004fe40000000067 */
[----:B------:R-:W-:Y:S01]  /*1df60*/  LEA R234, P4, R235, R64, 0x1 ;  /* 0x00000040ebea7211 */ /* 0x000fe200078808ff */
[----:B------:R2:W-:Y:S01]  /*1df70*/  STG.E.U16 desc[UR4][R110.64], R4 ;  /* 0x000000046e007986 */ /* 0x0005e2000c101504 */
[----:B-1----:R-:W-:Y:S02]  /*1df80*/  PRMT R104, R45, 0x7632, R104 ;  /* 0x000076322d687816 */ /* 0x002fe40000000068 */
[----:B------:R-:W-:Y:S01]  /*1df90*/  PRMT R105, R46, 0x7632, R105 ;  /* 0x000076322e697816 */ /* 0x000fe20000000069 */
[----:B------:R1:W-:Y:S01]  /*1dfa0*/  STG.E.U16 desc[UR4][R112.64], R15 ;  /* 0x0000000f70007986 */ /* 0x0003e2000c101504 */
[----:B0-----:R-:W-:-:S02]  /*1dfb0*/  PRMT R106, R47, 0x7632, R106 ;  /* 0x000076322f6a7816 */ /* 0x001fc4000000006a */
[----:B------:R-:W-:Y:S01]  /*1dfc0*/  LEA R78, R78, R241, 0x1 ;  /* 0x000000f14e4e7211 */ /* 0x000fe200078e08ff */
[----:B------:R0:W-:Y:S01]  /*1dfd0*/  STG.E.U16 desc[UR4][R114.64], R17 ;  /* 0x0000001172007986 */ /* 0x0001e2000c101504 */
[----:B------:R-:W-:Y:S02]  /*1dfe0*/  LEA.HI.X.SX32 R235, R235, R65, 0x1, P4 ;  /* 0x00000041ebeb7211 */ /* 0x000fe400020f0eff */
[----:B------:R-:W-:Y:S01]  /*1dff0*/  LEA R12, P3, R239, R64, 0x1 ;  /* 0x00000040ef0c7211 */ /* 0x000fe200078608ff */
[----:B------:R-:W-:Y:S01]  /*1e000*/  STG.E.U16 desc[UR4][R116.64], R19 ;  /* 0x0000001374007986 */ /* 0x000fe2000c101504 */
[----:B--2---:R-:W-:Y:S02]  /*1e010*/  PRMT R4, R53, 0x7632, R4 ;  /* 0x0000763235047816 */ /* 0x004fe40000000004 */
[----:B------:R-:W-:Y:S01]  /*1e020*/  PRMT R111, R40, 0x7632, R111 ;  /* 0x00007632286f7816 */ /* 0x000fe2000000006f */
[----:B------:R-:W-:Y:S01]  /*1e030*/  STG.E.U16 desc[UR4][R118.64], R48 ;  /* 0x0000003076007986 */ /* 0x000fe2000c101504 */
[----:B-1----:R-:W-:-:S02]  /*1e040*/  PRMT R15, R54, 0x7632, R15 ;  /* 0x00007632360f7816 */ /* 0x002fc4000000000f */
[----:B------:R-:W-:Y:S01]  /*1e050*/  PRMT R112, R41, 0x7632, R112 ;  /* 0x0000763229707816 */ /* 0x000fe20000000070 */
[----:B------:R-:W-:Y:S01]  /*1e060*/  STG.E.U16 desc[UR4][R120.64], R49 ;  /* 0x0000003178007986 */ /* 0x000fe2000c101504 */
[----:B0-----:R-:W-:Y:S02]  /*1e070*/  PRMT R17, R55, 0x7632, R17 ;  /* 0x0000763237117816 */ /* 0x001fe40000000011 */
[----:B------:R-:W-:Y:S01]  /*1e080*/  PRMT R113, R42, 0x7632, R113 ;  /* 0x000076322a717816 */ /* 0x000fe20000000071 */
[----:B------:R-:W-:Y:S01]  /*1e090*/  STG.E.U16 desc[UR4][R122.64], R50 ;  /* 0x000000327a007986 */ /* 0x000fe2000c101504 */
[----:B------:R-:W-:Y:S02]  /*1e0a0*/  PRMT R114, R43, 0x7632, R114 ;  /* 0x000076322b727816 */ /* 0x000fe40000000072 */
[-C--:B------:R-:W-:Y:S01]  /*1e0b0*/  LEA R10, P4, R9, R64.reuse, 0x1 ;  /* 0x00000040090a7211 */ /* 0x080fe200078808ff */
[----:B------:R-:W-:Y:S01]  /*1e0c0*/  STG.E.U16 desc[UR4][R124.64], R51 ;  /* 0x000000337c007986 */ /* 0x000fe2000c101504 */
[----:B------:R-:W-:-:S02]  /*1e0d0*/  LEA R8, P5, R241, R64, 0x1 ;  /* 0x00000040f1087211 */ /* 0x000fc400078a08ff */
[C---:B------:R-:W-:Y:S01]  /*1e0e0*/  LEA R64, P6, R78.reuse, R64, 0x1 ;  /* 0x000000404e407211 */ /* 0x040fe200078c08ff */
[----:B------:R0:W-:Y:S01]  /*1e0f0*/  STG.E.U16 desc[UR4][R126.64], R7 ;  /* 0x000000077e007986 */ /* 0x0001e2000c101504 */
[-C--:B------:R-:W-:Y:S02]  /*1e100*/  LEA.HI.X.SX32 R13, R239, R65.reuse, 0x1, P3 ;  /* 0x00000041ef0d7211 */ /* 0x080fe400018f0eff */
[-C--:B------:R-:W-:Y:S01]  /*1e110*/  LEA.HI.X.SX32 R11, R9, R65.reuse, 0x1, P4 ;  /* 0x00000041090b7211 */ /* 0x080fe200020f0eff */
[----:B------:R-:W-:Y:S01]  /*1e120*/  STG.E.U16 desc[UR4][R128.64], R14 ;  /* 0x0000000e80007986 */ /* 0x000fe2000c101504 */
[-C--:B------:R-:W-:Y:S02]  /*1e130*/  LEA.HI.X.SX32 R9, R241, R65.reuse, 0x1, P5 ;  /* 0x00000041f1097211 */ /* 0x080fe400028f0eff */
[----:B------:R-:W-:Y:S01]  /*1e140*/  LEA.HI.X.SX32 R65, R78, R65, 0x1, P6 ;  /* 0x000000414e417211 */ /* 0x000fe200030f0eff */
[----:B------:R-:W-:Y:S04]  /*1e150*/  STG.E.U16 desc[UR4][R130.64], R16 ;  /* 0x0000001082007986 */ /* 0x000fe8000c101504 */
[----:B------:R-:W-:Y:S01]  /*1e160*/  STG.E.U16 desc[UR4][R132.64], R66 ;  /* 0x0000004284007986 */ /* 0x000fe2000c101504 */
[----:B0-----:R-:W-:-:S03]  /*1e170*/  FSEL R7, R76, -INF , P2 ;  /* 0xff8000004c077808 */ /* 0x001fc60001000000 */
[----:B------:R-:W-:Y:S04]  /*1e180*/  STG.E.U16 desc[UR4][R134.64], R52 ;  /* 0x0000003486007986 */ /* 0x000fe8000c101504 */
[----:B------:R-:W-:Y:S04]  /*1e190*/  STG.E.U16 desc[UR4][R136.64], R53 ;  /* 0x0000003588007986 */ /* 0x000fe8000c101504 */
[----:B------:R-:W-:Y:S04]  /*1e1a0*/  STG.E.U16 desc[UR4][R138.64], R54 ;  /* 0x000000368a007986 */ /* 0x000fe8000c101504 */
[----:B------:R-:W-:Y:S04]  /*1e1b0*/  STG.E.U16 desc[UR4][R140.64], R55 ;  /* 0x000000378c007986 */ /* 0x000fe8000c101504 */
[----:B------:R-:W-:Y:S04]  /*1e1c0*/  STG.E.U16 desc[UR4][R142.64], R71 ;  /* 0x000000478e007986 */ /* 0x000fe8000c101504 */
[----:B------:R-:W-:Y:S04]  /*1e1d0*/  STG.E.U16 desc[UR4][R144.64], R4 ;  /* 0x0000000490007986 */ /* 0x000fe8000c101504 */
[----:B------:R-:W-:Y:S04]  /*1e1e0*/  STG.E.U16 desc[UR4][R146.64], R15 ;  /* 0x0000000f92007986 */ /* 0x000fe8000c101504 */
[----:B------:R-:W-:Y:S04]  /*1e1f0*/  STG.E.U16 desc[UR4][R148.64], R17 ;  /* 0x0000001194007986 */ /* 0x000fe8000c101504 */
[----:B------:R0:W1:Y:S04]  /*1e200*/  LDS.128 R16, [R2] ;  /* 0x0000000002107984 */ /* 0x0000680000000c00 */
[----:B------:R2:W-:Y:S04]  /*1e210*/  STG.E.U16 desc[UR4][R150.64], R60 ;  /* 0x0000003c96007986 */ /* 0x0005e8000c101504 */
[----:B------:R2:W-:Y:S01]  /*1e220*/  STG.E.U16 desc[UR4][R152.64], R61 ;  /* 0x0000003d98007986 */ /* 0x0005e2000c101504 */
[----:B0-----:R-:W-:-:S03]  /*1e230*/  FSEL R2, R77, -INF , P1 ;  /* 0xff8000004d027808 */ /* 0x001fc60000800000 */
[----:B------:R2:W-:Y:S02]  /*1e240*/  STG.E.U16 desc[UR4][R154.64], R62 ;  /* 0x0000003e9a007986 */ /* 0x0005e4000c101504 */
[----:B------:R-:W-:Y:S01]  /*1e250*/  FFMA R4, R2, 0.69314718246459960938, R5 ;  /* 0x3f31721802047823 */ /* 0x000fe20000000005 */
[----:B------:R-:W-:Y:S01]  /*1e260*/  FFMA R5, R7, 0.69314718246459960938, R6 ;  /* 0x3f31721807057823 */ /* 0x000fe20000000006 */
[----:B------:R2:W-:Y:S01]  /*1e270*/  STG.E.U16 desc[UR4][R156.64], R63 ;  /* 0x0000003f9c007986 */ /* 0x0005e2000c101504 */
[----:B------:R-:W0:Y:S03]  /*1e280*/  LDC R2, c[0x0][0x27c] ;  /* 0x00009f00ff027b82 */ /* 0x000e260000000800 */
[----:B------:R2:W-:Y:S04]  /*1e290*/  STG.E.U16 desc[UR4][R158.64], R79 ;  /* 0x0000004f9e007986 */ /* 0x0005e8000c101504 */
[----:B------:R2:W-:Y:S04]  /*1e2a0*/  STG.E.U16 desc[UR4][R160.64], R80 ;  /* 0x00000050a0007986 */ /* 0x0005e8000c101504 */
[----:B------:R2:W-:Y:S04]  /*1e2b0*/  STG.E.U16 desc[UR4][R162.64], R81 ;  /* 0x00000051a2007986 */ /* 0x0005e8000c101504 */
[----:B------:R2:W-:Y:S04]  /*1e2c0*/  STG.E.U16 desc[UR4][R164.64], R82 ;  /* 0x00000052a4007986 */ /* 0x0005e8000c101504 */
[----:B------:R2:W-:Y:S04]  /*1e2d0*/  STG.E.U16 desc[UR4][R166.64], R72 ;  /* 0x00000048a6007986 */ /* 0x0005e8000c101504 */
[----:B------:R2:W-:Y:S01]  /*1e2e0*/  STG.E.U16 desc[UR4][R168.64], R73 ;  /* 0x00000049a8007986 */ /* 0x0005e2000c101504 */
[----:B-1----:R-:W-:-:S02]  /*1e2f0*/  PRMT R14, R16, 0x7632, R14 ;  /* 0x00007632100e7816 */ /* 0x002fc4000000000e */
[----:B------:R-:W-:Y:S01]  /*1e300*/  PRMT R15, R17, 0x7632, R15 ;  /* 0x00007632110f7816 */ /* 0x000fe2000000000f */
[----:B------:R2:W-:Y:S01]  /*1e310*/  STG.E.U16 desc[UR4][R170.64], R74 ;  /* 0x0000004aaa007986 */ /* 0x0005e2000c101504 */
[----:B------:R-:W-:Y:S02]  /*1e320*/  PRMT R20, R18, 0x7632, R20 ;  /* 0x0000763212147816 */ /* 0x000fe40000000014 */
[----:B------:R-:W-:Y:S01]  /*1e330*/  PRMT R32, R19, 0x7632, R32 ;  /* 0x0000763213207816 */ /* 0x000fe20000000020 */
[----:B------:R2:W-:Y:S04]  /*1e340*/  STG.E.U16 desc[UR4][R172.64], R75 ;  /* 0x0000004bac007986 */ /* 0x0005e8000c101504 */
        /* <DEDUP_REMOVED lines=35> */
[----:B------:R2:W-:Y:S01]  /*1e580*/  STG.E.U16 desc[UR4][R64.64], R32 ;  /* 0x0000002040007986 */ /* 0x0005e2000c101504 */
[----:B------:R-:W-:Y:S06]  /*1e590*/  BAR.SYNC.DEFER_BLOCKING 0x0 ;  /* 0x0000000000007b1d */ /* 0x000fec0000010000 */
[----:B------:R2:W-:Y:S02]  /*1e5a0*/  STS.64 [R0], R4 ;  /* 0x0000000400007388 */ /* 0x0005e40000000a00 */
[----:B------:R-:W-:Y:S06]  /*1e5b0*/  BAR.SYNC.DEFER_BLOCKING 0x0 ;  /* 0x0000000000007b1d */ /* 0x000fec0000010000 */
[----:B0-----:R-:W-:Y:S05]  /*1e5c0*/  @P0 EXIT ;  /* 0x000000000000094d */ /* 0x001fea0003800000 */
[----:B------:R-:W0:Y:S01]  /*1e5d0*/  LDS R3, [R3] ;  /* 0x0000000003037984 */ /* 0x000e220000000800 */
[----:B------:R-:W1:Y:S01]  /*1e5e0*/  LDC.64 R6, c[0x0][0x230] ;  /* 0x00008c00ff067b82 */ /* 0x000e620000000a00 */
[----:B--2---:R-:W-:Y:S01]  /*1e5f0*/  IMAD R0, R240, R2, RZ ;  /* 0x00000002f0007224 */ /* 0x004fe200078e02ff */
[C---:B------:R-:W-:Y:S01]  /*1e600*/  SHF.L.U32 R4, R238.reuse, 0x2, RZ ;  /* 0x00000002ee047819 */ /* 0x040fe200000006ff */
[----:B------:R-:W-:-:S03]  /*1e610*/  IMAD.HI R2, R238, 0x4, RZ ;  /* 0x00000004ee027827 */ /* 0x000fc600078e02ff */
[C---:B------:R-:W-:Y:S01]  /*1e620*/  SHF.L.U32 R5, R0.reuse, 0x2, RZ ;  /* 0x0000000200057819 */ /* 0x040fe200000006ff */
[----:B------:R-:W-:-:S03]  /*1e630*/  IMAD.HI R0, R0, 0x4, RZ ;  /* 0x0000000400007827 */ /* 0x000fc600078e02ff */
[----:B-1----:R-:W-:-:S04]  /*1e640*/  IADD3 R4, P0, P1, R4, R6, R5 ;  /* 0x0000000604047210 */ /* 0x002fc8000791e005 */
[----:B------:R-:W-:-:S05]  /*1e650*/  IADD3.X R5, R2, R7, R0, P0, P1 ;  /* 0x0000000702057210 */ /* 0x000fca00007e2400 */
[----:B0-----:R-:W-:Y:S01]  /*1e660*/  STG.E desc[UR4][R4.64], R3 ;  /* 0x0000000304007986 */ /* 0x001fe2000c101904 */
[----:B------:R-:W-:Y:S05]  /*1e670*/  EXIT ;  /* 0x000000000000794d */ /* 0x000fea0003800000 */
.L_x_2:
[----:B------:R-:W-:-:S00]  /*1e680*/  BRA `(.L_x_2) ;  /* 0xfffffffc00fc7947 */ /* 0x000fc0000383ffff */
[----:B------:R-:W-:-:S00]  /*1e690*/  NOP ;  /* 0x0000000000007918 */ /* 0x000fc00000000000 */
        /* <DEDUP_REMOVED lines=14> */
.L_x_3:


//--------------------- .nv.global.init           --------------------------
	.section	.nv.global.init,"aw",@progbits
.nv.global.init:
	.type		_$_str,@object
	.size		_$_str,(.L_0 - _$_str)
_$_str:
        /*0000*/ 	.byte	0x5f, 0x5f, 0x43, 0x55, 0x44, 0x41, 0x5f, 0x46, 0x54, 0x5a, 0x00
.L_0:


//--------------------- .nv.shared.attn_fwd       --------------------------
	.section	.nv.shared.attn_fwd,"aw",@nobits
	.sectionflags	@""
	.align	16
	.zero		1024


//--------------------- .nv.shared.reserved.0     --------------------------
	.section	.nv.shared.reserved.0,"aw",@nobits
	.weak		__nv_reservedSMEM_offset_0_alias
	.size		__nv_reservedSMEM_offset_0_alias, 0, 0
	.other		__nv_reservedSMEM_offset_0_alias,@"STO_CUDA_RESERVED_SHARED STV_DEFAULT"
__nv_reservedSMEM_offset_0_alias:
	.zero		0


//--------------------- .nv.constant0.attn_fwd    --------------------------
	.section	.nv.constant0.attn_fwd,"a",@progbits
	.sectionflags	@""
	.align	4
.nv.constant0.attn_fwd:
	.zero		664


//--------------------- SYMBOLS --------------------------

	.type		.nv.reservedSmem.offset0,@object
	.size		.nv.reservedSmem.offset0,0x4
